//
// Generated by NVIDIA NVVM Compiler
//
// Compiler Build ID: CL-36424714
// Cuda compilation tools, release 13.0, V13.0.88
// Based on NVVM 20.0.0
//

.version 9.0
.target sm_100
.address_size 64

	// .globl	_Z8LUP_swapPdiii
.global .align 1 .b8 _ZN34_INTERNAL_cd76c35a_4_k_cu_6a07592b4cuda3std3__45__cpo5beginE[1];
.global .align 1 .b8 _ZN34_INTERNAL_cd76c35a_4_k_cu_6a07592b4cuda3std3__45__cpo3endE[1];
.global .align 1 .b8 _ZN34_INTERNAL_cd76c35a_4_k_cu_6a07592b4cuda3std3__45__cpo6cbeginE[1];
.global .align 1 .b8 _ZN34_INTERNAL_cd76c35a_4_k_cu_6a07592b4cuda3std3__45__cpo4cendE[1];
.global .align 1 .b8 _ZN34_INTERNAL_cd76c35a_4_k_cu_6a07592b4cuda3std3__45__cpo6rbeginE[1];
.global .align 1 .b8 _ZN34_INTERNAL_cd76c35a_4_k_cu_6a07592b4cuda3std3__45__cpo4rendE[1];
.global .align 1 .b8 _ZN34_INTERNAL_cd76c35a_4_k_cu_6a07592b4cuda3std3__45__cpo7crbeginE[1];
.global .align 1 .b8 _ZN34_INTERNAL_cd76c35a_4_k_cu_6a07592b4cuda3std3__45__cpo5crendE[1];
.global .align 1 .b8 _ZN34_INTERNAL_cd76c35a_4_k_cu_6a07592b4cuda3std3__436_GLOBAL__N__cd76c35a_4_k_cu_6a07592b6ignoreE[1];
.global .align 1 .b8 _ZN34_INTERNAL_cd76c35a_4_k_cu_6a07592b4cuda3std3__419piecewise_constructE[1];
.global .align 1 .b8 _ZN34_INTERNAL_cd76c35a_4_k_cu_6a07592b4cuda3std3__48in_placeE[1];
.global .align 1 .b8 _ZN34_INTERNAL_cd76c35a_4_k_cu_6a07592b4cuda3std3__420unreachable_sentinelE[1];
.global .align 1 .b8 _ZN34_INTERNAL_cd76c35a_4_k_cu_6a07592b4cuda3std3__47nulloptE[1];
.global .align 1 .b8 _ZN34_INTERNAL_cd76c35a_4_k_cu_6a07592b4cuda3std3__48unexpectE[1];
.global .align 1 .b8 _ZN34_INTERNAL_cd76c35a_4_k_cu_6a07592b4cuda3std6ranges3__45__cpo4swapE[1];
.global .align 1 .b8 _ZN34_INTERNAL_cd76c35a_4_k_cu_6a07592b4cuda3std6ranges3__45__cpo9iter_moveE[1];
.global .align 1 .b8 _ZN34_INTERNAL_cd76c35a_4_k_cu_6a07592b4cuda3std6ranges3__45__cpo5beginE[1];
.global .align 1 .b8 _ZN34_INTERNAL_cd76c35a_4_k_cu_6a07592b4cuda3std6ranges3__45__cpo3endE[1];
.global .align 1 .b8 _ZN34_INTERNAL_cd76c35a_4_k_cu_6a07592b4cuda3std6ranges3__45__cpo6cbeginE[1];
.global .align 1 .b8 _ZN34_INTERNAL_cd76c35a_4_k_cu_6a07592b4cuda3std6ranges3__45__cpo4cendE[1];
.global .align 1 .b8 _ZN34_INTERNAL_cd76c35a_4_k_cu_6a07592b4cuda3std6ranges3__45__cpo7advanceE[1];
.global .align 1 .b8 _ZN34_INTERNAL_cd76c35a_4_k_cu_6a07592b4cuda3std6ranges3__45__cpo9iter_swapE[1];
.global .align 1 .b8 _ZN34_INTERNAL_cd76c35a_4_k_cu_6a07592b4cuda3std6ranges3__45__cpo4nextE[1];
.global .align 1 .b8 _ZN34_INTERNAL_cd76c35a_4_k_cu_6a07592b4cuda3std6ranges3__45__cpo4prevE[1];
.global .align 1 .b8 _ZN34_INTERNAL_cd76c35a_4_k_cu_6a07592b4cuda3std6ranges3__45__cpo4dataE[1];
.global .align 1 .b8 _ZN34_INTERNAL_cd76c35a_4_k_cu_6a07592b4cuda3std6ranges3__45__cpo5cdataE[1];
.global .align 1 .b8 _ZN34_INTERNAL_cd76c35a_4_k_cu_6a07592b4cuda3std6ranges3__45__cpo4sizeE[1];
.global .align 1 .b8 _ZN34_INTERNAL_cd76c35a_4_k_cu_6a07592b4cuda3std6ranges3__45__cpo5ssizeE[1];
.global .align 1 .b8 _ZN34_INTERNAL_cd76c35a_4_k_cu_6a07592b4cuda3std6ranges3__45__cpo8distanceE[1];
.global .align 1 .b8 _ZN34_INTERNAL_cd76c35a_4_k_cu_6a07592b6thrust24THRUST_300001_SM_1000_NS8cuda_cub3parE[1];
.global .align 1 .b8 _ZN34_INTERNAL_cd76c35a_4_k_cu_6a07592b6thrust24THRUST_300001_SM_1000_NS8cuda_cub10par_nosyncE[1];
.global .align 1 .b8 _ZN34_INTERNAL_cd76c35a_4_k_cu_6a07592b6thrust24THRUST_300001_SM_1000_NS6system6detail10sequential3seqE[1];
.global .align 1 .b8 _ZN34_INTERNAL_cd76c35a_4_k_cu_6a07592b6thrust24THRUST_300001_SM_1000_NS6system3cpp3parE[1];
.global .align 1 .b8 _ZN34_INTERNAL_cd76c35a_4_k_cu_6a07592b6thrust24THRUST_300001_SM_1000_NS12placeholders2_1E[1];
.global .align 1 .b8 _ZN34_INTERNAL_cd76c35a_4_k_cu_6a07592b6thrust24THRUST_300001_SM_1000_NS12placeholders2_2E[1];
.global .align 1 .b8 _ZN34_INTERNAL_cd76c35a_4_k_cu_6a07592b6thrust24THRUST_300001_SM_1000_NS12placeholders2_3E[1];
.global .align 1 .b8 _ZN34_INTERNAL_cd76c35a_4_k_cu_6a07592b6thrust24THRUST_300001_SM_1000_NS12placeholders2_4E[1];
.global .align 1 .b8 _ZN34_INTERNAL_cd76c35a_4_k_cu_6a07592b6thrust24THRUST_300001_SM_1000_NS12placeholders2_5E[1];
.global .align 1 .b8 _ZN34_INTERNAL_cd76c35a_4_k_cu_6a07592b6thrust24THRUST_300001_SM_1000_NS12placeholders2_6E[1];
.global .align 1 .b8 _ZN34_INTERNAL_cd76c35a_4_k_cu_6a07592b6thrust24THRUST_300001_SM_1000_NS12placeholders2_7E[1];
.global .align 1 .b8 _ZN34_INTERNAL_cd76c35a_4_k_cu_6a07592b6thrust24THRUST_300001_SM_1000_NS12placeholders2_8E[1];
.global .align 1 .b8 _ZN34_INTERNAL_cd76c35a_4_k_cu_6a07592b6thrust24THRUST_300001_SM_1000_NS12placeholders2_9E[1];
.global .align 1 .b8 _ZN34_INTERNAL_cd76c35a_4_k_cu_6a07592b6thrust24THRUST_300001_SM_1000_NS12placeholders3_10E[1];
.global .align 1 .b8 _ZN34_INTERNAL_cd76c35a_4_k_cu_6a07592b6thrust24THRUST_300001_SM_1000_NS3seqE[1];
.global .align 1 .b8 _ZN34_INTERNAL_cd76c35a_4_k_cu_6a07592b6thrust24THRUST_300001_SM_1000_NS6deviceE[1];
.extern .shared .align 16 .b8 _ZN6thrust24THRUST_300001_SM_1000_NS8cuda_cub4core6detail5shmemE[];

.visible .entry _Z8LUP_swapPdiii(
	.param .u64 .ptr .align 1 _Z8LUP_swapPdiii_param_0,
	.param .u32 _Z8LUP_swapPdiii_param_1,
	.param .u32 _Z8LUP_swapPdiii_param_2,
	.param .u32 _Z8LUP_swapPdiii_param_3
)
{
	.reg .pred 	%p<7>;
	.reg .b32 	%r<57>;
	.reg .b64 	%rd<23>;
	.reg .b64 	%fd<11>;

	ld.param.u64 	%rd2, [_Z8LUP_swapPdiii_param_0];
	ld.param.u32 	%r19, [_Z8LUP_swapPdiii_param_1];
	ld.param.u32 	%r20, [_Z8LUP_swapPdiii_param_2];
	ld.param.u32 	%r21, [_Z8LUP_swapPdiii_param_3];
	cvta.to.global.u64 	%rd1, %rd2;
	mov.u32 	%r22, %ntid.x;
	mov.u32 	%r23, %ctaid.x;
	mov.u32 	%r24, %tid.x;
	mad.lo.s32 	%r55, %r22, %r23, %r24;
	mov.u32 	%r25, %nctaid.x;
	mul.lo.s32 	%r2, %r22, %r25;
	setp.ge.s32 	%p1, %r55, %r20;
	@%p1 bra 	$L__BB0_6;
	add.s32 	%r26, %r55, %r2;
	max.s32 	%r27, %r20, %r26;
	setp.lt.s32 	%p2, %r26, %r20;
	selp.u32 	%r28, 1, 0, %p2;
	add.s32 	%r29, %r26, %r28;
	sub.s32 	%r30, %r27, %r29;
	div.u32 	%r31, %r30, %r2;
	add.s32 	%r3, %r31, %r28;
	and.b32  	%r32, %r3, 3;
	setp.eq.s32 	%p3, %r32, 3;
	@%p3 bra 	$L__BB0_4;
	mul.lo.s32 	%r33, %r20, %r55;
	add.s32 	%r53, %r19, %r33;
	mul.lo.s32 	%r5, %r2, %r20;
	add.s32 	%r52, %r21, %r33;
	add.s32 	%r34, %r3, 1;
	and.b32  	%r35, %r34, 3;
	neg.s32 	%r51, %r35;
$L__BB0_3:
	.pragma "nounroll";
	mul.wide.s32 	%rd3, %r52, 8;
	add.s64 	%rd4, %rd1, %rd3;
	ld.global.f64 	%fd1, [%rd4];
	mul.wide.s32 	%rd5, %r53, 8;
	add.s64 	%rd6, %rd1, %rd5;
	ld.global.f64 	%fd2, [%rd6];
	st.global.f64 	[%rd4], %fd2;
	st.global.f64 	[%rd6], %fd1;
	add.s32 	%r55, %r55, %r2;
	add.s32 	%r53, %r53, %r5;
	add.s32 	%r52, %r52, %r5;
	add.s32 	%r51, %r51, 1;
	setp.ne.s32 	%p4, %r51, 0;
	@%p4 bra 	$L__BB0_3;
$L__BB0_4:
	setp.lt.u32 	%p5, %r3, 3;
	@%p5 bra 	$L__BB0_6;
$L__BB0_5:
	mul.lo.s32 	%r36, %r55, %r20;
	add.s32 	%r37, %r36, %r21;
	mul.wide.s32 	%rd7, %r37, 8;
	add.s64 	%rd8, %rd1, %rd7;
	ld.global.f64 	%fd3, [%rd8];
	add.s32 	%r38, %r36, %r19;
	mul.wide.s32 	%rd9, %r38, 8;
	add.s64 	%rd10, %rd1, %rd9;
	ld.global.f64 	%fd4, [%rd10];
	st.global.f64 	[%rd8], %fd4;
	st.global.f64 	[%rd10], %fd3;
	add.s32 	%r39, %r55, %r2;
	mul.lo.s32 	%r40, %r39, %r20;
	add.s32 	%r41, %r40, %r21;
	mul.wide.s32 	%rd11, %r41, 8;
	add.s64 	%rd12, %rd1, %rd11;
	ld.global.f64 	%fd5, [%rd12];
	add.s32 	%r42, %r40, %r19;
	mul.wide.s32 	%rd13, %r42, 8;
	add.s64 	%rd14, %rd1, %rd13;
	ld.global.f64 	%fd6, [%rd14];
	st.global.f64 	[%rd12], %fd6;
	st.global.f64 	[%rd14], %fd5;
	add.s32 	%r43, %r39, %r2;
	mul.lo.s32 	%r44, %r43, %r20;
	add.s32 	%r45, %r44, %r21;
	mul.wide.s32 	%rd15, %r45, 8;
	add.s64 	%rd16, %rd1, %rd15;
	ld.global.f64 	%fd7, [%rd16];
	add.s32 	%r46, %r44, %r19;
	mul.wide.s32 	%rd17, %r46, 8;
	add.s64 	%rd18, %rd1, %rd17;
	ld.global.f64 	%fd8, [%rd18];
	st.global.f64 	[%rd16], %fd8;
	st.global.f64 	[%rd18], %fd7;
	add.s32 	%r47, %r43, %r2;
	mul.lo.s32 	%r48, %r47, %r20;
	add.s32 	%r49, %r48, %r21;
	mul.wide.s32 	%rd19, %r49, 8;
	add.s64 	%rd20, %rd1, %rd19;
	ld.global.f64 	%fd9, [%rd20];
	add.s32 	%r50, %r48, %r19;
	mul.wide.s32 	%rd21, %r50, 8;
	add.s64 	%rd22, %rd1, %rd21;
	ld.global.f64 	%fd10, [%rd22];
	st.global.f64 	[%rd20], %fd10;
	st.global.f64 	[%rd22], %fd9;
	add.s32 	%r55, %r47, %r2;
	setp.lt.s32 	%p6, %r55, %r20;
	@%p6 bra 	$L__BB0_5;
$L__BB0_6:
	ret;

}
	// .globl	_Z5LUP_NPdii
.visible .entry _Z5LUP_NPdii(
	.param .u64 .ptr .align 1 _Z5LUP_NPdii_param_0,
	.param .u32 _Z5LUP_NPdii_param_1,
	.param .u32 _Z5LUP_NPdii_param_2
)
{
	.reg .pred 	%p<7>;
	.reg .b32 	%r<53>;
	.reg .b64 	%rd<13>;
	.reg .b64 	%fd<16>;

	ld.param.u64 	%rd3, [_Z5LUP_NPdii_param_0];
	ld.param.u32 	%r21, [_Z5LUP_NPdii_param_1];
	ld.param.u32 	%r22, [_Z5LUP_NPdii_param_2];
	cvta.to.global.u64 	%rd1, %rd3;
	mov.u32 	%r23, %ntid.x;
	mov.u32 	%r24, %ctaid.x;
	mul.lo.s32 	%r1, %r23, %r24;
	mov.u32 	%r2, %tid.x;
	mov.u32 	%r25, %nctaid.x;
	mul.lo.s32 	%r3, %r23, %r25;
	add.s32 	%r26, %r2, %r1;
	add.s32 	%r27, %r26, %r21;
	add.s32 	%r52, %r27, 1;
	setp.ge.s32 	%p1, %r52, %r22;
	@%p1 bra 	$L__BB1_8;
	mul.lo.s32 	%r5, %r22, %r21;
	add.s32 	%r28, %r5, %r21;
	mul.wide.s32 	%rd4, %r28, 8;
	add.s64 	%rd2, %rd1, %rd4;
	add.s32 	%r6, %r2, %r21;
	add.s32 	%r29, %r3, %r1;
	add.s32 	%r30, %r6, %r29;
	add.s32 	%r31, %r30, 1;
	max.s32 	%r32, %r22, %r31;
	not.b32 	%r33, %r29;
	add.s32 	%r34, %r32, %r33;
	sub.s32 	%r35, %r34, %r6;
	setp.ne.s32 	%p2, %r35, 0;
	selp.u32 	%r36, 1, 0, %p2;
	selp.s32 	%r37, -1, 0, %p2;
	add.s32 	%r38, %r35, %r37;
	div.u32 	%r39, %r38, %r3;
	add.s32 	%r7, %r39, %r36;
	and.b32  	%r40, %r7, 3;
	setp.eq.s32 	%p3, %r40, 3;
	@%p3 bra 	$L__BB1_5;
	add.s32 	%r50, %r6, %r1;
	mad.lo.s32 	%r42, %r21, %r22, %r21;
	add.s32 	%r43, %r26, %r42;
	add.s32 	%r49, %r43, 1;
	add.s32 	%r44, %r7, 1;
	and.b32  	%r45, %r44, 3;
	neg.s32 	%r48, %r45;
$L__BB1_3:
	.pragma "nounroll";
	mul.wide.s32 	%rd5, %r49, 8;
	add.s64 	%rd6, %rd1, %rd5;
	ld.global.f64 	%fd1, [%rd6];
	ld.global.f64 	%fd2, [%rd2];
	div.rn.f64 	%fd3, %fd1, %fd2;
	st.global.f64 	[%rd6], %fd3;
	add.s32 	%r50, %r50, %r3;
	add.s32 	%r49, %r49, %r3;
	add.s32 	%r48, %r48, 1;
	setp.ne.s32 	%p4, %r48, 0;
	@%p4 bra 	$L__BB1_3;
	add.s32 	%r52, %r50, 1;
$L__BB1_5:
	setp.lt.u32 	%p5, %r7, 3;
	@%p5 bra 	$L__BB1_8;
	mul.wide.s32 	%rd9, %r3, 8;
	shl.b32 	%r47, %r3, 2;
$L__BB1_7:
	add.s32 	%r46, %r52, %r5;
	mul.wide.s32 	%rd7, %r46, 8;
	add.s64 	%rd8, %rd1, %rd7;
	ld.global.f64 	%fd4, [%rd8];
	ld.global.f64 	%fd5, [%rd2];
	div.rn.f64 	%fd6, %fd4, %fd5;
	st.global.f64 	[%rd8], %fd6;
	add.s64 	%rd10, %rd8, %rd9;
	ld.global.f64 	%fd7, [%rd10];
	ld.global.f64 	%fd8, [%rd2];
	div.rn.f64 	%fd9, %fd7, %fd8;
	st.global.f64 	[%rd10], %fd9;
	add.s64 	%rd11, %rd10, %rd9;
	ld.global.f64 	%fd10, [%rd11];
	ld.global.f64 	%fd11, [%rd2];
	div.rn.f64 	%fd12, %fd10, %fd11;
	st.global.f64 	[%rd11], %fd12;
	add.s64 	%rd12, %rd11, %rd9;
	ld.global.f64 	%fd13, [%rd12];
	ld.global.f64 	%fd14, [%rd2];
	div.rn.f64 	%fd15, %fd13, %fd14;
	st.global.f64 	[%rd12], %fd15;
	add.s32 	%r52, %r47, %r52;
	setp.lt.s32 	%p6, %r52, %r22;
	@%p6 bra 	$L__BB1_7;
$L__BB1_8:
	ret;

}
	// .globl	_Z3LUPPdii
.visible .entry _Z3LUPPdii(
	.param .u64 .ptr .align 1 _Z3LUPPdii_param_0,
	.param .u32 _Z3LUPPdii_param_1,
	.param .u32 _Z3LUPPdii_param_2
)
{
	.reg .pred 	%p<10>;
	.reg .b32 	%r<72>;
	.reg .b64 	%rd<33>;
	.reg .b64 	%fd<36>;

	ld.param.u64 	%rd6, [_Z3LUPPdii_param_0];
	ld.param.u32 	%r20, [_Z3LUPPdii_param_1];
	ld.param.u32 	%r21, [_Z3LUPPdii_param_2];
	cvta.to.global.u64 	%rd1, %rd6;
	mov.u32 	%r1, %ntid.x;
	mov.u32 	%r22, %ctaid.x;
	mov.u32 	%r23, %tid.x;
	mov.u32 	%r2, %ntid.y;
	mov.u32 	%r24, %nctaid.y;
	mul.lo.s32 	%r3, %r2, %r24;
	mad.lo.s32 	%r25, %r1, %r22, %r23;
	add.s32 	%r26, %r25, %r20;
	add.s32 	%r69, %r26, 1;
	setp.ge.s32 	%p1, %r69, %r21;
	@%p1 bra 	$L__BB2_10;
	mov.u32 	%r27, %ctaid.y;
	mul.lo.s32 	%r28, %r2, %r27;
	mov.u32 	%r29, %tid.y;
	add.s32 	%r30, %r29, %r20;
	add.s32 	%r31, %r30, %r28;
	add.s32 	%r5, %r31, 1;
	mul.lo.s32 	%r6, %r21, %r20;
	add.s32 	%r32, %r3, %r28;
	add.s32 	%r33, %r30, %r32;
	add.s32 	%r34, %r33, 1;
	max.s32 	%r35, %r21, %r34;
	not.b32 	%r36, %r32;
	add.s32 	%r37, %r35, %r36;
	sub.s32 	%r38, %r37, %r30;
	setp.ne.s32 	%p2, %r38, 0;
	selp.u32 	%r39, 1, 0, %p2;
	selp.s32 	%r40, -1, 0, %p2;
	add.s32 	%r41, %r38, %r40;
	div.u32 	%r42, %r41, %r3;
	add.s32 	%r7, %r42, %r39;
	mad.lo.s32 	%r8, %r21, %r31, %r21;
	add.s32 	%r43, %r8, %r20;
	mul.wide.s32 	%rd7, %r43, 8;
	add.s64 	%rd2, %rd1, %rd7;
	add.s32 	%r9, %r5, %r3;
	mul.lo.s32 	%r10, %r9, %r21;
	add.s32 	%r44, %r10, %r20;
	mul.wide.s32 	%rd8, %r44, 8;
	add.s64 	%rd3, %rd1, %rd8;
	add.s32 	%r11, %r9, %r3;
	mul.lo.s32 	%r12, %r11, %r21;
	add.s32 	%r45, %r12, %r20;
	mul.wide.s32 	%rd9, %r45, 8;
	add.s64 	%rd4, %rd1, %rd9;
	mov.u32 	%r46, %nctaid.x;
	mul.lo.s32 	%r13, %r1, %r46;
$L__BB2_2:
	setp.ge.s32 	%p3, %r5, %r21;
	@%p3 bra 	$L__BB2_9;
	and.b32  	%r47, %r7, 3;
	setp.eq.s32 	%p4, %r47, 3;
	add.s32 	%r48, %r69, %r6;
	mul.wide.s32 	%rd10, %r48, 8;
	add.s64 	%rd5, %rd1, %rd10;
	mov.u32 	%r70, %r5;
	@%p4 bra 	$L__BB2_7;
	setp.eq.s32 	%p5, %r47, 0;
	ld.global.f64 	%fd1, [%rd5];
	ld.global.f64 	%fd2, [%rd2];
	mul.f64 	%fd3, %fd1, %fd2;
	add.s32 	%r50, %r8, %r69;
	mul.wide.s32 	%rd11, %r50, 8;
	add.s64 	%rd12, %rd1, %rd11;
	ld.global.f64 	%fd4, [%rd12];
	sub.f64 	%fd5, %fd4, %fd3;
	st.global.f64 	[%rd12], %fd5;
	mov.u32 	%r70, %r9;
	@%p5 bra 	$L__BB2_7;
	setp.eq.s32 	%p6, %r47, 1;
	ld.global.f64 	%fd6, [%rd5];
	ld.global.f64 	%fd7, [%rd3];
	mul.f64 	%fd8, %fd6, %fd7;
	add.s32 	%r52, %r10, %r69;
	mul.wide.s32 	%rd13, %r52, 8;
	add.s64 	%rd14, %rd1, %rd13;
	ld.global.f64 	%fd9, [%rd14];
	sub.f64 	%fd10, %fd9, %fd8;
	st.global.f64 	[%rd14], %fd10;
	mov.u32 	%r70, %r11;
	@%p6 bra 	$L__BB2_7;
	add.s32 	%r70, %r11, %r3;
	ld.global.f64 	%fd11, [%rd5];
	ld.global.f64 	%fd12, [%rd4];
	mul.f64 	%fd13, %fd11, %fd12;
	add.s32 	%r53, %r12, %r69;
	mul.wide.s32 	%rd15, %r53, 8;
	add.s64 	%rd16, %rd1, %rd15;
	ld.global.f64 	%fd14, [%rd16];
	sub.f64 	%fd15, %fd14, %fd13;
	st.global.f64 	[%rd16], %fd15;
$L__BB2_7:
	setp.lt.u32 	%p7, %r7, 3;
	@%p7 bra 	$L__BB2_9;
$L__BB2_8:
	ld.global.f64 	%fd16, [%rd5];
	mul.lo.s32 	%r54, %r70, %r21;
	add.s32 	%r55, %r54, %r20;
	mul.wide.s32 	%rd17, %r55, 8;
	add.s64 	%rd18, %rd1, %rd17;
	ld.global.f64 	%fd17, [%rd18];
	mul.f64 	%fd18, %fd16, %fd17;
	add.s32 	%r56, %r54, %r69;
	mul.wide.s32 	%rd19, %r56, 8;
	add.s64 	%rd20, %rd1, %rd19;
	ld.global.f64 	%fd19, [%rd20];
	sub.f64 	%fd20, %fd19, %fd18;
	st.global.f64 	[%rd20], %fd20;
	add.s32 	%r57, %r70, %r3;
	ld.global.f64 	%fd21, [%rd5];
	mul.lo.s32 	%r58, %r57, %r21;
	add.s32 	%r59, %r58, %r20;
	mul.wide.s32 	%rd21, %r59, 8;
	add.s64 	%rd22, %rd1, %rd21;
	ld.global.f64 	%fd22, [%rd22];
	mul.f64 	%fd23, %fd21, %fd22;
	add.s32 	%r60, %r58, %r69;
	mul.wide.s32 	%rd23, %r60, 8;
	add.s64 	%rd24, %rd1, %rd23;
	ld.global.f64 	%fd24, [%rd24];
	sub.f64 	%fd25, %fd24, %fd23;
	st.global.f64 	[%rd24], %fd25;
	add.s32 	%r61, %r57, %r3;
	ld.global.f64 	%fd26, [%rd5];
	mul.lo.s32 	%r62, %r61, %r21;
	add.s32 	%r63, %r62, %r20;
	mul.wide.s32 	%rd25, %r63, 8;
	add.s64 	%rd26, %rd1, %rd25;
	ld.global.f64 	%fd27, [%rd26];
	mul.f64 	%fd28, %fd26, %fd27;
	add.s32 	%r64, %r62, %r69;
	mul.wide.s32 	%rd27, %r64, 8;
	add.s64 	%rd28, %rd1, %rd27;
	ld.global.f64 	%fd29, [%rd28];
	sub.f64 	%fd30, %fd29, %fd28;
	st.global.f64 	[%rd28], %fd30;
	add.s32 	%r65, %r61, %r3;
	ld.global.f64 	%fd31, [%rd5];
	mul.lo.s32 	%r66, %r65, %r21;
	add.s32 	%r67, %r66, %r20;
	mul.wide.s32 	%rd29, %r67, 8;
	add.s64 	%rd30, %rd1, %rd29;
	ld.global.f64 	%fd32, [%rd30];
	mul.f64 	%fd33, %fd31, %fd32;
	add.s32 	%r68, %r66, %r69;
	mul.wide.s32 	%rd31, %r68, 8;
	add.s64 	%rd32, %rd1, %rd31;
	ld.global.f64 	%fd34, [%rd32];
	sub.f64 	%fd35, %fd34, %fd33;
	st.global.f64 	[%rd32], %fd35;
	add.s32 	%r70, %r65, %r3;
	setp.lt.s32 	%p8, %r70, %r21;
	@%p8 bra 	$L__BB2_8;
$L__BB2_9:
	add.s32 	%r69, %r69, %r13;
	setp.lt.s32 	%p9, %r69, %r21;
	@%p9 bra 	$L__BB2_2;
$L__BB2_10:
	ret;

}
	// .globl	_ZN6thrust24THRUST_300001_SM_1000_NS8cuda_cub4core6detail13_kernel_agentINS1_8__reduce11ReduceAgentINS0_12zip_iteratorIN4cuda3std3__45tupleIJNS0_10device_ptrIdEENS0_17counting_iteratorIlNS0_11use_defaultESF_SF_EEEEEEEPNSB_IJdlEEESJ_iNS1_9__extrema9arg_max_fIdl10comparatorEEEEJSI_SK_iSO_EEEvDpT0_
.visible .entry _ZN6thrust24THRUST_300001_SM_1000_NS8cuda_cub4core6detail13_kernel_agentINS1_8__reduce11ReduceAgentINS0_12zip_iteratorIN4cuda3std3__45tupleIJNS0_10device_ptrIdEENS0_17counting_iteratorIlNS0_11use_defaultESF_SF_EEEEEEEPNSB_IJdlEEESJ_iNS1_9__extrema9arg_max_fIdl10comparatorEEEEJSI_SK_iSO_EEEvDpT0_(
	.param .align 8 .b8 _ZN6thrust24THRUST_300001_SM_1000_NS8cuda_cub4core6detail13_kernel_agentINS1_8__reduce11ReduceAgentINS0_12zip_iteratorIN4cuda3std3__45tupleIJNS0_10device_ptrIdEENS0_17counting_iteratorIlNS0_11use_defaultESF_SF_EEEEEEEPNSB_IJdlEEESJ_iNS1_9__extrema9arg_max_fIdl10comparatorEEEEJSI_SK_iSO_EEEvDpT0__param_0[16],
	.param .u64 .ptr .align 1 _ZN6thrust24THRUST_300001_SM_1000_NS8cuda_cub4core6detail13_kernel_agentINS1_8__reduce11ReduceAgentINS0_12zip_iteratorIN4cuda3std3__45tupleIJNS0_10device_ptrIdEENS0_17counting_iteratorIlNS0_11use_defaultESF_SF_EEEEEEEPNSB_IJdlEEESJ_iNS1_9__extrema9arg_max_fIdl10comparatorEEEEJSI_SK_iSO_EEEvDpT0__param_1,
	.param .u32 _ZN6thrust24THRUST_300001_SM_1000_NS8cuda_cub4core6detail13_kernel_agentINS1_8__reduce11ReduceAgentINS0_12zip_iteratorIN4cuda3std3__45tupleIJNS0_10device_ptrIdEENS0_17counting_iteratorIlNS0_11use_defaultESF_SF_EEEEEEEPNSB_IJdlEEESJ_iNS1_9__extrema9arg_max_fIdl10comparatorEEEEJSI_SK_iSO_EEEvDpT0__param_2,
	.param .align 1 .b8 _ZN6thrust24THRUST_300001_SM_1000_NS8cuda_cub4core6detail13_kernel_agentINS1_8__reduce11ReduceAgentINS0_12zip_iteratorIN4cuda3std3__45tupleIJNS0_10device_ptrIdEENS0_17counting_iteratorIlNS0_11use_defaultESF_SF_EEEEEEEPNSB_IJdlEEESJ_iNS1_9__extrema9arg_max_fIdl10comparatorEEEEJSI_SK_iSO_EEEvDpT0__param_3[1]
)
.maxntid 256
{
	.reg .pred 	%p<213>;
	.reg .b32 	%r<400>;
	.reg .b64 	%rd<368>;
	.reg .b64 	%fd<352>;

	ld.param.u64 	%rd198, [_ZN6thrust24THRUST_300001_SM_1000_NS8cuda_cub4core6detail13_kernel_agentINS1_8__reduce11ReduceAgentINS0_12zip_iteratorIN4cuda3std3__45tupleIJNS0_10device_ptrIdEENS0_17counting_iteratorIlNS0_11use_defaultESF_SF_EEEEEEEPNSB_IJdlEEESJ_iNS1_9__extrema9arg_max_fIdl10comparatorEEEEJSI_SK_iSO_EEEvDpT0__param_0+8];
	ld.param.u64 	%rd197, [_ZN6thrust24THRUST_300001_SM_1000_NS8cuda_cub4core6detail13_kernel_agentINS1_8__reduce11ReduceAgentINS0_12zip_iteratorIN4cuda3std3__45tupleIJNS0_10device_ptrIdEENS0_17counting_iteratorIlNS0_11use_defaultESF_SF_EEEEEEEPNSB_IJdlEEESJ_iNS1_9__extrema9arg_max_fIdl10comparatorEEEEJSI_SK_iSO_EEEvDpT0__param_0];
	ld.param.u32 	%r36, [_ZN6thrust24THRUST_300001_SM_1000_NS8cuda_cub4core6detail13_kernel_agentINS1_8__reduce11ReduceAgentINS0_12zip_iteratorIN4cuda3std3__45tupleIJNS0_10device_ptrIdEENS0_17counting_iteratorIlNS0_11use_defaultESF_SF_EEEEEEEPNSB_IJdlEEESJ_iNS1_9__extrema9arg_max_fIdl10comparatorEEEEJSI_SK_iSO_EEEvDpT0__param_2];
	setp.eq.s32 	%p1, %r36, 0;
	@%p1 bra 	$L__BB3_206;
	cvta.to.global.u64 	%rd1, %rd197;
	setp.gt.s32 	%p2, %r36, 1279;
	@%p2 bra 	$L__BB3_122;
	mov.u32 	%r1, %tid.x;
	setp.ge.s32 	%p96, %r1, %r36;
	mov.f64 	%fd298, 0d0000000000000000;
	mov.b64 	%rd309, 0;
	mov.u32 	%r391, %r1;
	@%p96 bra 	$L__BB3_4;
	cvt.u64.u32 	%rd265, %r1;
	mul.wide.u32 	%rd266, %r1, 8;
	add.s64 	%rd267, %rd1, %rd266;
	add.s64 	%rd309, %rd198, %rd265;
	ld.global.f64 	%fd298, [%rd267];
	add.s32 	%r391, %r1, 256;
$L__BB3_4:
	setp.ge.s32 	%p97, %r391, %r36;
	@%p97 bra 	$L__BB3_26;
	not.b32 	%r160, %r391;
	add.s32 	%r4, %r36, %r160;
	and.b32  	%r161, %r4, 768;
	setp.eq.s32 	%p98, %r161, 768;
	@%p98 bra 	$L__BB3_11;
	cvt.u64.u32 	%rd269, %r391;
	add.s64 	%rd300, %rd198, %rd269;
	mul.wide.u32 	%rd270, %r391, 8;
	add.s64 	%rd299, %rd1, %rd270;
	shr.u32 	%r162, %r4, 8;
	add.s32 	%r163, %r162, 1;
	and.b32  	%r164, %r163, 3;
	neg.s32 	%r389, %r164;
$L__BB3_7:
	.pragma "nounroll";
	mov.u64 	%rd9, %rd309;
	mov.f64 	%fd3, %fd298;
	ld.global.f64 	%fd4, [%rd299];
	abs.f64 	%fd5, %fd3;
	abs.f64 	%fd6, %fd4;
	setp.lt.f64 	%p99, %fd5, %fd6;
	mov.u64 	%rd309, %rd300;
	mov.f64 	%fd298, %fd4;
	@%p99 bra 	$L__BB3_10;
	setp.lt.f64 	%p100, %fd6, %fd5;
	mov.u64 	%rd309, %rd9;
	mov.f64 	%fd298, %fd3;
	@%p100 bra 	$L__BB3_10;
	setp.lt.s64 	%p101, %rd9, %rd300;
	min.s64 	%rd309, %rd9, %rd300;
	selp.f64 	%fd298, %fd3, %fd4, %p101;
$L__BB3_10:
	add.s32 	%r391, %r391, 256;
	add.s64 	%rd300, %rd300, 256;
	add.s64 	%rd299, %rd299, 2048;
	add.s32 	%r389, %r389, 1;
	setp.ne.s32 	%p102, %r389, 0;
	@%p102 bra 	$L__BB3_7;
$L__BB3_11:
	setp.lt.u32 	%p103, %r4, 768;
	@%p103 bra 	$L__BB3_26;
	add.s32 	%r392, %r391, 512;
$L__BB3_13:
	mov.u32 	%r12, %r392;
	add.s32 	%r165, %r12, -512;
	cvt.s64.s32 	%rd271, %r165;
	mul.wide.s32 	%rd272, %r165, 8;
	add.s64 	%rd17, %rd1, %rd272;
	add.s64 	%rd18, %rd198, %rd271;
	ld.global.f64 	%fd12, [%rd17];
	abs.f64 	%fd13, %fd298;
	abs.f64 	%fd14, %fd12;
	setp.lt.f64 	%p104, %fd13, %fd14;
	mov.u64 	%rd306, %rd18;
	mov.f64 	%fd295, %fd12;
	@%p104 bra 	$L__BB3_16;
	setp.lt.f64 	%p105, %fd14, %fd13;
	mov.u64 	%rd306, %rd309;
	mov.f64 	%fd295, %fd298;
	@%p105 bra 	$L__BB3_16;
	setp.lt.s64 	%p106, %rd309, %rd18;
	min.s64 	%rd306, %rd309, %rd18;
	selp.f64 	%fd295, %fd298, %fd12, %p106;
$L__BB3_16:
	add.s32 	%r166, %r12, -256;
	cvt.s64.s32 	%rd273, %r166;
	add.s64 	%rd21, %rd198, %rd273;
	ld.global.f64 	%fd17, [%rd17+2048];
	abs.f64 	%fd18, %fd295;
	abs.f64 	%fd19, %fd17;
	setp.lt.f64 	%p107, %fd18, %fd19;
	mov.u64 	%rd307, %rd21;
	mov.f64 	%fd296, %fd17;
	@%p107 bra 	$L__BB3_19;
	setp.lt.f64 	%p108, %fd19, %fd18;
	mov.u64 	%rd307, %rd306;
	mov.f64 	%fd296, %fd295;
	@%p108 bra 	$L__BB3_19;
	setp.lt.s64 	%p109, %rd306, %rd21;
	min.s64 	%rd307, %rd306, %rd21;
	selp.f64 	%fd296, %fd295, %fd17, %p109;
$L__BB3_19:
	cvt.s64.s32 	%rd274, %r12;
	add.s64 	%rd24, %rd198, %rd274;
	ld.global.f64 	%fd22, [%rd17+4096];
	abs.f64 	%fd23, %fd296;
	abs.f64 	%fd24, %fd22;
	setp.lt.f64 	%p110, %fd23, %fd24;
	mov.u64 	%rd308, %rd24;
	mov.f64 	%fd297, %fd22;
	@%p110 bra 	$L__BB3_22;
	setp.lt.f64 	%p111, %fd24, %fd23;
	mov.u64 	%rd308, %rd307;
	mov.f64 	%fd297, %fd296;
	@%p111 bra 	$L__BB3_22;
	setp.lt.s64 	%p112, %rd307, %rd24;
	min.s64 	%rd308, %rd307, %rd24;
	selp.f64 	%fd297, %fd296, %fd22, %p112;
$L__BB3_22:
	add.s32 	%r167, %r12, 256;
	cvt.s64.s32 	%rd275, %r167;
	add.s64 	%rd27, %rd198, %rd275;
	ld.global.f64 	%fd27, [%rd17+6144];
	abs.f64 	%fd28, %fd297;
	abs.f64 	%fd29, %fd27;
	setp.lt.f64 	%p113, %fd28, %fd29;
	mov.u64 	%rd309, %rd27;
	mov.f64 	%fd298, %fd27;
	@%p113 bra 	$L__BB3_25;
	setp.lt.f64 	%p114, %fd29, %fd28;
	mov.u64 	%rd309, %rd308;
	mov.f64 	%fd298, %fd297;
	@%p114 bra 	$L__BB3_25;
	setp.lt.s64 	%p115, %rd308, %rd27;
	min.s64 	%rd309, %rd308, %rd27;
	selp.f64 	%fd298, %fd297, %fd27, %p115;
$L__BB3_25:
	add.s32 	%r392, %r12, 1024;
	add.s32 	%r168, %r12, 512;
	setp.lt.s32 	%p116, %r168, %r36;
	@%p116 bra 	$L__BB3_13;
$L__BB3_26:
	setp.lt.s32 	%p117, %r36, 256;
	@%p117 bra 	$L__BB3_71;
	// begin inline asm
	mov.u32 %r282, %laneid;
	// end inline asm
	mov.b64 	%rd286, %fd298;
	mov.b64 	{%r284, %r289}, %rd286;
	mov.b32 	%r300, 1;
	mov.b32 	%r301, 31;
	mov.b32 	%r302, -1;
	// begin inline asm
	shfl.sync.down.b32 %r283, %r284, %r300, %r301, %r302;
	// end inline asm
	// begin inline asm
	shfl.sync.down.b32 %r288, %r289, %r300, %r301, %r302;
	// end inline asm
	mov.b64 	%rd287, {%r283, %r288};
	mov.b64 	%fd33, %rd287;
	mov.b64 	{%r294, %r299}, %rd309;
	// begin inline asm
	shfl.sync.down.b32 %r293, %r294, %r300, %r301, %r302;
	// end inline asm
	// begin inline asm
	shfl.sync.down.b32 %r298, %r299, %r300, %r301, %r302;
	// end inline asm
	mov.b64 	%rd31, {%r293, %r298};
	setp.gt.s32 	%p169, %r282, 30;
	mov.u64 	%rd311, %rd309;
	mov.f64 	%fd300, %fd298;
	@%p169 bra 	$L__BB3_31;
	abs.f64 	%fd34, %fd298;
	abs.f64 	%fd35, %fd33;
	setp.lt.f64 	%p170, %fd34, %fd35;
	mov.u64 	%rd311, %rd31;
	mov.f64 	%fd300, %fd33;
	@%p170 bra 	$L__BB3_31;
	setp.lt.f64 	%p171, %fd35, %fd34;
	mov.u64 	%rd311, %rd309;
	mov.f64 	%fd300, %fd298;
	@%p171 bra 	$L__BB3_31;
	setp.lt.s64 	%p172, %rd309, %rd31;
	min.s64 	%rd311, %rd309, %rd31;
	selp.f64 	%fd300, %fd298, %fd33, %p172;
$L__BB3_31:
	mov.b64 	%rd288, %fd300;
	mov.b64 	{%r304, %r309}, %rd288;
	mov.b32 	%r320, 2;
	mov.b32 	%r321, 31;
	mov.b32 	%r322, -1;
	// begin inline asm
	shfl.sync.down.b32 %r303, %r304, %r320, %r321, %r322;
	// end inline asm
	// begin inline asm
	shfl.sync.down.b32 %r308, %r309, %r320, %r321, %r322;
	// end inline asm
	mov.b64 	%rd289, {%r303, %r308};
	mov.b64 	%fd38, %rd289;
	mov.b64 	{%r314, %r319}, %rd311;
	// begin inline asm
	shfl.sync.down.b32 %r313, %r314, %r320, %r321, %r322;
	// end inline asm
	// begin inline asm
	shfl.sync.down.b32 %r318, %r319, %r320, %r321, %r322;
	// end inline asm
	mov.b64 	%rd34, {%r313, %r318};
	setp.gt.s32 	%p173, %r282, 29;
	mov.u64 	%rd312, %rd311;
	mov.f64 	%fd301, %fd300;
	@%p173 bra 	$L__BB3_35;
	abs.f64 	%fd39, %fd300;
	abs.f64 	%fd40, %fd38;
	setp.lt.f64 	%p174, %fd39, %fd40;
	mov.u64 	%rd312, %rd34;
	mov.f64 	%fd301, %fd38;
	@%p174 bra 	$L__BB3_35;
	setp.lt.f64 	%p175, %fd40, %fd39;
	mov.u64 	%rd312, %rd311;
	mov.f64 	%fd301, %fd300;
	@%p175 bra 	$L__BB3_35;
	setp.lt.s64 	%p176, %rd311, %rd34;
	min.s64 	%rd312, %rd311, %rd34;
	selp.f64 	%fd301, %fd300, %fd38, %p176;
$L__BB3_35:
	mov.b64 	%rd290, %fd301;
	mov.b64 	{%r324, %r329}, %rd290;
	mov.b32 	%r340, 4;
	mov.b32 	%r341, 31;
	mov.b32 	%r342, -1;
	// begin inline asm
	shfl.sync.down.b32 %r323, %r324, %r340, %r341, %r342;
	// end inline asm
	// begin inline asm
	shfl.sync.down.b32 %r328, %r329, %r340, %r341, %r342;
	// end inline asm
	mov.b64 	%rd291, {%r323, %r328};
	mov.b64 	%fd43, %rd291;
	mov.b64 	{%r334, %r339}, %rd312;
	// begin inline asm
	shfl.sync.down.b32 %r333, %r334, %r340, %r341, %r342;
	// end inline asm
	// begin inline asm
	shfl.sync.down.b32 %r338, %r339, %r340, %r341, %r342;
	// end inline asm
	mov.b64 	%rd37, {%r333, %r338};
	setp.gt.s32 	%p177, %r282, 27;
	mov.u64 	%rd313, %rd312;
	mov.f64 	%fd302, %fd301;
	@%p177 bra 	$L__BB3_39;
	abs.f64 	%fd44, %fd301;
	abs.f64 	%fd45, %fd43;
	setp.lt.f64 	%p178, %fd44, %fd45;
	mov.u64 	%rd313, %rd37;
	mov.f64 	%fd302, %fd43;
	@%p178 bra 	$L__BB3_39;
	setp.lt.f64 	%p179, %fd45, %fd44;
	mov.u64 	%rd313, %rd312;
	mov.f64 	%fd302, %fd301;
	@%p179 bra 	$L__BB3_39;
	setp.lt.s64 	%p180, %rd312, %rd37;
	min.s64 	%rd313, %rd312, %rd37;
	selp.f64 	%fd302, %fd301, %fd43, %p180;
$L__BB3_39:
	mov.b64 	%rd292, %fd302;
	mov.b64 	{%r344, %r349}, %rd292;
	mov.b32 	%r360, 8;
	mov.b32 	%r361, 31;
	mov.b32 	%r362, -1;
	// begin inline asm
	shfl.sync.down.b32 %r343, %r344, %r360, %r361, %r362;
	// end inline asm
	// begin inline asm
	shfl.sync.down.b32 %r348, %r349, %r360, %r361, %r362;
	// end inline asm
	mov.b64 	%rd293, {%r343, %r348};
	mov.b64 	%fd48, %rd293;
	mov.b64 	{%r354, %r359}, %rd313;
	// begin inline asm
	shfl.sync.down.b32 %r353, %r354, %r360, %r361, %r362;
	// end inline asm
	// begin inline asm
	shfl.sync.down.b32 %r358, %r359, %r360, %r361, %r362;
	// end inline asm
	mov.b64 	%rd40, {%r353, %r358};
	setp.gt.s32 	%p181, %r282, 23;
	mov.u64 	%rd314, %rd313;
	mov.f64 	%fd303, %fd302;
	@%p181 bra 	$L__BB3_43;
	abs.f64 	%fd49, %fd302;
	abs.f64 	%fd50, %fd48;
	setp.lt.f64 	%p182, %fd49, %fd50;
	mov.u64 	%rd314, %rd40;
	mov.f64 	%fd303, %fd48;
	@%p182 bra 	$L__BB3_43;
	setp.lt.f64 	%p183, %fd50, %fd49;
	mov.u64 	%rd314, %rd313;
	mov.f64 	%fd303, %fd302;
	@%p183 bra 	$L__BB3_43;
	setp.lt.s64 	%p184, %rd313, %rd40;
	min.s64 	%rd314, %rd313, %rd40;
	selp.f64 	%fd303, %fd302, %fd48, %p184;
$L__BB3_43:
	mov.b64 	%rd294, %fd303;
	mov.b64 	{%r364, %r369}, %rd294;
	mov.b32 	%r380, 16;
	mov.b32 	%r381, 31;
	mov.b32 	%r382, -1;
	// begin inline asm
	shfl.sync.down.b32 %r363, %r364, %r380, %r381, %r382;
	// end inline asm
	// begin inline asm
	shfl.sync.down.b32 %r368, %r369, %r380, %r381, %r382;
	// end inline asm
	mov.b64 	%rd295, {%r363, %r368};
	mov.b64 	%fd53, %rd295;
	mov.b64 	{%r374, %r379}, %rd314;
	// begin inline asm
	shfl.sync.down.b32 %r373, %r374, %r380, %r381, %r382;
	// end inline asm
	// begin inline asm
	shfl.sync.down.b32 %r378, %r379, %r380, %r381, %r382;
	// end inline asm
	mov.b64 	%rd43, {%r373, %r378};
	setp.gt.s32 	%p185, %r282, 15;
	mov.u64 	%rd367, %rd314;
	mov.f64 	%fd351, %fd303;
	@%p185 bra 	$L__BB3_47;
	abs.f64 	%fd54, %fd303;
	abs.f64 	%fd55, %fd53;
	setp.lt.f64 	%p186, %fd54, %fd55;
	mov.u64 	%rd367, %rd43;
	mov.f64 	%fd351, %fd53;
	@%p186 bra 	$L__BB3_47;
	setp.lt.f64 	%p187, %fd55, %fd54;
	mov.u64 	%rd367, %rd314;
	mov.f64 	%fd351, %fd303;
	@%p187 bra 	$L__BB3_47;
	setp.lt.s64 	%p188, %rd314, %rd43;
	min.s64 	%rd367, %rd314, %rd43;
	selp.f64 	%fd351, %fd303, %fd53, %p188;
$L__BB3_47:
	setp.ne.s32 	%p189, %r282, 0;
	@%p189 bra 	$L__BB3_49;
	shr.u32 	%r383, %r1, 1;
	and.b32  	%r384, %r383, 496;
	mov.u32 	%r385, _ZN6thrust24THRUST_300001_SM_1000_NS8cuda_cub4core6detail5shmemE;
	add.s32 	%r386, %r385, %r384;
	st.shared.f64 	[%r386+8], %fd351;
	st.shared.u64 	[%r386+16], %rd367;
$L__BB3_49:
	bar.sync 	0;
	setp.ne.s32 	%p190, %r1, 0;
	@%p190 bra 	$L__BB3_204;
	ld.shared.f64 	%fd58, [_ZN6thrust24THRUST_300001_SM_1000_NS8cuda_cub4core6detail5shmemE+24];
	ld.shared.u64 	%rd46, [_ZN6thrust24THRUST_300001_SM_1000_NS8cuda_cub4core6detail5shmemE+32];
	abs.f64 	%fd59, %fd351;
	abs.f64 	%fd60, %fd58;
	setp.lt.f64 	%p191, %fd59, %fd60;
	mov.u64 	%rd316, %rd46;
	mov.f64 	%fd305, %fd58;
	@%p191 bra 	$L__BB3_53;
	setp.lt.f64 	%p192, %fd60, %fd59;
	mov.u64 	%rd316, %rd367;
	mov.f64 	%fd305, %fd351;
	@%p192 bra 	$L__BB3_53;
	setp.lt.s64 	%p193, %rd367, %rd46;
	min.s64 	%rd316, %rd367, %rd46;
	selp.f64 	%fd305, %fd351, %fd58, %p193;
$L__BB3_53:
	ld.shared.f64 	%fd63, [_ZN6thrust24THRUST_300001_SM_1000_NS8cuda_cub4core6detail5shmemE+40];
	ld.shared.u64 	%rd49, [_ZN6thrust24THRUST_300001_SM_1000_NS8cuda_cub4core6detail5shmemE+48];
	abs.f64 	%fd64, %fd305;
	abs.f64 	%fd65, %fd63;
	setp.lt.f64 	%p194, %fd64, %fd65;
	mov.u64 	%rd317, %rd49;
	mov.f64 	%fd306, %fd63;
	@%p194 bra 	$L__BB3_56;
	setp.lt.f64 	%p195, %fd65, %fd64;
	mov.u64 	%rd317, %rd316;
	mov.f64 	%fd306, %fd305;
	@%p195 bra 	$L__BB3_56;
	setp.lt.s64 	%p196, %rd316, %rd49;
	min.s64 	%rd317, %rd316, %rd49;
	selp.f64 	%fd306, %fd305, %fd63, %p196;
$L__BB3_56:
	ld.shared.f64 	%fd68, [_ZN6thrust24THRUST_300001_SM_1000_NS8cuda_cub4core6detail5shmemE+56];
	ld.shared.u64 	%rd52, [_ZN6thrust24THRUST_300001_SM_1000_NS8cuda_cub4core6detail5shmemE+64];
	abs.f64 	%fd69, %fd306;
	abs.f64 	%fd70, %fd68;
	setp.lt.f64 	%p197, %fd69, %fd70;
	mov.u64 	%rd318, %rd52;
	mov.f64 	%fd307, %fd68;
	@%p197 bra 	$L__BB3_59;
	setp.lt.f64 	%p198, %fd70, %fd69;
	mov.u64 	%rd318, %rd317;
	mov.f64 	%fd307, %fd306;
	@%p198 bra 	$L__BB3_59;
	setp.lt.s64 	%p199, %rd317, %rd52;
	min.s64 	%rd318, %rd317, %rd52;
	selp.f64 	%fd307, %fd306, %fd68, %p199;
$L__BB3_59:
	ld.shared.f64 	%fd73, [_ZN6thrust24THRUST_300001_SM_1000_NS8cuda_cub4core6detail5shmemE+72];
	ld.shared.u64 	%rd55, [_ZN6thrust24THRUST_300001_SM_1000_NS8cuda_cub4core6detail5shmemE+80];
	abs.f64 	%fd74, %fd307;
	abs.f64 	%fd75, %fd73;
	setp.lt.f64 	%p200, %fd74, %fd75;
	mov.u64 	%rd319, %rd55;
	mov.f64 	%fd308, %fd73;
	@%p200 bra 	$L__BB3_62;
	setp.lt.f64 	%p201, %fd75, %fd74;
	mov.u64 	%rd319, %rd318;
	mov.f64 	%fd308, %fd307;
	@%p201 bra 	$L__BB3_62;
	setp.lt.s64 	%p202, %rd318, %rd55;
	min.s64 	%rd319, %rd318, %rd55;
	selp.f64 	%fd308, %fd307, %fd73, %p202;
$L__BB3_62:
	ld.shared.f64 	%fd78, [_ZN6thrust24THRUST_300001_SM_1000_NS8cuda_cub4core6detail5shmemE+88];
	ld.shared.u64 	%rd58, [_ZN6thrust24THRUST_300001_SM_1000_NS8cuda_cub4core6detail5shmemE+96];
	abs.f64 	%fd79, %fd308;
	abs.f64 	%fd80, %fd78;
	setp.lt.f64 	%p203, %fd79, %fd80;
	mov.u64 	%rd320, %rd58;
	mov.f64 	%fd309, %fd78;
	@%p203 bra 	$L__BB3_65;
	setp.lt.f64 	%p204, %fd80, %fd79;
	mov.u64 	%rd320, %rd319;
	mov.f64 	%fd309, %fd308;
	@%p204 bra 	$L__BB3_65;
	setp.lt.s64 	%p205, %rd319, %rd58;
	min.s64 	%rd320, %rd319, %rd58;
	selp.f64 	%fd309, %fd308, %fd78, %p205;
$L__BB3_65:
	ld.shared.f64 	%fd83, [_ZN6thrust24THRUST_300001_SM_1000_NS8cuda_cub4core6detail5shmemE+104];
	ld.shared.u64 	%rd61, [_ZN6thrust24THRUST_300001_SM_1000_NS8cuda_cub4core6detail5shmemE+112];
	abs.f64 	%fd84, %fd309;
	abs.f64 	%fd85, %fd83;
	setp.lt.f64 	%p206, %fd84, %fd85;
	mov.u64 	%rd321, %rd61;
	mov.f64 	%fd310, %fd83;
	@%p206 bra 	$L__BB3_68;
	setp.lt.f64 	%p207, %fd85, %fd84;
	mov.u64 	%rd321, %rd320;
	mov.f64 	%fd310, %fd309;
	@%p207 bra 	$L__BB3_68;
	setp.lt.s64 	%p208, %rd320, %rd61;
	min.s64 	%rd321, %rd320, %rd61;
	selp.f64 	%fd310, %fd309, %fd83, %p208;
$L__BB3_68:
	ld.shared.f64 	%fd88, [_ZN6thrust24THRUST_300001_SM_1000_NS8cuda_cub4core6detail5shmemE+120];
	ld.shared.u64 	%rd64, [_ZN6thrust24THRUST_300001_SM_1000_NS8cuda_cub4core6detail5shmemE+128];
	abs.f64 	%fd89, %fd310;
	abs.f64 	%fd90, %fd88;
	setp.lt.f64 	%p209, %fd89, %fd90;
	mov.u64 	%rd367, %rd64;
	mov.f64 	%fd351, %fd88;
	@%p209 bra 	$L__BB3_204;
	setp.lt.f64 	%p210, %fd90, %fd89;
	mov.u64 	%rd367, %rd321;
	mov.f64 	%fd351, %fd310;
	@%p210 bra 	$L__BB3_204;
	setp.lt.s64 	%p211, %rd321, %rd64;
	min.s64 	%rd367, %rd321, %rd64;
	selp.f64 	%fd351, %fd310, %fd88, %p211;
	bra.uni 	$L__BB3_204;
$L__BB3_71:
	// begin inline asm
	mov.u32 %r169, %laneid;
	// end inline asm
	and.b32  	%r190, %r1, 992;
	add.s32 	%r191, %r190, 32;
	setp.gt.s32 	%p118, %r191, %r36;
	not.b32 	%r192, %r190;
	add.s32 	%r193, %r36, %r192;
	selp.b32 	%r188, %r193, 31, %p118;
	mov.b64 	%rd276, %fd298;
	mov.b64 	{%r171, %r176}, %rd276;
	mov.b32 	%r187, 1;
	mov.b32 	%r189, -1;
	// begin inline asm
	shfl.sync.down.b32 %r170, %r171, %r187, %r188, %r189;
	// end inline asm
	// begin inline asm
	shfl.sync.down.b32 %r175, %r176, %r187, %r188, %r189;
	// end inline asm
	mov.b64 	%rd277, {%r170, %r175};
	mov.b64 	%fd92, %rd277;
	mov.b64 	{%r181, %r186}, %rd309;
	// begin inline asm
	shfl.sync.down.b32 %r180, %r181, %r187, %r188, %r189;
	// end inline asm
	// begin inline asm
	shfl.sync.down.b32 %r185, %r186, %r187, %r188, %r189;
	// end inline asm
	mov.b64 	%rd66, {%r180, %r185};
	setp.ge.s32 	%p119, %r169, %r188;
	mov.u64 	%rd322, %rd309;
	mov.f64 	%fd311, %fd298;
	@%p119 bra 	$L__BB3_75;
	abs.f64 	%fd93, %fd298;
	abs.f64 	%fd94, %fd92;
	setp.lt.f64 	%p120, %fd93, %fd94;
	mov.u64 	%rd322, %rd66;
	mov.f64 	%fd311, %fd92;
	@%p120 bra 	$L__BB3_75;
	setp.lt.f64 	%p121, %fd94, %fd93;
	mov.u64 	%rd322, %rd309;
	mov.f64 	%fd311, %fd298;
	@%p121 bra 	$L__BB3_75;
	setp.lt.s64 	%p122, %rd309, %rd66;
	min.s64 	%rd322, %rd309, %rd66;
	selp.f64 	%fd311, %fd298, %fd92, %p122;
$L__BB3_75:
	mov.b64 	%rd278, %fd311;
	mov.b64 	{%r195, %r200}, %rd278;
	mov.b32 	%r211, 2;
	mov.b32 	%r213, -1;
	// begin inline asm
	shfl.sync.down.b32 %r194, %r195, %r211, %r188, %r213;
	// end inline asm
	// begin inline asm
	shfl.sync.down.b32 %r199, %r200, %r211, %r188, %r213;
	// end inline asm
	mov.b64 	%rd279, {%r194, %r199};
	mov.b64 	%fd97, %rd279;
	mov.b64 	{%r205, %r210}, %rd322;
	// begin inline asm
	shfl.sync.down.b32 %r204, %r205, %r211, %r188, %r213;
	// end inline asm
	// begin inline asm
	shfl.sync.down.b32 %r209, %r210, %r211, %r188, %r213;
	// end inline asm
	mov.b64 	%rd69, {%r204, %r209};
	add.s32 	%r214, %r169, 2;
	setp.gt.s32 	%p123, %r214, %r188;
	mov.u64 	%rd323, %rd322;
	mov.f64 	%fd312, %fd311;
	@%p123 bra 	$L__BB3_79;
	abs.f64 	%fd98, %fd311;
	abs.f64 	%fd99, %fd97;
	setp.lt.f64 	%p124, %fd98, %fd99;
	mov.u64 	%rd323, %rd69;
	mov.f64 	%fd312, %fd97;
	@%p124 bra 	$L__BB3_79;
	setp.lt.f64 	%p125, %fd99, %fd98;
	mov.u64 	%rd323, %rd322;
	mov.f64 	%fd312, %fd311;
	@%p125 bra 	$L__BB3_79;
	setp.lt.s64 	%p126, %rd322, %rd69;
	min.s64 	%rd323, %rd322, %rd69;
	selp.f64 	%fd312, %fd311, %fd97, %p126;
$L__BB3_79:
	mov.b64 	%rd280, %fd312;
	mov.b64 	{%r216, %r221}, %rd280;
	mov.b32 	%r232, 4;
	mov.b32 	%r234, -1;
	// begin inline asm
	shfl.sync.down.b32 %r215, %r216, %r232, %r188, %r234;
	// end inline asm
	// begin inline asm
	shfl.sync.down.b32 %r220, %r221, %r232, %r188, %r234;
	// end inline asm
	mov.b64 	%rd281, {%r215, %r220};
	mov.b64 	%fd102, %rd281;
	mov.b64 	{%r226, %r231}, %rd323;
	// begin inline asm
	shfl.sync.down.b32 %r225, %r226, %r232, %r188, %r234;
	// end inline asm
	// begin inline asm
	shfl.sync.down.b32 %r230, %r231, %r232, %r188, %r234;
	// end inline asm
	mov.b64 	%rd72, {%r225, %r230};
	add.s32 	%r235, %r169, 4;
	setp.gt.s32 	%p127, %r235, %r188;
	mov.u64 	%rd324, %rd323;
	mov.f64 	%fd313, %fd312;
	@%p127 bra 	$L__BB3_83;
	abs.f64 	%fd103, %fd312;
	abs.f64 	%fd104, %fd102;
	setp.lt.f64 	%p128, %fd103, %fd104;
	mov.u64 	%rd324, %rd72;
	mov.f64 	%fd313, %fd102;
	@%p128 bra 	$L__BB3_83;
	setp.lt.f64 	%p129, %fd104, %fd103;
	mov.u64 	%rd324, %rd323;
	mov.f64 	%fd313, %fd312;
	@%p129 bra 	$L__BB3_83;
	setp.lt.s64 	%p130, %rd323, %rd72;
	min.s64 	%rd324, %rd323, %rd72;
	selp.f64 	%fd313, %fd312, %fd102, %p130;
$L__BB3_83:
	mov.b64 	%rd282, %fd313;
	mov.b64 	{%r237, %r242}, %rd282;
	mov.b32 	%r253, 8;
	mov.b32 	%r255, -1;
	// begin inline asm
	shfl.sync.down.b32 %r236, %r237, %r253, %r188, %r255;
	// end inline asm
	// begin inline asm
	shfl.sync.down.b32 %r241, %r242, %r253, %r188, %r255;
	// end inline asm
	mov.b64 	%rd283, {%r236, %r241};
	mov.b64 	%fd107, %rd283;
	mov.b64 	{%r247, %r252}, %rd324;
	// begin inline asm
	shfl.sync.down.b32 %r246, %r247, %r253, %r188, %r255;
	// end inline asm
	// begin inline asm
	shfl.sync.down.b32 %r251, %r252, %r253, %r188, %r255;
	// end inline asm
	mov.b64 	%rd75, {%r246, %r251};
	add.s32 	%r256, %r169, 8;
	setp.gt.s32 	%p131, %r256, %r188;
	mov.u64 	%rd325, %rd324;
	mov.f64 	%fd314, %fd313;
	@%p131 bra 	$L__BB3_87;
	abs.f64 	%fd108, %fd313;
	abs.f64 	%fd109, %fd107;
	setp.lt.f64 	%p132, %fd108, %fd109;
	mov.u64 	%rd325, %rd75;
	mov.f64 	%fd314, %fd107;
	@%p132 bra 	$L__BB3_87;
	setp.lt.f64 	%p133, %fd109, %fd108;
	mov.u64 	%rd325, %rd324;
	mov.f64 	%fd314, %fd313;
	@%p133 bra 	$L__BB3_87;
	setp.lt.s64 	%p134, %rd324, %rd75;
	min.s64 	%rd325, %rd324, %rd75;
	selp.f64 	%fd314, %fd313, %fd107, %p134;
$L__BB3_87:
	mov.b64 	%rd284, %fd314;
	mov.b64 	{%r258, %r263}, %rd284;
	mov.b32 	%r274, 16;
	mov.b32 	%r276, -1;
	// begin inline asm
	shfl.sync.down.b32 %r257, %r258, %r274, %r188, %r276;
	// end inline asm
	// begin inline asm
	shfl.sync.down.b32 %r262, %r263, %r274, %r188, %r276;
	// end inline asm
	mov.b64 	%rd285, {%r257, %r262};
	mov.b64 	%fd112, %rd285;
	mov.b64 	{%r268, %r273}, %rd325;
	// begin inline asm
	shfl.sync.down.b32 %r267, %r268, %r274, %r188, %r276;
	// end inline asm
	// begin inline asm
	shfl.sync.down.b32 %r272, %r273, %r274, %r188, %r276;
	// end inline asm
	mov.b64 	%rd78, {%r267, %r272};
	add.s32 	%r277, %r169, 16;
	setp.gt.s32 	%p135, %r277, %r188;
	mov.u64 	%rd367, %rd325;
	mov.f64 	%fd351, %fd314;
	@%p135 bra 	$L__BB3_91;
	abs.f64 	%fd113, %fd314;
	abs.f64 	%fd114, %fd112;
	setp.lt.f64 	%p136, %fd113, %fd114;
	mov.u64 	%rd367, %rd78;
	mov.f64 	%fd351, %fd112;
	@%p136 bra 	$L__BB3_91;
	setp.lt.f64 	%p137, %fd114, %fd113;
	mov.u64 	%rd367, %rd325;
	mov.f64 	%fd351, %fd314;
	@%p137 bra 	$L__BB3_91;
	setp.lt.s64 	%p138, %rd325, %rd78;
	min.s64 	%rd367, %rd325, %rd78;
	selp.f64 	%fd351, %fd314, %fd112, %p138;
$L__BB3_91:
	setp.ne.s32 	%p139, %r169, 0;
	@%p139 bra 	$L__BB3_93;
	shr.u32 	%r278, %r1, 1;
	and.b32  	%r279, %r278, 496;
	mov.u32 	%r280, _ZN6thrust24THRUST_300001_SM_1000_NS8cuda_cub4core6detail5shmemE;
	add.s32 	%r281, %r280, %r279;
	st.shared.f64 	[%r281+8], %fd351;
	st.shared.u64 	[%r281+16], %rd367;
$L__BB3_93:
	bar.sync 	0;
	setp.ne.s32 	%p140, %r1, 0;
	@%p140 bra 	$L__BB3_204;
	setp.lt.s32 	%p141, %r36, 33;
	mov.f64 	%fd316, %fd351;
	mov.u64 	%rd327, %rd367;
	@%p141 bra 	$L__BB3_98;
	ld.shared.f64 	%fd117, [_ZN6thrust24THRUST_300001_SM_1000_NS8cuda_cub4core6detail5shmemE+24];
	ld.shared.u64 	%rd81, [_ZN6thrust24THRUST_300001_SM_1000_NS8cuda_cub4core6detail5shmemE+32];
	abs.f64 	%fd118, %fd351;
	abs.f64 	%fd119, %fd117;
	setp.lt.f64 	%p142, %fd118, %fd119;
	mov.f64 	%fd316, %fd117;
	mov.u64 	%rd327, %rd81;
	@%p142 bra 	$L__BB3_98;
	setp.lt.f64 	%p143, %fd119, %fd118;
	mov.f64 	%fd316, %fd351;
	mov.u64 	%rd327, %rd367;
	@%p143 bra 	$L__BB3_98;
	setp.lt.s64 	%p144, %rd367, %rd81;
	min.s64 	%rd327, %rd367, %rd81;
	selp.f64 	%fd316, %fd351, %fd117, %p144;
$L__BB3_98:
	setp.lt.s32 	%p145, %r36, 65;
	mov.f64 	%fd317, %fd316;
	mov.u64 	%rd328, %rd327;
	@%p145 bra 	$L__BB3_102;
	ld.shared.f64 	%fd122, [_ZN6thrust24THRUST_300001_SM_1000_NS8cuda_cub4core6detail5shmemE+40];
	ld.shared.u64 	%rd84, [_ZN6thrust24THRUST_300001_SM_1000_NS8cuda_cub4core6detail5shmemE+48];
	abs.f64 	%fd123, %fd316;
	abs.f64 	%fd124, %fd122;
	setp.lt.f64 	%p146, %fd123, %fd124;
	mov.f64 	%fd317, %fd122;
	mov.u64 	%rd328, %rd84;
	@%p146 bra 	$L__BB3_102;
	setp.lt.f64 	%p147, %fd124, %fd123;
	mov.f64 	%fd317, %fd316;
	mov.u64 	%rd328, %rd327;
	@%p147 bra 	$L__BB3_102;
	setp.lt.s64 	%p148, %rd327, %rd84;
	min.s64 	%rd328, %rd327, %rd84;
	selp.f64 	%fd317, %fd316, %fd122, %p148;
$L__BB3_102:
	setp.lt.s32 	%p149, %r36, 97;
	mov.f64 	%fd318, %fd317;
	mov.u64 	%rd329, %rd328;
	@%p149 bra 	$L__BB3_106;
	ld.shared.f64 	%fd127, [_ZN6thrust24THRUST_300001_SM_1000_NS8cuda_cub4core6detail5shmemE+56];
	ld.shared.u64 	%rd87, [_ZN6thrust24THRUST_300001_SM_1000_NS8cuda_cub4core6detail5shmemE+64];
	abs.f64 	%fd128, %fd317;
	abs.f64 	%fd129, %fd127;
	setp.lt.f64 	%p150, %fd128, %fd129;
	mov.f64 	%fd318, %fd127;
	mov.u64 	%rd329, %rd87;
	@%p150 bra 	$L__BB3_106;
	setp.lt.f64 	%p151, %fd129, %fd128;
	mov.f64 	%fd318, %fd317;
	mov.u64 	%rd329, %rd328;
	@%p151 bra 	$L__BB3_106;
	setp.lt.s64 	%p152, %rd328, %rd87;
	min.s64 	%rd329, %rd328, %rd87;
	selp.f64 	%fd318, %fd317, %fd127, %p152;
$L__BB3_106:
	setp.lt.s32 	%p153, %r36, 129;
	mov.f64 	%fd319, %fd318;
	mov.u64 	%rd330, %rd329;
	@%p153 bra 	$L__BB3_110;
	ld.shared.f64 	%fd132, [_ZN6thrust24THRUST_300001_SM_1000_NS8cuda_cub4core6detail5shmemE+72];
	ld.shared.u64 	%rd90, [_ZN6thrust24THRUST_300001_SM_1000_NS8cuda_cub4core6detail5shmemE+80];
	abs.f64 	%fd133, %fd318;
	abs.f64 	%fd134, %fd132;
	setp.lt.f64 	%p154, %fd133, %fd134;
	mov.f64 	%fd319, %fd132;
	mov.u64 	%rd330, %rd90;
	@%p154 bra 	$L__BB3_110;
	setp.lt.f64 	%p155, %fd134, %fd133;
	mov.f64 	%fd319, %fd318;
	mov.u64 	%rd330, %rd329;
	@%p155 bra 	$L__BB3_110;
	setp.lt.s64 	%p156, %rd329, %rd90;
	min.s64 	%rd330, %rd329, %rd90;
	selp.f64 	%fd319, %fd318, %fd132, %p156;
$L__BB3_110:
	setp.lt.s32 	%p157, %r36, 161;
	mov.f64 	%fd320, %fd319;
	mov.u64 	%rd331, %rd330;
	@%p157 bra 	$L__BB3_114;
	ld.shared.f64 	%fd137, [_ZN6thrust24THRUST_300001_SM_1000_NS8cuda_cub4core6detail5shmemE+88];
	ld.shared.u64 	%rd93, [_ZN6thrust24THRUST_300001_SM_1000_NS8cuda_cub4core6detail5shmemE+96];
	abs.f64 	%fd138, %fd319;
	abs.f64 	%fd139, %fd137;
	setp.lt.f64 	%p158, %fd138, %fd139;
	mov.f64 	%fd320, %fd137;
	mov.u64 	%rd331, %rd93;
	@%p158 bra 	$L__BB3_114;
	setp.lt.f64 	%p159, %fd139, %fd138;
	mov.f64 	%fd320, %fd319;
	mov.u64 	%rd331, %rd330;
	@%p159 bra 	$L__BB3_114;
	setp.lt.s64 	%p160, %rd330, %rd93;
	min.s64 	%rd331, %rd330, %rd93;
	selp.f64 	%fd320, %fd319, %fd137, %p160;
$L__BB3_114:
	setp.lt.s32 	%p161, %r36, 193;
	mov.f64 	%fd321, %fd320;
	mov.u64 	%rd332, %rd331;
	@%p161 bra 	$L__BB3_118;
	ld.shared.f64 	%fd142, [_ZN6thrust24THRUST_300001_SM_1000_NS8cuda_cub4core6detail5shmemE+104];
	ld.shared.u64 	%rd96, [_ZN6thrust24THRUST_300001_SM_1000_NS8cuda_cub4core6detail5shmemE+112];
	abs.f64 	%fd143, %fd320;
	abs.f64 	%fd144, %fd142;
	setp.lt.f64 	%p162, %fd143, %fd144;
	mov.f64 	%fd321, %fd142;
	mov.u64 	%rd332, %rd96;
	@%p162 bra 	$L__BB3_118;
	setp.lt.f64 	%p163, %fd144, %fd143;
	mov.f64 	%fd321, %fd320;
	mov.u64 	%rd332, %rd331;
	@%p163 bra 	$L__BB3_118;
	setp.lt.s64 	%p164, %rd331, %rd96;
	min.s64 	%rd332, %rd331, %rd96;
	selp.f64 	%fd321, %fd320, %fd142, %p164;
$L__BB3_118:
	setp.lt.s32 	%p165, %r36, 225;
	mov.u64 	%rd367, %rd332;
	mov.f64 	%fd351, %fd321;
	@%p165 bra 	$L__BB3_204;
	ld.shared.f64 	%fd147, [_ZN6thrust24THRUST_300001_SM_1000_NS8cuda_cub4core6detail5shmemE+120];
	ld.shared.u64 	%rd99, [_ZN6thrust24THRUST_300001_SM_1000_NS8cuda_cub4core6detail5shmemE+128];
	abs.f64 	%fd148, %fd321;
	abs.f64 	%fd149, %fd147;
	setp.lt.f64 	%p166, %fd148, %fd149;
	mov.u64 	%rd367, %rd99;
	mov.f64 	%fd351, %fd147;
	@%p166 bra 	$L__BB3_204;
	setp.lt.f64 	%p167, %fd149, %fd148;
	mov.u64 	%rd367, %rd332;
	mov.f64 	%fd351, %fd321;
	@%p167 bra 	$L__BB3_204;
	setp.lt.s64 	%p168, %rd332, %rd99;
	min.s64 	%rd367, %rd332, %rd99;
	selp.f64 	%fd351, %fd321, %fd147, %p168;
	bra.uni 	$L__BB3_204;
$L__BB3_122:
	mov.u32 	%r17, %tid.x;
	cvt.u64.u32 	%rd200, %r17;
	cvta.to.global.u64 	%rd201, %rd197;
	mul.wide.u32 	%rd202, %r17, 8;
	add.s64 	%rd203, %rd201, %rd202;
	ld.global.f64 	%fd274, [%rd203];
	add.s32 	%r37, %r17, 256;
	cvt.u64.u32 	%rd204, %r37;
	ld.global.f64 	%fd275, [%rd203+2048];
	add.s32 	%r38, %r17, 512;
	cvt.u64.u32 	%rd205, %r38;
	ld.global.f64 	%fd276, [%rd203+4096];
	add.s32 	%r39, %r17, 768;
	cvt.u64.u32 	%rd206, %r39;
	ld.global.f64 	%fd277, [%rd203+6144];
	or.b32  	%r40, %r17, 1024;
	cvt.u64.u32 	%rd101, %r40;
	add.s64 	%rd354, %rd198, %rd101;
	ld.global.f64 	%fd338, [%rd203+8192];
	abs.f64 	%fd278, %fd274;
	abs.f64 	%fd279, %fd275;
	setp.geu.f64 	%p3, %fd278, %fd279;
	selp.f64 	%fd280, %fd274, %fd275, %p3;
	selp.b64 	%rd207, %rd200, %rd204, %p3;
	abs.f64 	%fd281, %fd280;
	abs.f64 	%fd282, %fd276;
	setp.geu.f64 	%p4, %fd281, %fd282;
	selp.f64 	%fd283, %fd280, %fd276, %p4;
	selp.b64 	%rd208, %rd207, %rd205, %p4;
	abs.f64 	%fd284, %fd283;
	abs.f64 	%fd285, %fd277;
	setp.geu.f64 	%p5, %fd284, %fd285;
	selp.f64 	%fd152, %fd283, %fd277, %p5;
	selp.b64 	%rd104, %rd208, %rd206, %p5;
	abs.f64 	%fd153, %fd152;
	abs.f64 	%fd154, %fd338;
	setp.lt.f64 	%p6, %fd153, %fd154;
	@%p6 bra 	$L__BB3_124;
	setp.lt.f64 	%p7, %fd154, %fd153;
	setp.lt.u64 	%p8, %rd104, %rd101;
	or.pred  	%p9, %p7, %p8;
	selp.f64 	%fd338, %fd152, %fd338, %p9;
	add.s64 	%rd211, %rd198, %rd104;
	selp.b64 	%rd354, %rd211, %rd354, %p9;
$L__BB3_124:
	setp.lt.u32 	%p10, %r36, 2560;
	mov.b32 	%r394, 1280;
	@%p10 bra 	$L__BB3_137;
	mov.b32 	%r393, 1280;
	mov.f64 	%fd323, %fd338;
$L__BB3_126:
	cvt.u64.u32 	%rd212, %r393;
	add.s64 	%rd213, %rd200, %rd212;
	mul.wide.u32 	%rd214, %r393, 8;
	cvta.to.global.u64 	%rd215, %rd197;
	add.s64 	%rd217, %rd215, %rd202;
	add.s64 	%rd218, %rd217, %rd214;
	add.s64 	%rd335, %rd213, %rd198;
	ld.global.f64 	%fd324, [%rd218];
	ld.global.f64 	%fd325, [%rd218+2048];
	ld.global.f64 	%fd326, [%rd218+4096];
	ld.global.f64 	%fd327, [%rd218+6144];
	ld.global.f64 	%fd338, [%rd218+8192];
	abs.f64 	%fd163, %fd323;
	abs.f64 	%fd164, %fd324;
	setp.lt.f64 	%p11, %fd163, %fd164;
	@%p11 bra 	$L__BB3_128;
	setp.lt.f64 	%p12, %fd164, %fd163;
	setp.lt.s64 	%p13, %rd354, %rd335;
	or.pred  	%p14, %p12, %p13;
	selp.f64 	%fd324, %fd323, %fd324, %p14;
	selp.b64 	%rd335, %rd354, %rd335, %p14;
$L__BB3_128:
	cvt.u64.u32 	%rd219, %r393;
	add.s64 	%rd220, %rd200, %rd219;
	add.s64 	%rd221, %rd220, %rd198;
	add.s64 	%rd336, %rd221, 256;
	abs.f64 	%fd167, %fd324;
	abs.f64 	%fd168, %fd325;
	setp.lt.f64 	%p15, %fd167, %fd168;
	@%p15 bra 	$L__BB3_130;
	setp.lt.f64 	%p16, %fd168, %fd167;
	add.s64 	%rd226, %rd221, 256;
	setp.lt.s64 	%p17, %rd335, %rd226;
	or.pred  	%p18, %p16, %p17;
	selp.f64 	%fd325, %fd324, %fd325, %p18;
	selp.b64 	%rd336, %rd335, %rd226, %p18;
$L__BB3_130:
	add.s64 	%rd337, %rd221, 512;
	abs.f64 	%fd171, %fd325;
	abs.f64 	%fd172, %fd326;
	setp.lt.f64 	%p19, %fd171, %fd172;
	@%p19 bra 	$L__BB3_132;
	setp.lt.f64 	%p20, %fd172, %fd171;
	add.s64 	%rd234, %rd221, 512;
	setp.lt.s64 	%p21, %rd336, %rd234;
	or.pred  	%p22, %p20, %p21;
	selp.f64 	%fd326, %fd325, %fd326, %p22;
	selp.b64 	%rd337, %rd336, %rd234, %p22;
$L__BB3_132:
	add.s64 	%rd338, %rd221, 768;
	abs.f64 	%fd175, %fd326;
	abs.f64 	%fd176, %fd327;
	setp.lt.f64 	%p23, %fd175, %fd176;
	@%p23 bra 	$L__BB3_134;
	setp.lt.f64 	%p24, %fd176, %fd175;
	setp.lt.s64 	%p25, %rd337, %rd338;
	or.pred  	%p26, %p24, %p25;
	selp.f64 	%fd327, %fd326, %fd327, %p26;
	selp.b64 	%rd338, %rd337, %rd338, %p26;
$L__BB3_134:
	add.s64 	%rd354, %rd221, 1024;
	abs.f64 	%fd179, %fd327;
	abs.f64 	%fd180, %fd338;
	setp.lt.f64 	%p27, %fd179, %fd180;
	@%p27 bra 	$L__BB3_136;
	setp.lt.f64 	%p28, %fd180, %fd179;
	setp.lt.s64 	%p29, %rd338, %rd354;
	or.pred  	%p30, %p28, %p29;
	selp.f64 	%fd338, %fd327, %fd338, %p30;
	selp.b64 	%rd354, %rd338, %rd354, %p30;
$L__BB3_136:
	add.s32 	%r394, %r393, 1280;
	add.s32 	%r43, %r393, 2560;
	setp.le.s32 	%p31, %r43, %r36;
	mov.u32 	%r393, %r394;
	mov.f64 	%fd323, %fd338;
	@%p31 bra 	$L__BB3_126;
$L__BB3_137:
	setp.le.s32 	%p32, %r36, %r394;
	@%p32 bra 	$L__BB3_160;
	sub.s32 	%r21, %r36, %r394;
	setp.ge.s32 	%p33, %r17, %r21;
	@%p33 bra 	$L__BB3_160;
	cvta.to.global.u64 	%rd127, %rd197;
	not.b32 	%r44, %r17;
	add.s32 	%r45, %r36, %r44;
	sub.s32 	%r22, %r45, %r394;
	and.b32  	%r46, %r22, 768;
	setp.eq.s32 	%p34, %r46, 768;
	mov.u32 	%r397, %r17;
	@%p34 bra 	$L__BB3_145;
	add.s32 	%r47, %r17, %r394;
	cvt.u64.u32 	%rd242, %r47;
	add.s64 	%rd342, %rd198, %rd242;
	mul.wide.u32 	%rd243, %r47, 8;
	add.s64 	%rd341, %rd127, %rd243;
	shr.u32 	%r48, %r22, 8;
	add.s32 	%r49, %r48, 1;
	and.b32  	%r50, %r49, 3;
	neg.s32 	%r395, %r50;
	mov.u32 	%r397, %r17;
$L__BB3_141:
	.pragma "nounroll";
	mov.u64 	%rd132, %rd354;
	mov.f64 	%fd184, %fd338;
	ld.global.f64 	%fd185, [%rd341];
	abs.f64 	%fd186, %fd184;
	abs.f64 	%fd187, %fd185;
	setp.lt.f64 	%p35, %fd186, %fd187;
	mov.f64 	%fd338, %fd185;
	mov.u64 	%rd354, %rd342;
	@%p35 bra 	$L__BB3_144;
	setp.lt.f64 	%p36, %fd187, %fd186;
	mov.f64 	%fd338, %fd184;
	mov.u64 	%rd354, %rd132;
	@%p36 bra 	$L__BB3_144;
	setp.lt.s64 	%p37, %rd132, %rd342;
	selp.f64 	%fd338, %fd184, %fd185, %p37;
	min.s64 	%rd354, %rd132, %rd342;
$L__BB3_144:
	add.s32 	%r397, %r397, 256;
	add.s64 	%rd342, %rd342, 256;
	add.s64 	%rd341, %rd341, 2048;
	add.s32 	%r395, %r395, 1;
	setp.ne.s32 	%p38, %r395, 0;
	@%p38 bra 	$L__BB3_141;
$L__BB3_145:
	setp.lt.u32 	%p39, %r22, 768;
	@%p39 bra 	$L__BB3_160;
	add.s32 	%r398, %r397, %r394;
	cvt.u64.u32 	%rd244, %r398;
	add.s64 	%rd349, %rd198, %rd244;
	cvt.u64.u32 	%rd245, %r397;
	cvt.u64.u32 	%rd246, %r394;
	add.s64 	%rd247, %rd245, %rd246;
	shl.b64 	%rd248, %rd247, 3;
	add.s64 	%rd249, %rd248, %rd127;
	add.s64 	%rd348, %rd249, 6144;
	mul.wide.u32 	%rd250, %r398, 8;
	add.s64 	%rd347, %rd127, %rd250;
	add.s32 	%r399, %r397, 512;
$L__BB3_147:
	mov.u32 	%r32, %r399;
	ld.global.f64 	%fd193, [%rd347];
	abs.f64 	%fd194, %fd338;
	abs.f64 	%fd195, %fd193;
	setp.lt.f64 	%p40, %fd194, %fd195;
	mov.f64 	%fd335, %fd193;
	mov.u64 	%rd351, %rd349;
	@%p40 bra 	$L__BB3_150;
	setp.lt.f64 	%p41, %fd195, %fd194;
	mov.f64 	%fd335, %fd338;
	mov.u64 	%rd351, %rd354;
	@%p41 bra 	$L__BB3_150;
	setp.lt.s64 	%p42, %rd354, %rd349;
	selp.f64 	%fd335, %fd338, %fd193, %p42;
	min.s64 	%rd351, %rd354, %rd349;
$L__BB3_150:
	add.s32 	%r51, %r398, 256;
	cvt.u64.u32 	%rd251, %r51;
	add.s64 	%rd148, %rd198, %rd251;
	ld.global.f64 	%fd198, [%rd348+-4096];
	abs.f64 	%fd199, %fd335;
	abs.f64 	%fd200, %fd198;
	setp.lt.f64 	%p43, %fd199, %fd200;
	mov.f64 	%fd336, %fd198;
	mov.u64 	%rd352, %rd148;
	@%p43 bra 	$L__BB3_153;
	setp.lt.f64 	%p44, %fd200, %fd199;
	mov.f64 	%fd336, %fd335;
	mov.u64 	%rd352, %rd351;
	@%p44 bra 	$L__BB3_153;
	setp.lt.s64 	%p45, %rd351, %rd148;
	selp.f64 	%fd336, %fd335, %fd198, %p45;
	min.s64 	%rd352, %rd351, %rd148;
$L__BB3_153:
	add.s32 	%r52, %r398, 512;
	cvt.u64.u32 	%rd252, %r52;
	add.s64 	%rd151, %rd198, %rd252;
	ld.global.f64 	%fd203, [%rd348+-2048];
	abs.f64 	%fd204, %fd336;
	abs.f64 	%fd205, %fd203;
	setp.lt.f64 	%p46, %fd204, %fd205;
	mov.f64 	%fd337, %fd203;
	mov.u64 	%rd353, %rd151;
	@%p46 bra 	$L__BB3_156;
	setp.lt.f64 	%p47, %fd205, %fd204;
	mov.f64 	%fd337, %fd336;
	mov.u64 	%rd353, %rd352;
	@%p47 bra 	$L__BB3_156;
	setp.lt.s64 	%p48, %rd352, %rd151;
	selp.f64 	%fd337, %fd336, %fd203, %p48;
	min.s64 	%rd353, %rd352, %rd151;
$L__BB3_156:
	add.s32 	%r53, %r398, 768;
	cvt.u64.u32 	%rd253, %r53;
	add.s64 	%rd154, %rd198, %rd253;
	ld.global.f64 	%fd208, [%rd348];
	abs.f64 	%fd209, %fd337;
	abs.f64 	%fd210, %fd208;
	setp.lt.f64 	%p49, %fd209, %fd210;
	mov.f64 	%fd338, %fd208;
	mov.u64 	%rd354, %rd154;
	@%p49 bra 	$L__BB3_159;
	setp.lt.f64 	%p50, %fd210, %fd209;
	mov.f64 	%fd338, %fd337;
	mov.u64 	%rd354, %rd353;
	@%p50 bra 	$L__BB3_159;
	setp.lt.s64 	%p51, %rd353, %rd154;
	selp.f64 	%fd338, %fd337, %fd208, %p51;
	min.s64 	%rd354, %rd353, %rd154;
$L__BB3_159:
	add.s64 	%rd349, %rd349, 1024;
	add.s64 	%rd348, %rd348, 8192;
	add.s64 	%rd347, %rd347, 8192;
	add.s32 	%r399, %r32, 1024;
	add.s32 	%r54, %r32, 512;
	add.s32 	%r398, %r398, 1024;
	setp.lt.s32 	%p52, %r54, %r21;
	@%p52 bra 	$L__BB3_147;
$L__BB3_160:
	// begin inline asm
	mov.u32 %r55, %laneid;
	// end inline asm
	mov.b64 	%rd254, %fd338;
	mov.b64 	{%r57, %r62}, %rd254;
	mov.b32 	%r73, 1;
	mov.b32 	%r74, 31;
	mov.b32 	%r75, -1;
	// begin inline asm
	shfl.sync.down.b32 %r56, %r57, %r73, %r74, %r75;
	// end inline asm
	// begin inline asm
	shfl.sync.down.b32 %r61, %r62, %r73, %r74, %r75;
	// end inline asm
	mov.b64 	%rd255, {%r56, %r61};
	mov.b64 	%fd214, %rd255;
	mov.b64 	{%r67, %r72}, %rd354;
	// begin inline asm
	shfl.sync.down.b32 %r66, %r67, %r73, %r74, %r75;
	// end inline asm
	// begin inline asm
	shfl.sync.down.b32 %r71, %r72, %r73, %r74, %r75;
	// end inline asm
	mov.b64 	%rd161, {%r66, %r71};
	setp.gt.s32 	%p53, %r55, 30;
	mov.f64 	%fd340, %fd338;
	mov.u64 	%rd356, %rd354;
	@%p53 bra 	$L__BB3_164;
	abs.f64 	%fd215, %fd338;
	abs.f64 	%fd216, %fd214;
	setp.lt.f64 	%p54, %fd215, %fd216;
	mov.f64 	%fd340, %fd214;
	mov.u64 	%rd356, %rd161;
	@%p54 bra 	$L__BB3_164;
	setp.lt.f64 	%p55, %fd216, %fd215;
	mov.f64 	%fd340, %fd338;
	mov.u64 	%rd356, %rd354;
	@%p55 bra 	$L__BB3_164;
	setp.lt.s64 	%p56, %rd354, %rd161;
	selp.f64 	%fd340, %fd338, %fd214, %p56;
	min.s64 	%rd356, %rd354, %rd161;
$L__BB3_164:
	mov.b64 	%rd256, %fd340;
	mov.b64 	{%r77, %r82}, %rd256;
	mov.b32 	%r93, 2;
	mov.b32 	%r94, 31;
	mov.b32 	%r95, -1;
	// begin inline asm
	shfl.sync.down.b32 %r76, %r77, %r93, %r94, %r95;
	// end inline asm
	// begin inline asm
	shfl.sync.down.b32 %r81, %r82, %r93, %r94, %r95;
	// end inline asm
	mov.b64 	%rd257, {%r76, %r81};
	mov.b64 	%fd219, %rd257;
	mov.b64 	{%r87, %r92}, %rd356;
	// begin inline asm
	shfl.sync.down.b32 %r86, %r87, %r93, %r94, %r95;
	// end inline asm
	// begin inline asm
	shfl.sync.down.b32 %r91, %r92, %r93, %r94, %r95;
	// end inline asm
	mov.b64 	%rd164, {%r86, %r91};
	setp.gt.s32 	%p57, %r55, 29;
	mov.f64 	%fd341, %fd340;
	mov.u64 	%rd357, %rd356;
	@%p57 bra 	$L__BB3_168;
	abs.f64 	%fd220, %fd340;
	abs.f64 	%fd221, %fd219;
	setp.lt.f64 	%p58, %fd220, %fd221;
	mov.f64 	%fd341, %fd219;
	mov.u64 	%rd357, %rd164;
	@%p58 bra 	$L__BB3_168;
	setp.lt.f64 	%p59, %fd221, %fd220;
	mov.f64 	%fd341, %fd340;
	mov.u64 	%rd357, %rd356;
	@%p59 bra 	$L__BB3_168;
	setp.lt.s64 	%p60, %rd356, %rd164;
	selp.f64 	%fd341, %fd340, %fd219, %p60;
	min.s64 	%rd357, %rd356, %rd164;
$L__BB3_168:
	mov.b64 	%rd258, %fd341;
	mov.b64 	{%r97, %r102}, %rd258;
	mov.b32 	%r113, 4;
	mov.b32 	%r114, 31;
	mov.b32 	%r115, -1;
	// begin inline asm
	shfl.sync.down.b32 %r96, %r97, %r113, %r114, %r115;
	// end inline asm
	// begin inline asm
	shfl.sync.down.b32 %r101, %r102, %r113, %r114, %r115;
	// end inline asm
	mov.b64 	%rd259, {%r96, %r101};
	mov.b64 	%fd224, %rd259;
	mov.b64 	{%r107, %r112}, %rd357;
	// begin inline asm
	shfl.sync.down.b32 %r106, %r107, %r113, %r114, %r115;
	// end inline asm
	// begin inline asm
	shfl.sync.down.b32 %r111, %r112, %r113, %r114, %r115;
	// end inline asm
	mov.b64 	%rd167, {%r106, %r111};
	setp.gt.s32 	%p61, %r55, 27;
	mov.f64 	%fd342, %fd341;
	mov.u64 	%rd358, %rd357;
	@%p61 bra 	$L__BB3_172;
	abs.f64 	%fd225, %fd341;
	abs.f64 	%fd226, %fd224;
	setp.lt.f64 	%p62, %fd225, %fd226;
	mov.f64 	%fd342, %fd224;
	mov.u64 	%rd358, %rd167;
	@%p62 bra 	$L__BB3_172;
	setp.lt.f64 	%p63, %fd226, %fd225;
	mov.f64 	%fd342, %fd341;
	mov.u64 	%rd358, %rd357;
	@%p63 bra 	$L__BB3_172;
	setp.lt.s64 	%p64, %rd357, %rd167;
	selp.f64 	%fd342, %fd341, %fd224, %p64;
	min.s64 	%rd358, %rd357, %rd167;
$L__BB3_172:
	mov.b64 	%rd260, %fd342;
	mov.b64 	{%r117, %r122}, %rd260;
	mov.b32 	%r133, 8;
	mov.b32 	%r134, 31;
	mov.b32 	%r135, -1;
	// begin inline asm
	shfl.sync.down.b32 %r116, %r117, %r133, %r134, %r135;
	// end inline asm
	// begin inline asm
	shfl.sync.down.b32 %r121, %r122, %r133, %r134, %r135;
	// end inline asm
	mov.b64 	%rd261, {%r116, %r121};
	mov.b64 	%fd229, %rd261;
	mov.b64 	{%r127, %r132}, %rd358;
	// begin inline asm
	shfl.sync.down.b32 %r126, %r127, %r133, %r134, %r135;
	// end inline asm
	// begin inline asm
	shfl.sync.down.b32 %r131, %r132, %r133, %r134, %r135;
	// end inline asm
	mov.b64 	%rd170, {%r126, %r131};
	setp.gt.s32 	%p65, %r55, 23;
	mov.f64 	%fd343, %fd342;
	mov.u64 	%rd359, %rd358;
	@%p65 bra 	$L__BB3_176;
	abs.f64 	%fd230, %fd342;
	abs.f64 	%fd231, %fd229;
	setp.lt.f64 	%p66, %fd230, %fd231;
	mov.f64 	%fd343, %fd229;
	mov.u64 	%rd359, %rd170;
	@%p66 bra 	$L__BB3_176;
	setp.lt.f64 	%p67, %fd231, %fd230;
	mov.f64 	%fd343, %fd342;
	mov.u64 	%rd359, %rd358;
	@%p67 bra 	$L__BB3_176;
	setp.lt.s64 	%p68, %rd358, %rd170;
	selp.f64 	%fd343, %fd342, %fd229, %p68;
	min.s64 	%rd359, %rd358, %rd170;
$L__BB3_176:
	mov.b64 	%rd262, %fd343;
	mov.b64 	{%r137, %r142}, %rd262;
	mov.b32 	%r153, 16;
	mov.b32 	%r154, 31;
	mov.b32 	%r155, -1;
	// begin inline asm
	shfl.sync.down.b32 %r136, %r137, %r153, %r154, %r155;
	// end inline asm
	// begin inline asm
	shfl.sync.down.b32 %r141, %r142, %r153, %r154, %r155;
	// end inline asm
	mov.b64 	%rd263, {%r136, %r141};
	mov.b64 	%fd234, %rd263;
	mov.b64 	{%r147, %r152}, %rd359;
	// begin inline asm
	shfl.sync.down.b32 %r146, %r147, %r153, %r154, %r155;
	// end inline asm
	// begin inline asm
	shfl.sync.down.b32 %r151, %r152, %r153, %r154, %r155;
	// end inline asm
	mov.b64 	%rd173, {%r146, %r151};
	setp.gt.s32 	%p69, %r55, 15;
	mov.f64 	%fd351, %fd343;
	mov.u64 	%rd367, %rd359;
	@%p69 bra 	$L__BB3_180;
	abs.f64 	%fd235, %fd343;
	abs.f64 	%fd236, %fd234;
	setp.lt.f64 	%p70, %fd235, %fd236;
	mov.f64 	%fd351, %fd234;
	mov.u64 	%rd367, %rd173;
	@%p70 bra 	$L__BB3_180;
	setp.lt.f64 	%p71, %fd236, %fd235;
	mov.f64 	%fd351, %fd343;
	mov.u64 	%rd367, %rd359;
	@%p71 bra 	$L__BB3_180;
	setp.lt.s64 	%p72, %rd359, %rd173;
	selp.f64 	%fd351, %fd343, %fd234, %p72;
	min.s64 	%rd367, %rd359, %rd173;
$L__BB3_180:
	setp.ne.s32 	%p73, %r55, 0;
	@%p73 bra 	$L__BB3_182;
	shr.u32 	%r156, %r17, 1;
	and.b32  	%r157, %r156, 496;
	mov.u32 	%r158, _ZN6thrust24THRUST_300001_SM_1000_NS8cuda_cub4core6detail5shmemE;
	add.s32 	%r159, %r158, %r157;
	st.shared.f64 	[%r159+8], %fd351;
	st.shared.u64 	[%r159+16], %rd367;
$L__BB3_182:
	bar.sync 	0;
	setp.ne.s32 	%p74, %r17, 0;
	@%p74 bra 	$L__BB3_204;
	ld.shared.f64 	%fd239, [_ZN6thrust24THRUST_300001_SM_1000_NS8cuda_cub4core6detail5shmemE+24];
	ld.shared.u64 	%rd176, [_ZN6thrust24THRUST_300001_SM_1000_NS8cuda_cub4core6detail5shmemE+32];
	abs.f64 	%fd240, %fd351;
	abs.f64 	%fd241, %fd239;
	setp.lt.f64 	%p75, %fd240, %fd241;
	mov.f64 	%fd345, %fd239;
	mov.u64 	%rd361, %rd176;
	@%p75 bra 	$L__BB3_186;
	setp.lt.f64 	%p76, %fd241, %fd240;
	mov.f64 	%fd345, %fd351;
	mov.u64 	%rd361, %rd367;
	@%p76 bra 	$L__BB3_186;
	setp.lt.s64 	%p77, %rd367, %rd176;
	selp.f64 	%fd345, %fd351, %fd239, %p77;
	min.s64 	%rd361, %rd367, %rd176;
$L__BB3_186:
	ld.shared.f64 	%fd244, [_ZN6thrust24THRUST_300001_SM_1000_NS8cuda_cub4core6detail5shmemE+40];
	ld.shared.u64 	%rd179, [_ZN6thrust24THRUST_300001_SM_1000_NS8cuda_cub4core6detail5shmemE+48];
	abs.f64 	%fd245, %fd345;
	abs.f64 	%fd246, %fd244;
	setp.lt.f64 	%p78, %fd245, %fd246;
	mov.f64 	%fd346, %fd244;
	mov.u64 	%rd362, %rd179;
	@%p78 bra 	$L__BB3_189;
	setp.lt.f64 	%p79, %fd246, %fd245;
	mov.f64 	%fd346, %fd345;
	mov.u64 	%rd362, %rd361;
	@%p79 bra 	$L__BB3_189;
	setp.lt.s64 	%p80, %rd361, %rd179;
	selp.f64 	%fd346, %fd345, %fd244, %p80;
	min.s64 	%rd362, %rd361, %rd179;
$L__BB3_189:
	ld.shared.f64 	%fd249, [_ZN6thrust24THRUST_300001_SM_1000_NS8cuda_cub4core6detail5shmemE+56];
	ld.shared.u64 	%rd182, [_ZN6thrust24THRUST_300001_SM_1000_NS8cuda_cub4core6detail5shmemE+64];
	abs.f64 	%fd250, %fd346;
	abs.f64 	%fd251, %fd249;
	setp.lt.f64 	%p81, %fd250, %fd251;
	mov.f64 	%fd347, %fd249;
	mov.u64 	%rd363, %rd182;
	@%p81 bra 	$L__BB3_192;
	setp.lt.f64 	%p82, %fd251, %fd250;
	mov.f64 	%fd347, %fd346;
	mov.u64 	%rd363, %rd362;
	@%p82 bra 	$L__BB3_192;
	setp.lt.s64 	%p83, %rd362, %rd182;
	selp.f64 	%fd347, %fd346, %fd249, %p83;
	min.s64 	%rd363, %rd362, %rd182;
$L__BB3_192:
	ld.shared.f64 	%fd254, [_ZN6thrust24THRUST_300001_SM_1000_NS8cuda_cub4core6detail5shmemE+72];
	ld.shared.u64 	%rd185, [_ZN6thrust24THRUST_300001_SM_1000_NS8cuda_cub4core6detail5shmemE+80];
	abs.f64 	%fd255, %fd347;
	abs.f64 	%fd256, %fd254;
	setp.lt.f64 	%p84, %fd255, %fd256;
	mov.f64 	%fd348, %fd254;
	mov.u64 	%rd364, %rd185;
	@%p84 bra 	$L__BB3_195;
	setp.lt.f64 	%p85, %fd256, %fd255;
	mov.f64 	%fd348, %fd347;
	mov.u64 	%rd364, %rd363;
	@%p85 bra 	$L__BB3_195;
	setp.lt.s64 	%p86, %rd363, %rd185;
	selp.f64 	%fd348, %fd347, %fd254, %p86;
	min.s64 	%rd364, %rd363, %rd185;
$L__BB3_195:
	ld.shared.f64 	%fd259, [_ZN6thrust24THRUST_300001_SM_1000_NS8cuda_cub4core6detail5shmemE+88];
	ld.shared.u64 	%rd188, [_ZN6thrust24THRUST_300001_SM_1000_NS8cuda_cub4core6detail5shmemE+96];
	abs.f64 	%fd260, %fd348;
	abs.f64 	%fd261, %fd259;
	setp.lt.f64 	%p87, %fd260, %fd261;
	mov.f64 	%fd349, %fd259;
	mov.u64 	%rd365, %rd188;
	@%p87 bra 	$L__BB3_198;
	setp.lt.f64 	%p88, %fd261, %fd260;
	mov.f64 	%fd349, %fd348;
	mov.u64 	%rd365, %rd364;
	@%p88 bra 	$L__BB3_198;
	setp.lt.s64 	%p89, %rd364, %rd188;
	selp.f64 	%fd349, %fd348, %fd259, %p89;
	min.s64 	%rd365, %rd364, %rd188;
$L__BB3_198:
	ld.shared.f64 	%fd264, [_ZN6thrust24THRUST_300001_SM_1000_NS8cuda_cub4core6detail5shmemE+104];
	ld.shared.u64 	%rd191, [_ZN6thrust24THRUST_300001_SM_1000_NS8cuda_cub4core6detail5shmemE+112];
	abs.f64 	%fd265, %fd349;
	abs.f64 	%fd266, %fd264;
	setp.lt.f64 	%p90, %fd265, %fd266;
	mov.f64 	%fd350, %fd264;
	mov.u64 	%rd366, %rd191;
	@%p90 bra 	$L__BB3_201;
	setp.lt.f64 	%p91, %fd266, %fd265;
	mov.f64 	%fd350, %fd349;
	mov.u64 	%rd366, %rd365;
	@%p91 bra 	$L__BB3_201;
	setp.lt.s64 	%p92, %rd365, %rd191;
	selp.f64 	%fd350, %fd349, %fd264, %p92;
	min.s64 	%rd366, %rd365, %rd191;
$L__BB3_201:
	ld.shared.f64 	%fd269, [_ZN6thrust24THRUST_300001_SM_1000_NS8cuda_cub4core6detail5shmemE+120];
	ld.shared.u64 	%rd194, [_ZN6thrust24THRUST_300001_SM_1000_NS8cuda_cub4core6detail5shmemE+128];
	abs.f64 	%fd270, %fd350;
	abs.f64 	%fd271, %fd269;
	setp.lt.f64 	%p93, %fd270, %fd271;
	mov.u64 	%rd367, %rd194;
	mov.f64 	%fd351, %fd269;
	@%p93 bra 	$L__BB3_204;
	setp.lt.f64 	%p94, %fd271, %fd270;
	mov.u64 	%rd367, %rd366;
	mov.f64 	%fd351, %fd350;
	@%p94 bra 	$L__BB3_204;
	setp.lt.s64 	%p95, %rd366, %rd194;
	selp.f64 	%fd351, %fd350, %fd269, %p95;
	min.s64 	%rd367, %rd366, %rd194;
$L__BB3_204:
	mov.u32 	%r387, %tid.x;
	setp.ne.s32 	%p212, %r387, 0;
	@%p212 bra 	$L__BB3_206;
	ld.param.u64 	%rd297, [_ZN6thrust24THRUST_300001_SM_1000_NS8cuda_cub4core6detail13_kernel_agentINS1_8__reduce11ReduceAgentINS0_12zip_iteratorIN4cuda3std3__45tupleIJNS0_10device_ptrIdEENS0_17counting_iteratorIlNS0_11use_defaultESF_SF_EEEEEEEPNSB_IJdlEEESJ_iNS1_9__extrema9arg_max_fIdl10comparatorEEEEJSI_SK_iSO_EEEvDpT0__param_1];
	cvta.to.global.u64 	%rd296, %rd297;
	st.global.f64 	[%rd296], %fd351;
	st.global.u64 	[%rd296+8], %rd367;
$L__BB3_206:
	ret;

}
	// .globl	_ZN6thrust24THRUST_300001_SM_1000_NS8cuda_cub4core6detail13_kernel_agentINS1_8__reduce11ReduceAgentINS0_12zip_iteratorIN4cuda3std3__45tupleIJNS0_10device_ptrIdEENS0_17counting_iteratorIlNS0_11use_defaultESF_SF_EEEEEEEPNSB_IJdlEEESJ_iNS1_9__extrema9arg_max_fIdl10comparatorEEEEJSI_SK_iN3cub18CUB_300001_SM_100013GridEvenShareIiEENSR_9GridQueueIjEESO_EEEvDpT0_
.visible .entry _ZN6thrust24THRUST_300001_SM_1000_NS8cuda_cub4core6detail13_kernel_agentINS1_8__reduce11ReduceAgentINS0_12zip_iteratorIN4cuda3std3__45tupleIJNS0_10device_ptrIdEENS0_17counting_iteratorIlNS0_11use_defaultESF_SF_EEEEEEEPNSB_IJdlEEESJ_iNS1_9__extrema9arg_max_fIdl10comparatorEEEEJSI_SK_iN3cub18CUB_300001_SM_100013GridEvenShareIiEENSR_9GridQueueIjEESO_EEEvDpT0_(
	.param .align 8 .b8 _ZN6thrust24THRUST_300001_SM_1000_NS8cuda_cub4core6detail13_kernel_agentINS1_8__reduce11ReduceAgentINS0_12zip_iteratorIN4cuda3std3__45tupleIJNS0_10device_ptrIdEENS0_17counting_iteratorIlNS0_11use_defaultESF_SF_EEEEEEEPNSB_IJdlEEESJ_iNS1_9__extrema9arg_max_fIdl10comparatorEEEEJSI_SK_iN3cub18CUB_300001_SM_100013GridEvenShareIiEENSR_9GridQueueIjEESO_EEEvDpT0__param_0[16],
	.param .u64 .ptr .align 1 _ZN6thrust24THRUST_300001_SM_1000_NS8cuda_cub4core6detail13_kernel_agentINS1_8__reduce11ReduceAgentINS0_12zip_iteratorIN4cuda3std3__45tupleIJNS0_10device_ptrIdEENS0_17counting_iteratorIlNS0_11use_defaultESF_SF_EEEEEEEPNSB_IJdlEEESJ_iNS1_9__extrema9arg_max_fIdl10comparatorEEEEJSI_SK_iN3cub18CUB_300001_SM_100013GridEvenShareIiEENSR_9GridQueueIjEESO_EEEvDpT0__param_1,
	.param .u32 _ZN6thrust24THRUST_300001_SM_1000_NS8cuda_cub4core6detail13_kernel_agentINS1_8__reduce11ReduceAgentINS0_12zip_iteratorIN4cuda3std3__45tupleIJNS0_10device_ptrIdEENS0_17counting_iteratorIlNS0_11use_defaultESF_SF_EEEEEEEPNSB_IJdlEEESJ_iNS1_9__extrema9arg_max_fIdl10comparatorEEEEJSI_SK_iN3cub18CUB_300001_SM_100013GridEvenShareIiEENSR_9GridQueueIjEESO_EEEvDpT0__param_2,
	.param .align 4 .b8 _ZN6thrust24THRUST_300001_SM_1000_NS8cuda_cub4core6detail13_kernel_agentINS1_8__reduce11ReduceAgentINS0_12zip_iteratorIN4cuda3std3__45tupleIJNS0_10device_ptrIdEENS0_17counting_iteratorIlNS0_11use_defaultESF_SF_EEEEEEEPNSB_IJdlEEESJ_iNS1_9__extrema9arg_max_fIdl10comparatorEEEEJSI_SK_iN3cub18CUB_300001_SM_100013GridEvenShareIiEENSR_9GridQueueIjEESO_EEEvDpT0__param_3[40],
	.param .align 8 .b8 _ZN6thrust24THRUST_300001_SM_1000_NS8cuda_cub4core6detail13_kernel_agentINS1_8__reduce11ReduceAgentINS0_12zip_iteratorIN4cuda3std3__45tupleIJNS0_10device_ptrIdEENS0_17counting_iteratorIlNS0_11use_defaultESF_SF_EEEEEEEPNSB_IJdlEEESJ_iNS1_9__extrema9arg_max_fIdl10comparatorEEEEJSI_SK_iN3cub18CUB_300001_SM_100013GridEvenShareIiEENSR_9GridQueueIjEESO_EEEvDpT0__param_4[8],
	.param .align 1 .b8 _ZN6thrust24THRUST_300001_SM_1000_NS8cuda_cub4core6detail13_kernel_agentINS1_8__reduce11ReduceAgentINS0_12zip_iteratorIN4cuda3std3__45tupleIJNS0_10device_ptrIdEENS0_17counting_iteratorIlNS0_11use_defaultESF_SF_EEEEEEEPNSB_IJdlEEESJ_iNS1_9__extrema9arg_max_fIdl10comparatorEEEEJSI_SK_iN3cub18CUB_300001_SM_100013GridEvenShareIiEENSR_9GridQueueIjEESO_EEEvDpT0__param_5[1]
)
.maxntid 256
{
	.reg .pred 	%p<215>;
	.reg .b32 	%r<437>;
	.reg .b64 	%rd<318>;
	.reg .b64 	%fd<352>;

	ld.param.u64 	%rd3, [_ZN6thrust24THRUST_300001_SM_1000_NS8cuda_cub4core6detail13_kernel_agentINS1_8__reduce11ReduceAgentINS0_12zip_iteratorIN4cuda3std3__45tupleIJNS0_10device_ptrIdEENS0_17counting_iteratorIlNS0_11use_defaultESF_SF_EEEEEEEPNSB_IJdlEEESJ_iNS1_9__extrema9arg_max_fIdl10comparatorEEEEJSI_SK_iN3cub18CUB_300001_SM_100013GridEvenShareIiEENSR_9GridQueueIjEESO_EEEvDpT0__param_0+8];
	ld.param.u64 	%rd181, [_ZN6thrust24THRUST_300001_SM_1000_NS8cuda_cub4core6detail13_kernel_agentINS1_8__reduce11ReduceAgentINS0_12zip_iteratorIN4cuda3std3__45tupleIJNS0_10device_ptrIdEENS0_17counting_iteratorIlNS0_11use_defaultESF_SF_EEEEEEEPNSB_IJdlEEESJ_iNS1_9__extrema9arg_max_fIdl10comparatorEEEEJSI_SK_iN3cub18CUB_300001_SM_100013GridEvenShareIiEENSR_9GridQueueIjEESO_EEEvDpT0__param_0];
	ld.param.u64 	%rd182, [_ZN6thrust24THRUST_300001_SM_1000_NS8cuda_cub4core6detail13_kernel_agentINS1_8__reduce11ReduceAgentINS0_12zip_iteratorIN4cuda3std3__45tupleIJNS0_10device_ptrIdEENS0_17counting_iteratorIlNS0_11use_defaultESF_SF_EEEEEEEPNSB_IJdlEEESJ_iNS1_9__extrema9arg_max_fIdl10comparatorEEEEJSI_SK_iN3cub18CUB_300001_SM_100013GridEvenShareIiEENSR_9GridQueueIjEESO_EEEvDpT0__param_4];
	ld.param.u32 	%r66, [_ZN6thrust24THRUST_300001_SM_1000_NS8cuda_cub4core6detail13_kernel_agentINS1_8__reduce11ReduceAgentINS0_12zip_iteratorIN4cuda3std3__45tupleIJNS0_10device_ptrIdEENS0_17counting_iteratorIlNS0_11use_defaultESF_SF_EEEEEEEPNSB_IJdlEEESJ_iNS1_9__extrema9arg_max_fIdl10comparatorEEEEJSI_SK_iN3cub18CUB_300001_SM_100013GridEvenShareIiEENSR_9GridQueueIjEESO_EEEvDpT0__param_2];
	cvta.to.global.u64 	%rd1, %rd182;
	cvta.to.global.u64 	%rd2, %rd181;
	mov.u32 	%r1, %ctaid.x;
	mul.lo.s32 	%r2, %r1, 1280;
	mov.u32 	%r67, %nctaid.x;
	mul.lo.s32 	%r3, %r67, 1280;
	add.s32 	%r68, %r2, 1280;
	setp.le.s32 	%p1, %r68, %r66;
	@%p1 bra 	$L__BB4_121;
	sub.s32 	%r4, %r66, %r2;
	mov.u32 	%r5, %tid.x;
	setp.ge.s32 	%p98, %r5, %r4;
	mov.f64 	%fd298, 0d0000000000000000;
	mov.b64 	%rd264, 0;
	mov.u32 	%r420, %r5;
	@%p98 bra 	$L__BB4_3;
	add.s32 	%r190, %r2, %r5;
	cvt.s64.s32 	%rd219, %r190;
	mul.wide.s32 	%rd220, %r190, 8;
	add.s64 	%rd221, %rd2, %rd220;
	add.s64 	%rd264, %rd3, %rd219;
	ld.global.f64 	%fd298, [%rd221];
	add.s32 	%r420, %r5, 256;
$L__BB4_3:
	setp.ge.s32 	%p99, %r420, %r4;
	@%p99 bra 	$L__BB4_25;
	not.b32 	%r191, %r420;
	add.s32 	%r192, %r66, %r191;
	sub.s32 	%r8, %r192, %r2;
	and.b32  	%r193, %r8, 768;
	setp.eq.s32 	%p100, %r193, 768;
	@%p100 bra 	$L__BB4_10;
	add.s32 	%r418, %r420, %r2;
	shr.u32 	%r194, %r8, 8;
	add.s32 	%r195, %r194, 1;
	and.b32  	%r196, %r195, 3;
	neg.s32 	%r417, %r196;
$L__BB4_6:
	.pragma "nounroll";
	mov.u64 	%rd6, %rd264;
	mov.f64 	%fd3, %fd298;
	cvt.s64.s32 	%rd223, %r418;
	add.s64 	%rd7, %rd3, %rd223;
	mul.wide.s32 	%rd224, %r418, 8;
	add.s64 	%rd225, %rd2, %rd224;
	ld.global.f64 	%fd4, [%rd225];
	abs.f64 	%fd5, %fd3;
	abs.f64 	%fd6, %fd4;
	setp.lt.f64 	%p101, %fd5, %fd6;
	mov.u64 	%rd264, %rd7;
	mov.f64 	%fd298, %fd4;
	@%p101 bra 	$L__BB4_9;
	setp.lt.f64 	%p102, %fd6, %fd5;
	mov.u64 	%rd264, %rd6;
	mov.f64 	%fd298, %fd3;
	@%p102 bra 	$L__BB4_9;
	setp.lt.s64 	%p103, %rd6, %rd7;
	min.s64 	%rd264, %rd6, %rd7;
	selp.f64 	%fd298, %fd3, %fd4, %p103;
$L__BB4_9:
	add.s32 	%r420, %r420, 256;
	add.s32 	%r418, %r418, 256;
	add.s32 	%r417, %r417, 1;
	setp.ne.s32 	%p104, %r417, 0;
	@%p104 bra 	$L__BB4_6;
$L__BB4_10:
	setp.lt.u32 	%p105, %r8, 768;
	@%p105 bra 	$L__BB4_25;
	add.s32 	%r421, %r420, %r2;
	add.s32 	%r424, %r421, 256;
	add.s32 	%r423, %r421, 512;
	add.s32 	%r422, %r421, 768;
	add.s64 	%rd12, %rd2, 4096;
$L__BB4_12:
	cvt.s64.s32 	%rd226, %r424;
	add.s64 	%rd14, %rd3, %rd226;
	cvt.s64.s32 	%rd227, %r423;
	add.s64 	%rd15, %rd3, %rd227;
	cvt.s64.s32 	%rd228, %r422;
	add.s64 	%rd16, %rd3, %rd228;
	cvt.s64.s32 	%rd229, %r421;
	mul.wide.s32 	%rd230, %r421, 8;
	add.s64 	%rd17, %rd12, %rd230;
	add.s64 	%rd18, %rd3, %rd229;
	ld.global.f64 	%fd12, [%rd17+-4096];
	abs.f64 	%fd13, %fd298;
	abs.f64 	%fd14, %fd12;
	setp.lt.f64 	%p106, %fd13, %fd14;
	mov.u64 	%rd261, %rd18;
	mov.f64 	%fd295, %fd12;
	@%p106 bra 	$L__BB4_15;
	setp.lt.f64 	%p107, %fd14, %fd13;
	mov.u64 	%rd261, %rd264;
	mov.f64 	%fd295, %fd298;
	@%p107 bra 	$L__BB4_15;
	setp.lt.s64 	%p108, %rd264, %rd18;
	min.s64 	%rd261, %rd264, %rd18;
	selp.f64 	%fd295, %fd298, %fd12, %p108;
$L__BB4_15:
	ld.global.f64 	%fd17, [%rd17+-2048];
	abs.f64 	%fd18, %fd295;
	abs.f64 	%fd19, %fd17;
	setp.lt.f64 	%p109, %fd18, %fd19;
	mov.u64 	%rd262, %rd14;
	mov.f64 	%fd296, %fd17;
	@%p109 bra 	$L__BB4_18;
	setp.lt.f64 	%p110, %fd19, %fd18;
	mov.u64 	%rd262, %rd261;
	mov.f64 	%fd296, %fd295;
	@%p110 bra 	$L__BB4_18;
	setp.lt.s64 	%p111, %rd261, %rd14;
	min.s64 	%rd262, %rd261, %rd14;
	selp.f64 	%fd296, %fd295, %fd17, %p111;
$L__BB4_18:
	ld.global.f64 	%fd22, [%rd17];
	abs.f64 	%fd23, %fd296;
	abs.f64 	%fd24, %fd22;
	setp.lt.f64 	%p112, %fd23, %fd24;
	mov.u64 	%rd263, %rd15;
	mov.f64 	%fd297, %fd22;
	@%p112 bra 	$L__BB4_21;
	setp.lt.f64 	%p113, %fd24, %fd23;
	mov.u64 	%rd263, %rd262;
	mov.f64 	%fd297, %fd296;
	@%p113 bra 	$L__BB4_21;
	setp.lt.s64 	%p114, %rd262, %rd15;
	min.s64 	%rd263, %rd262, %rd15;
	selp.f64 	%fd297, %fd296, %fd22, %p114;
$L__BB4_21:
	ld.global.f64 	%fd27, [%rd17+2048];
	abs.f64 	%fd28, %fd297;
	abs.f64 	%fd29, %fd27;
	setp.lt.f64 	%p115, %fd28, %fd29;
	mov.u64 	%rd264, %rd16;
	mov.f64 	%fd298, %fd27;
	@%p115 bra 	$L__BB4_24;
	setp.lt.f64 	%p116, %fd29, %fd28;
	mov.u64 	%rd264, %rd263;
	mov.f64 	%fd298, %fd297;
	@%p116 bra 	$L__BB4_24;
	setp.lt.s64 	%p117, %rd263, %rd16;
	min.s64 	%rd264, %rd263, %rd16;
	selp.f64 	%fd298, %fd297, %fd27, %p117;
$L__BB4_24:
	add.s32 	%r420, %r420, 1024;
	add.s32 	%r424, %r424, 1024;
	add.s32 	%r423, %r423, 1024;
	add.s32 	%r422, %r422, 1024;
	add.s32 	%r421, %r421, 1024;
	setp.lt.s32 	%p118, %r420, %r4;
	@%p118 bra 	$L__BB4_12;
$L__BB4_25:
	setp.lt.s32 	%p119, %r4, 256;
	@%p119 bra 	$L__BB4_70;
	// begin inline asm
	mov.u32 %r310, %laneid;
	// end inline asm
	mov.b64 	%rd241, %fd298;
	mov.b64 	{%r312, %r317}, %rd241;
	mov.b32 	%r328, 1;
	mov.b32 	%r329, 31;
	mov.b32 	%r330, -1;
	// begin inline asm
	shfl.sync.down.b32 %r311, %r312, %r328, %r329, %r330;
	// end inline asm
	// begin inline asm
	shfl.sync.down.b32 %r316, %r317, %r328, %r329, %r330;
	// end inline asm
	mov.b64 	%rd242, {%r311, %r316};
	mov.b64 	%fd33, %rd242;
	mov.b64 	{%r322, %r327}, %rd264;
	// begin inline asm
	shfl.sync.down.b32 %r321, %r322, %r328, %r329, %r330;
	// end inline asm
	// begin inline asm
	shfl.sync.down.b32 %r326, %r327, %r328, %r329, %r330;
	// end inline asm
	mov.b64 	%rd28, {%r321, %r326};
	setp.gt.s32 	%p171, %r310, 30;
	mov.u64 	%rd266, %rd264;
	mov.f64 	%fd300, %fd298;
	@%p171 bra 	$L__BB4_30;
	abs.f64 	%fd34, %fd298;
	abs.f64 	%fd35, %fd33;
	setp.lt.f64 	%p172, %fd34, %fd35;
	mov.u64 	%rd266, %rd28;
	mov.f64 	%fd300, %fd33;
	@%p172 bra 	$L__BB4_30;
	setp.lt.f64 	%p173, %fd35, %fd34;
	mov.u64 	%rd266, %rd264;
	mov.f64 	%fd300, %fd298;
	@%p173 bra 	$L__BB4_30;
	setp.lt.s64 	%p174, %rd264, %rd28;
	min.s64 	%rd266, %rd264, %rd28;
	selp.f64 	%fd300, %fd298, %fd33, %p174;
$L__BB4_30:
	mov.b64 	%rd243, %fd300;
	mov.b64 	{%r332, %r337}, %rd243;
	mov.b32 	%r348, 2;
	mov.b32 	%r349, 31;
	mov.b32 	%r350, -1;
	// begin inline asm
	shfl.sync.down.b32 %r331, %r332, %r348, %r349, %r350;
	// end inline asm
	// begin inline asm
	shfl.sync.down.b32 %r336, %r337, %r348, %r349, %r350;
	// end inline asm
	mov.b64 	%rd244, {%r331, %r336};
	mov.b64 	%fd38, %rd244;
	mov.b64 	{%r342, %r347}, %rd266;
	// begin inline asm
	shfl.sync.down.b32 %r341, %r342, %r348, %r349, %r350;
	// end inline asm
	// begin inline asm
	shfl.sync.down.b32 %r346, %r347, %r348, %r349, %r350;
	// end inline asm
	mov.b64 	%rd31, {%r341, %r346};
	setp.gt.s32 	%p175, %r310, 29;
	mov.u64 	%rd267, %rd266;
	mov.f64 	%fd301, %fd300;
	@%p175 bra 	$L__BB4_34;
	abs.f64 	%fd39, %fd300;
	abs.f64 	%fd40, %fd38;
	setp.lt.f64 	%p176, %fd39, %fd40;
	mov.u64 	%rd267, %rd31;
	mov.f64 	%fd301, %fd38;
	@%p176 bra 	$L__BB4_34;
	setp.lt.f64 	%p177, %fd40, %fd39;
	mov.u64 	%rd267, %rd266;
	mov.f64 	%fd301, %fd300;
	@%p177 bra 	$L__BB4_34;
	setp.lt.s64 	%p178, %rd266, %rd31;
	min.s64 	%rd267, %rd266, %rd31;
	selp.f64 	%fd301, %fd300, %fd38, %p178;
$L__BB4_34:
	mov.b64 	%rd245, %fd301;
	mov.b64 	{%r352, %r357}, %rd245;
	mov.b32 	%r368, 4;
	mov.b32 	%r369, 31;
	mov.b32 	%r370, -1;
	// begin inline asm
	shfl.sync.down.b32 %r351, %r352, %r368, %r369, %r370;
	// end inline asm
	// begin inline asm
	shfl.sync.down.b32 %r356, %r357, %r368, %r369, %r370;
	// end inline asm
	mov.b64 	%rd246, {%r351, %r356};
	mov.b64 	%fd43, %rd246;
	mov.b64 	{%r362, %r367}, %rd267;
	// begin inline asm
	shfl.sync.down.b32 %r361, %r362, %r368, %r369, %r370;
	// end inline asm
	// begin inline asm
	shfl.sync.down.b32 %r366, %r367, %r368, %r369, %r370;
	// end inline asm
	mov.b64 	%rd34, {%r361, %r366};
	setp.gt.s32 	%p179, %r310, 27;
	mov.u64 	%rd268, %rd267;
	mov.f64 	%fd302, %fd301;
	@%p179 bra 	$L__BB4_38;
	abs.f64 	%fd44, %fd301;
	abs.f64 	%fd45, %fd43;
	setp.lt.f64 	%p180, %fd44, %fd45;
	mov.u64 	%rd268, %rd34;
	mov.f64 	%fd302, %fd43;
	@%p180 bra 	$L__BB4_38;
	setp.lt.f64 	%p181, %fd45, %fd44;
	mov.u64 	%rd268, %rd267;
	mov.f64 	%fd302, %fd301;
	@%p181 bra 	$L__BB4_38;
	setp.lt.s64 	%p182, %rd267, %rd34;
	min.s64 	%rd268, %rd267, %rd34;
	selp.f64 	%fd302, %fd301, %fd43, %p182;
$L__BB4_38:
	mov.b64 	%rd247, %fd302;
	mov.b64 	{%r372, %r377}, %rd247;
	mov.b32 	%r388, 8;
	mov.b32 	%r389, 31;
	mov.b32 	%r390, -1;
	// begin inline asm
	shfl.sync.down.b32 %r371, %r372, %r388, %r389, %r390;
	// end inline asm
	// begin inline asm
	shfl.sync.down.b32 %r376, %r377, %r388, %r389, %r390;
	// end inline asm
	mov.b64 	%rd248, {%r371, %r376};
	mov.b64 	%fd48, %rd248;
	mov.b64 	{%r382, %r387}, %rd268;
	// begin inline asm
	shfl.sync.down.b32 %r381, %r382, %r388, %r389, %r390;
	// end inline asm
	// begin inline asm
	shfl.sync.down.b32 %r386, %r387, %r388, %r389, %r390;
	// end inline asm
	mov.b64 	%rd37, {%r381, %r386};
	setp.gt.s32 	%p183, %r310, 23;
	mov.u64 	%rd269, %rd268;
	mov.f64 	%fd303, %fd302;
	@%p183 bra 	$L__BB4_42;
	abs.f64 	%fd49, %fd302;
	abs.f64 	%fd50, %fd48;
	setp.lt.f64 	%p184, %fd49, %fd50;
	mov.u64 	%rd269, %rd37;
	mov.f64 	%fd303, %fd48;
	@%p184 bra 	$L__BB4_42;
	setp.lt.f64 	%p185, %fd50, %fd49;
	mov.u64 	%rd269, %rd268;
	mov.f64 	%fd303, %fd302;
	@%p185 bra 	$L__BB4_42;
	setp.lt.s64 	%p186, %rd268, %rd37;
	min.s64 	%rd269, %rd268, %rd37;
	selp.f64 	%fd303, %fd302, %fd48, %p186;
$L__BB4_42:
	mov.b64 	%rd249, %fd303;
	mov.b64 	{%r392, %r397}, %rd249;
	mov.b32 	%r408, 16;
	mov.b32 	%r409, 31;
	mov.b32 	%r410, -1;
	// begin inline asm
	shfl.sync.down.b32 %r391, %r392, %r408, %r409, %r410;
	// end inline asm
	// begin inline asm
	shfl.sync.down.b32 %r396, %r397, %r408, %r409, %r410;
	// end inline asm
	mov.b64 	%rd250, {%r391, %r396};
	mov.b64 	%fd53, %rd250;
	mov.b64 	{%r402, %r407}, %rd269;
	// begin inline asm
	shfl.sync.down.b32 %r401, %r402, %r408, %r409, %r410;
	// end inline asm
	// begin inline asm
	shfl.sync.down.b32 %r406, %r407, %r408, %r409, %r410;
	// end inline asm
	mov.b64 	%rd40, {%r401, %r406};
	setp.gt.s32 	%p187, %r310, 15;
	mov.u64 	%rd317, %rd269;
	mov.f64 	%fd351, %fd303;
	@%p187 bra 	$L__BB4_46;
	abs.f64 	%fd54, %fd303;
	abs.f64 	%fd55, %fd53;
	setp.lt.f64 	%p188, %fd54, %fd55;
	mov.u64 	%rd317, %rd40;
	mov.f64 	%fd351, %fd53;
	@%p188 bra 	$L__BB4_46;
	setp.lt.f64 	%p189, %fd55, %fd54;
	mov.u64 	%rd317, %rd269;
	mov.f64 	%fd351, %fd303;
	@%p189 bra 	$L__BB4_46;
	setp.lt.s64 	%p190, %rd269, %rd40;
	min.s64 	%rd317, %rd269, %rd40;
	selp.f64 	%fd351, %fd303, %fd53, %p190;
$L__BB4_46:
	setp.ne.s32 	%p191, %r310, 0;
	@%p191 bra 	$L__BB4_48;
	shr.u32 	%r411, %r5, 1;
	and.b32  	%r412, %r411, 496;
	mov.u32 	%r413, _ZN6thrust24THRUST_300001_SM_1000_NS8cuda_cub4core6detail5shmemE;
	add.s32 	%r414, %r413, %r412;
	st.shared.f64 	[%r414+8], %fd351;
	st.shared.u64 	[%r414+16], %rd317;
$L__BB4_48:
	bar.sync 	0;
	setp.ne.s32 	%p192, %r5, 0;
	@%p192 bra 	$L__BB4_208;
	ld.shared.f64 	%fd58, [_ZN6thrust24THRUST_300001_SM_1000_NS8cuda_cub4core6detail5shmemE+24];
	ld.shared.u64 	%rd43, [_ZN6thrust24THRUST_300001_SM_1000_NS8cuda_cub4core6detail5shmemE+32];
	abs.f64 	%fd59, %fd351;
	abs.f64 	%fd60, %fd58;
	setp.lt.f64 	%p193, %fd59, %fd60;
	mov.u64 	%rd271, %rd43;
	mov.f64 	%fd305, %fd58;
	@%p193 bra 	$L__BB4_52;
	setp.lt.f64 	%p194, %fd60, %fd59;
	mov.u64 	%rd271, %rd317;
	mov.f64 	%fd305, %fd351;
	@%p194 bra 	$L__BB4_52;
	setp.lt.s64 	%p195, %rd317, %rd43;
	min.s64 	%rd271, %rd317, %rd43;
	selp.f64 	%fd305, %fd351, %fd58, %p195;
$L__BB4_52:
	ld.shared.f64 	%fd63, [_ZN6thrust24THRUST_300001_SM_1000_NS8cuda_cub4core6detail5shmemE+40];
	ld.shared.u64 	%rd46, [_ZN6thrust24THRUST_300001_SM_1000_NS8cuda_cub4core6detail5shmemE+48];
	abs.f64 	%fd64, %fd305;
	abs.f64 	%fd65, %fd63;
	setp.lt.f64 	%p196, %fd64, %fd65;
	mov.u64 	%rd272, %rd46;
	mov.f64 	%fd306, %fd63;
	@%p196 bra 	$L__BB4_55;
	setp.lt.f64 	%p197, %fd65, %fd64;
	mov.u64 	%rd272, %rd271;
	mov.f64 	%fd306, %fd305;
	@%p197 bra 	$L__BB4_55;
	setp.lt.s64 	%p198, %rd271, %rd46;
	min.s64 	%rd272, %rd271, %rd46;
	selp.f64 	%fd306, %fd305, %fd63, %p198;
$L__BB4_55:
	ld.shared.f64 	%fd68, [_ZN6thrust24THRUST_300001_SM_1000_NS8cuda_cub4core6detail5shmemE+56];
	ld.shared.u64 	%rd49, [_ZN6thrust24THRUST_300001_SM_1000_NS8cuda_cub4core6detail5shmemE+64];
	abs.f64 	%fd69, %fd306;
	abs.f64 	%fd70, %fd68;
	setp.lt.f64 	%p199, %fd69, %fd70;
	mov.u64 	%rd273, %rd49;
	mov.f64 	%fd307, %fd68;
	@%p199 bra 	$L__BB4_58;
	setp.lt.f64 	%p200, %fd70, %fd69;
	mov.u64 	%rd273, %rd272;
	mov.f64 	%fd307, %fd306;
	@%p200 bra 	$L__BB4_58;
	setp.lt.s64 	%p201, %rd272, %rd49;
	min.s64 	%rd273, %rd272, %rd49;
	selp.f64 	%fd307, %fd306, %fd68, %p201;
$L__BB4_58:
	ld.shared.f64 	%fd73, [_ZN6thrust24THRUST_300001_SM_1000_NS8cuda_cub4core6detail5shmemE+72];
	ld.shared.u64 	%rd52, [_ZN6thrust24THRUST_300001_SM_1000_NS8cuda_cub4core6detail5shmemE+80];
	abs.f64 	%fd74, %fd307;
	abs.f64 	%fd75, %fd73;
	setp.lt.f64 	%p202, %fd74, %fd75;
	mov.u64 	%rd274, %rd52;
	mov.f64 	%fd308, %fd73;
	@%p202 bra 	$L__BB4_61;
	setp.lt.f64 	%p203, %fd75, %fd74;
	mov.u64 	%rd274, %rd273;
	mov.f64 	%fd308, %fd307;
	@%p203 bra 	$L__BB4_61;
	setp.lt.s64 	%p204, %rd273, %rd52;
	min.s64 	%rd274, %rd273, %rd52;
	selp.f64 	%fd308, %fd307, %fd73, %p204;
$L__BB4_61:
	ld.shared.f64 	%fd78, [_ZN6thrust24THRUST_300001_SM_1000_NS8cuda_cub4core6detail5shmemE+88];
	ld.shared.u64 	%rd55, [_ZN6thrust24THRUST_300001_SM_1000_NS8cuda_cub4core6detail5shmemE+96];
	abs.f64 	%fd79, %fd308;
	abs.f64 	%fd80, %fd78;
	setp.lt.f64 	%p205, %fd79, %fd80;
	mov.u64 	%rd275, %rd55;
	mov.f64 	%fd309, %fd78;
	@%p205 bra 	$L__BB4_64;
	setp.lt.f64 	%p206, %fd80, %fd79;
	mov.u64 	%rd275, %rd274;
	mov.f64 	%fd309, %fd308;
	@%p206 bra 	$L__BB4_64;
	setp.lt.s64 	%p207, %rd274, %rd55;
	min.s64 	%rd275, %rd274, %rd55;
	selp.f64 	%fd309, %fd308, %fd78, %p207;
$L__BB4_64:
	ld.shared.f64 	%fd83, [_ZN6thrust24THRUST_300001_SM_1000_NS8cuda_cub4core6detail5shmemE+104];
	ld.shared.u64 	%rd58, [_ZN6thrust24THRUST_300001_SM_1000_NS8cuda_cub4core6detail5shmemE+112];
	abs.f64 	%fd84, %fd309;
	abs.f64 	%fd85, %fd83;
	setp.lt.f64 	%p208, %fd84, %fd85;
	mov.u64 	%rd276, %rd58;
	mov.f64 	%fd310, %fd83;
	@%p208 bra 	$L__BB4_67;
	setp.lt.f64 	%p209, %fd85, %fd84;
	mov.u64 	%rd276, %rd275;
	mov.f64 	%fd310, %fd309;
	@%p209 bra 	$L__BB4_67;
	setp.lt.s64 	%p210, %rd275, %rd58;
	min.s64 	%rd276, %rd275, %rd58;
	selp.f64 	%fd310, %fd309, %fd83, %p210;
$L__BB4_67:
	ld.shared.f64 	%fd88, [_ZN6thrust24THRUST_300001_SM_1000_NS8cuda_cub4core6detail5shmemE+120];
	ld.shared.u64 	%rd61, [_ZN6thrust24THRUST_300001_SM_1000_NS8cuda_cub4core6detail5shmemE+128];
	abs.f64 	%fd89, %fd310;
	abs.f64 	%fd90, %fd88;
	setp.lt.f64 	%p211, %fd89, %fd90;
	mov.u64 	%rd317, %rd61;
	mov.f64 	%fd351, %fd88;
	@%p211 bra 	$L__BB4_208;
	setp.lt.f64 	%p212, %fd90, %fd89;
	mov.u64 	%rd317, %rd276;
	mov.f64 	%fd351, %fd310;
	@%p212 bra 	$L__BB4_208;
	setp.lt.s64 	%p213, %rd276, %rd61;
	min.s64 	%rd317, %rd276, %rd61;
	selp.f64 	%fd351, %fd310, %fd88, %p213;
	bra.uni 	$L__BB4_208;
$L__BB4_70:
	// begin inline asm
	mov.u32 %r197, %laneid;
	// end inline asm
	and.b32  	%r218, %r5, 992;
	add.s32 	%r219, %r218, 32;
	setp.gt.s32 	%p120, %r219, %r4;
	not.b32 	%r220, %r218;
	add.s32 	%r221, %r4, %r220;
	selp.b32 	%r216, %r221, 31, %p120;
	mov.b64 	%rd231, %fd298;
	mov.b64 	{%r199, %r204}, %rd231;
	mov.b32 	%r215, 1;
	mov.b32 	%r217, -1;
	// begin inline asm
	shfl.sync.down.b32 %r198, %r199, %r215, %r216, %r217;
	// end inline asm
	// begin inline asm
	shfl.sync.down.b32 %r203, %r204, %r215, %r216, %r217;
	// end inline asm
	mov.b64 	%rd232, {%r198, %r203};
	mov.b64 	%fd92, %rd232;
	mov.b64 	{%r209, %r214}, %rd264;
	// begin inline asm
	shfl.sync.down.b32 %r208, %r209, %r215, %r216, %r217;
	// end inline asm
	// begin inline asm
	shfl.sync.down.b32 %r213, %r214, %r215, %r216, %r217;
	// end inline asm
	mov.b64 	%rd63, {%r208, %r213};
	setp.ge.s32 	%p121, %r197, %r216;
	mov.u64 	%rd277, %rd264;
	mov.f64 	%fd311, %fd298;
	@%p121 bra 	$L__BB4_74;
	abs.f64 	%fd93, %fd298;
	abs.f64 	%fd94, %fd92;
	setp.lt.f64 	%p122, %fd93, %fd94;
	mov.u64 	%rd277, %rd63;
	mov.f64 	%fd311, %fd92;
	@%p122 bra 	$L__BB4_74;
	setp.lt.f64 	%p123, %fd94, %fd93;
	mov.u64 	%rd277, %rd264;
	mov.f64 	%fd311, %fd298;
	@%p123 bra 	$L__BB4_74;
	setp.lt.s64 	%p124, %rd264, %rd63;
	min.s64 	%rd277, %rd264, %rd63;
	selp.f64 	%fd311, %fd298, %fd92, %p124;
$L__BB4_74:
	mov.b64 	%rd233, %fd311;
	mov.b64 	{%r223, %r228}, %rd233;
	mov.b32 	%r239, 2;
	mov.b32 	%r241, -1;
	// begin inline asm
	shfl.sync.down.b32 %r222, %r223, %r239, %r216, %r241;
	// end inline asm
	// begin inline asm
	shfl.sync.down.b32 %r227, %r228, %r239, %r216, %r241;
	// end inline asm
	mov.b64 	%rd234, {%r222, %r227};
	mov.b64 	%fd97, %rd234;
	mov.b64 	{%r233, %r238}, %rd277;
	// begin inline asm
	shfl.sync.down.b32 %r232, %r233, %r239, %r216, %r241;
	// end inline asm
	// begin inline asm
	shfl.sync.down.b32 %r237, %r238, %r239, %r216, %r241;
	// end inline asm
	mov.b64 	%rd66, {%r232, %r237};
	add.s32 	%r242, %r197, 2;
	setp.gt.s32 	%p125, %r242, %r216;
	mov.u64 	%rd278, %rd277;
	mov.f64 	%fd312, %fd311;
	@%p125 bra 	$L__BB4_78;
	abs.f64 	%fd98, %fd311;
	abs.f64 	%fd99, %fd97;
	setp.lt.f64 	%p126, %fd98, %fd99;
	mov.u64 	%rd278, %rd66;
	mov.f64 	%fd312, %fd97;
	@%p126 bra 	$L__BB4_78;
	setp.lt.f64 	%p127, %fd99, %fd98;
	mov.u64 	%rd278, %rd277;
	mov.f64 	%fd312, %fd311;
	@%p127 bra 	$L__BB4_78;
	setp.lt.s64 	%p128, %rd277, %rd66;
	min.s64 	%rd278, %rd277, %rd66;
	selp.f64 	%fd312, %fd311, %fd97, %p128;
$L__BB4_78:
	mov.b64 	%rd235, %fd312;
	mov.b64 	{%r244, %r249}, %rd235;
	mov.b32 	%r260, 4;
	mov.b32 	%r262, -1;
	// begin inline asm
	shfl.sync.down.b32 %r243, %r244, %r260, %r216, %r262;
	// end inline asm
	// begin inline asm
	shfl.sync.down.b32 %r248, %r249, %r260, %r216, %r262;
	// end inline asm
	mov.b64 	%rd236, {%r243, %r248};
	mov.b64 	%fd102, %rd236;
	mov.b64 	{%r254, %r259}, %rd278;
	// begin inline asm
	shfl.sync.down.b32 %r253, %r254, %r260, %r216, %r262;
	// end inline asm
	// begin inline asm
	shfl.sync.down.b32 %r258, %r259, %r260, %r216, %r262;
	// end inline asm
	mov.b64 	%rd69, {%r253, %r258};
	add.s32 	%r263, %r197, 4;
	setp.gt.s32 	%p129, %r263, %r216;
	mov.u64 	%rd279, %rd278;
	mov.f64 	%fd313, %fd312;
	@%p129 bra 	$L__BB4_82;
	abs.f64 	%fd103, %fd312;
	abs.f64 	%fd104, %fd102;
	setp.lt.f64 	%p130, %fd103, %fd104;
	mov.u64 	%rd279, %rd69;
	mov.f64 	%fd313, %fd102;
	@%p130 bra 	$L__BB4_82;
	setp.lt.f64 	%p131, %fd104, %fd103;
	mov.u64 	%rd279, %rd278;
	mov.f64 	%fd313, %fd312;
	@%p131 bra 	$L__BB4_82;
	setp.lt.s64 	%p132, %rd278, %rd69;
	min.s64 	%rd279, %rd278, %rd69;
	selp.f64 	%fd313, %fd312, %fd102, %p132;
$L__BB4_82:
	mov.b64 	%rd237, %fd313;
	mov.b64 	{%r265, %r270}, %rd237;
	mov.b32 	%r281, 8;
	mov.b32 	%r283, -1;
	// begin inline asm
	shfl.sync.down.b32 %r264, %r265, %r281, %r216, %r283;
	// end inline asm
	// begin inline asm
	shfl.sync.down.b32 %r269, %r270, %r281, %r216, %r283;
	// end inline asm
	mov.b64 	%rd238, {%r264, %r269};
	mov.b64 	%fd107, %rd238;
	mov.b64 	{%r275, %r280}, %rd279;
	// begin inline asm
	shfl.sync.down.b32 %r274, %r275, %r281, %r216, %r283;
	// end inline asm
	// begin inline asm
	shfl.sync.down.b32 %r279, %r280, %r281, %r216, %r283;
	// end inline asm
	mov.b64 	%rd72, {%r274, %r279};
	add.s32 	%r284, %r197, 8;
	setp.gt.s32 	%p133, %r284, %r216;
	mov.u64 	%rd280, %rd279;
	mov.f64 	%fd314, %fd313;
	@%p133 bra 	$L__BB4_86;
	abs.f64 	%fd108, %fd313;
	abs.f64 	%fd109, %fd107;
	setp.lt.f64 	%p134, %fd108, %fd109;
	mov.u64 	%rd280, %rd72;
	mov.f64 	%fd314, %fd107;
	@%p134 bra 	$L__BB4_86;
	setp.lt.f64 	%p135, %fd109, %fd108;
	mov.u64 	%rd280, %rd279;
	mov.f64 	%fd314, %fd313;
	@%p135 bra 	$L__BB4_86;
	setp.lt.s64 	%p136, %rd279, %rd72;
	min.s64 	%rd280, %rd279, %rd72;
	selp.f64 	%fd314, %fd313, %fd107, %p136;
$L__BB4_86:
	mov.b64 	%rd239, %fd314;
	mov.b64 	{%r286, %r291}, %rd239;
	mov.b32 	%r302, 16;
	mov.b32 	%r304, -1;
	// begin inline asm
	shfl.sync.down.b32 %r285, %r286, %r302, %r216, %r304;
	// end inline asm
	// begin inline asm
	shfl.sync.down.b32 %r290, %r291, %r302, %r216, %r304;
	// end inline asm
	mov.b64 	%rd240, {%r285, %r290};
	mov.b64 	%fd112, %rd240;
	mov.b64 	{%r296, %r301}, %rd280;
	// begin inline asm
	shfl.sync.down.b32 %r295, %r296, %r302, %r216, %r304;
	// end inline asm
	// begin inline asm
	shfl.sync.down.b32 %r300, %r301, %r302, %r216, %r304;
	// end inline asm
	mov.b64 	%rd75, {%r295, %r300};
	add.s32 	%r305, %r197, 16;
	setp.gt.s32 	%p137, %r305, %r216;
	mov.u64 	%rd317, %rd280;
	mov.f64 	%fd351, %fd314;
	@%p137 bra 	$L__BB4_90;
	abs.f64 	%fd113, %fd314;
	abs.f64 	%fd114, %fd112;
	setp.lt.f64 	%p138, %fd113, %fd114;
	mov.u64 	%rd317, %rd75;
	mov.f64 	%fd351, %fd112;
	@%p138 bra 	$L__BB4_90;
	setp.lt.f64 	%p139, %fd114, %fd113;
	mov.u64 	%rd317, %rd280;
	mov.f64 	%fd351, %fd314;
	@%p139 bra 	$L__BB4_90;
	setp.lt.s64 	%p140, %rd280, %rd75;
	min.s64 	%rd317, %rd280, %rd75;
	selp.f64 	%fd351, %fd314, %fd112, %p140;
$L__BB4_90:
	setp.ne.s32 	%p141, %r197, 0;
	@%p141 bra 	$L__BB4_92;
	shr.u32 	%r306, %r5, 1;
	and.b32  	%r307, %r306, 496;
	mov.u32 	%r308, _ZN6thrust24THRUST_300001_SM_1000_NS8cuda_cub4core6detail5shmemE;
	add.s32 	%r309, %r308, %r307;
	st.shared.f64 	[%r309+8], %fd351;
	st.shared.u64 	[%r309+16], %rd317;
$L__BB4_92:
	bar.sync 	0;
	setp.ne.s32 	%p142, %r5, 0;
	@%p142 bra 	$L__BB4_208;
	setp.lt.s32 	%p143, %r4, 33;
	mov.f64 	%fd316, %fd351;
	mov.u64 	%rd282, %rd317;
	@%p143 bra 	$L__BB4_97;
	ld.shared.f64 	%fd117, [_ZN6thrust24THRUST_300001_SM_1000_NS8cuda_cub4core6detail5shmemE+24];
	ld.shared.u64 	%rd78, [_ZN6thrust24THRUST_300001_SM_1000_NS8cuda_cub4core6detail5shmemE+32];
	abs.f64 	%fd118, %fd351;
	abs.f64 	%fd119, %fd117;
	setp.lt.f64 	%p144, %fd118, %fd119;
	mov.f64 	%fd316, %fd117;
	mov.u64 	%rd282, %rd78;
	@%p144 bra 	$L__BB4_97;
	setp.lt.f64 	%p145, %fd119, %fd118;
	mov.f64 	%fd316, %fd351;
	mov.u64 	%rd282, %rd317;
	@%p145 bra 	$L__BB4_97;
	setp.lt.s64 	%p146, %rd317, %rd78;
	min.s64 	%rd282, %rd317, %rd78;
	selp.f64 	%fd316, %fd351, %fd117, %p146;
$L__BB4_97:
	setp.lt.s32 	%p147, %r4, 65;
	mov.f64 	%fd317, %fd316;
	mov.u64 	%rd283, %rd282;
	@%p147 bra 	$L__BB4_101;
	ld.shared.f64 	%fd122, [_ZN6thrust24THRUST_300001_SM_1000_NS8cuda_cub4core6detail5shmemE+40];
	ld.shared.u64 	%rd81, [_ZN6thrust24THRUST_300001_SM_1000_NS8cuda_cub4core6detail5shmemE+48];
	abs.f64 	%fd123, %fd316;
	abs.f64 	%fd124, %fd122;
	setp.lt.f64 	%p148, %fd123, %fd124;
	mov.f64 	%fd317, %fd122;
	mov.u64 	%rd283, %rd81;
	@%p148 bra 	$L__BB4_101;
	setp.lt.f64 	%p149, %fd124, %fd123;
	mov.f64 	%fd317, %fd316;
	mov.u64 	%rd283, %rd282;
	@%p149 bra 	$L__BB4_101;
	setp.lt.s64 	%p150, %rd282, %rd81;
	selp.f64 	%fd317, %fd316, %fd122, %p150;
	min.s64 	%rd283, %rd282, %rd81;
$L__BB4_101:
	setp.lt.s32 	%p151, %r4, 97;
	mov.f64 	%fd318, %fd317;
	mov.u64 	%rd284, %rd283;
	@%p151 bra 	$L__BB4_105;
	ld.shared.f64 	%fd127, [_ZN6thrust24THRUST_300001_SM_1000_NS8cuda_cub4core6detail5shmemE+56];
	ld.shared.u64 	%rd84, [_ZN6thrust24THRUST_300001_SM_1000_NS8cuda_cub4core6detail5shmemE+64];
	abs.f64 	%fd128, %fd317;
	abs.f64 	%fd129, %fd127;
	setp.lt.f64 	%p152, %fd128, %fd129;
	mov.f64 	%fd318, %fd127;
	mov.u64 	%rd284, %rd84;
	@%p152 bra 	$L__BB4_105;
	setp.lt.f64 	%p153, %fd129, %fd128;
	mov.f64 	%fd318, %fd317;
	mov.u64 	%rd284, %rd283;
	@%p153 bra 	$L__BB4_105;
	setp.lt.s64 	%p154, %rd283, %rd84;
	selp.f64 	%fd318, %fd317, %fd127, %p154;
	min.s64 	%rd284, %rd283, %rd84;
$L__BB4_105:
	setp.lt.s32 	%p155, %r4, 129;
	mov.f64 	%fd319, %fd318;
	mov.u64 	%rd285, %rd284;
	@%p155 bra 	$L__BB4_109;
	ld.shared.f64 	%fd132, [_ZN6thrust24THRUST_300001_SM_1000_NS8cuda_cub4core6detail5shmemE+72];
	ld.shared.u64 	%rd87, [_ZN6thrust24THRUST_300001_SM_1000_NS8cuda_cub4core6detail5shmemE+80];
	abs.f64 	%fd133, %fd318;
	abs.f64 	%fd134, %fd132;
	setp.lt.f64 	%p156, %fd133, %fd134;
	mov.f64 	%fd319, %fd132;
	mov.u64 	%rd285, %rd87;
	@%p156 bra 	$L__BB4_109;
	setp.lt.f64 	%p157, %fd134, %fd133;
	mov.f64 	%fd319, %fd318;
	mov.u64 	%rd285, %rd284;
	@%p157 bra 	$L__BB4_109;
	setp.lt.s64 	%p158, %rd284, %rd87;
	selp.f64 	%fd319, %fd318, %fd132, %p158;
	min.s64 	%rd285, %rd284, %rd87;
$L__BB4_109:
	setp.lt.s32 	%p159, %r4, 161;
	mov.f64 	%fd320, %fd319;
	mov.u64 	%rd286, %rd285;
	@%p159 bra 	$L__BB4_113;
	ld.shared.f64 	%fd137, [_ZN6thrust24THRUST_300001_SM_1000_NS8cuda_cub4core6detail5shmemE+88];
	ld.shared.u64 	%rd90, [_ZN6thrust24THRUST_300001_SM_1000_NS8cuda_cub4core6detail5shmemE+96];
	abs.f64 	%fd138, %fd319;
	abs.f64 	%fd139, %fd137;
	setp.lt.f64 	%p160, %fd138, %fd139;
	mov.f64 	%fd320, %fd137;
	mov.u64 	%rd286, %rd90;
	@%p160 bra 	$L__BB4_113;
	setp.lt.f64 	%p161, %fd139, %fd138;
	mov.f64 	%fd320, %fd319;
	mov.u64 	%rd286, %rd285;
	@%p161 bra 	$L__BB4_113;
	setp.lt.s64 	%p162, %rd285, %rd90;
	selp.f64 	%fd320, %fd319, %fd137, %p162;
	min.s64 	%rd286, %rd285, %rd90;
$L__BB4_113:
	setp.lt.s32 	%p163, %r4, 193;
	mov.f64 	%fd321, %fd320;
	mov.u64 	%rd287, %rd286;
	@%p163 bra 	$L__BB4_117;
	ld.shared.f64 	%fd142, [_ZN6thrust24THRUST_300001_SM_1000_NS8cuda_cub4core6detail5shmemE+104];
	ld.shared.u64 	%rd93, [_ZN6thrust24THRUST_300001_SM_1000_NS8cuda_cub4core6detail5shmemE+112];
	abs.f64 	%fd143, %fd320;
	abs.f64 	%fd144, %fd142;
	setp.lt.f64 	%p164, %fd143, %fd144;
	mov.f64 	%fd321, %fd142;
	mov.u64 	%rd287, %rd93;
	@%p164 bra 	$L__BB4_117;
	setp.lt.f64 	%p165, %fd144, %fd143;
	mov.f64 	%fd321, %fd320;
	mov.u64 	%rd287, %rd286;
	@%p165 bra 	$L__BB4_117;
	setp.lt.s64 	%p166, %rd286, %rd93;
	selp.f64 	%fd321, %fd320, %fd142, %p166;
	min.s64 	%rd287, %rd286, %rd93;
$L__BB4_117:
	setp.lt.s32 	%p167, %r4, 225;
	mov.u64 	%rd317, %rd287;
	mov.f64 	%fd351, %fd321;
	@%p167 bra 	$L__BB4_208;
	ld.shared.f64 	%fd147, [_ZN6thrust24THRUST_300001_SM_1000_NS8cuda_cub4core6detail5shmemE+120];
	ld.shared.u64 	%rd96, [_ZN6thrust24THRUST_300001_SM_1000_NS8cuda_cub4core6detail5shmemE+128];
	abs.f64 	%fd148, %fd321;
	abs.f64 	%fd149, %fd147;
	setp.lt.f64 	%p168, %fd148, %fd149;
	mov.u64 	%rd317, %rd96;
	mov.f64 	%fd351, %fd147;
	@%p168 bra 	$L__BB4_208;
	setp.lt.f64 	%p169, %fd149, %fd148;
	mov.u64 	%rd317, %rd287;
	mov.f64 	%fd351, %fd321;
	@%p169 bra 	$L__BB4_208;
	setp.lt.s64 	%p170, %rd287, %rd96;
	selp.f64 	%fd351, %fd321, %fd147, %p170;
	min.s64 	%rd317, %rd287, %rd96;
	bra.uni 	$L__BB4_208;
$L__BB4_121:
	mov.u32 	%r35, %tid.x;
	cvt.s64.s32 	%rd183, %r2;
	add.s64 	%rd98, %rd3, %rd183;
	cvt.u64.u32 	%rd99, %r35;
	add.s64 	%rd184, %rd99, %rd183;
	shl.b64 	%rd185, %rd184, 3;
	add.s64 	%rd186, %rd2, %rd185;
	ld.global.f64 	%fd274, [%rd186];
	add.s32 	%r69, %r35, 256;
	cvt.u64.u32 	%rd187, %r69;
	ld.global.f64 	%fd275, [%rd186+2048];
	add.s32 	%r70, %r35, 512;
	cvt.u64.u32 	%rd188, %r70;
	ld.global.f64 	%fd276, [%rd186+4096];
	add.s32 	%r71, %r35, 768;
	cvt.u64.u32 	%rd189, %r71;
	ld.global.f64 	%fd277, [%rd186+6144];
	or.b32  	%r72, %r35, 1024;
	cvt.u64.u32 	%rd100, %r72;
	add.s64 	%rd305, %rd98, %rd100;
	ld.global.f64 	%fd339, [%rd186+8192];
	abs.f64 	%fd278, %fd274;
	abs.f64 	%fd279, %fd275;
	setp.geu.f64 	%p2, %fd278, %fd279;
	selp.f64 	%fd280, %fd274, %fd275, %p2;
	selp.b64 	%rd190, %rd99, %rd187, %p2;
	abs.f64 	%fd281, %fd280;
	abs.f64 	%fd282, %fd276;
	setp.geu.f64 	%p3, %fd281, %fd282;
	selp.f64 	%fd283, %fd280, %fd276, %p3;
	selp.b64 	%rd191, %rd190, %rd188, %p3;
	abs.f64 	%fd284, %fd283;
	abs.f64 	%fd285, %fd277;
	setp.geu.f64 	%p4, %fd284, %fd285;
	selp.f64 	%fd152, %fd283, %fd277, %p4;
	selp.b64 	%rd102, %rd191, %rd189, %p4;
	abs.f64 	%fd153, %fd152;
	abs.f64 	%fd154, %fd339;
	setp.lt.f64 	%p5, %fd153, %fd154;
	@%p5 bra 	$L__BB4_123;
	setp.lt.f64 	%p6, %fd154, %fd153;
	setp.lt.u64 	%p7, %rd102, %rd100;
	or.pred  	%p8, %p6, %p7;
	selp.f64 	%fd339, %fd152, %fd339, %p8;
	add.s64 	%rd194, %rd98, %rd102;
	selp.b64 	%rd305, %rd194, %rd305, %p8;
$L__BB4_123:
	setp.le.s32 	%p9, %r66, %r3;
	@%p9 bra 	$L__BB4_164;
	setp.ne.s32 	%p10, %r35, 0;
	@%p10 bra 	$L__BB4_126;
	atom.global.add.u32 	%r73, [%rd1+4], 1280;
	add.s32 	%r74, %r73, %r3;
	st.shared.u32 	[_ZN6thrust24THRUST_300001_SM_1000_NS8cuda_cub4core6detail5shmemE+152], %r74;
$L__BB4_126:
	bar.sync 	0;
	ld.shared.u32 	%r427, [_ZN6thrust24THRUST_300001_SM_1000_NS8cuda_cub4core6detail5shmemE+152];
	add.s32 	%r75, %r427, 1280;
	setp.gt.s32 	%p11, %r75, %r66;
	@%p11 bra 	$L__BB4_141;
	mov.f64 	%fd323, %fd339;
	mov.u64 	%rd289, %rd305;
$L__BB4_128:
	cvt.s64.s32 	%rd195, %r427;
	add.s64 	%rd196, %rd99, %rd195;
	shl.b64 	%rd197, %rd196, 3;
	add.s64 	%rd198, %rd2, %rd197;
	add.s64 	%rd290, %rd196, %rd3;
	ld.global.f64 	%fd324, [%rd198];
	add.s64 	%rd291, %rd290, 256;
	ld.global.f64 	%fd325, [%rd198+2048];
	add.s64 	%rd292, %rd290, 512;
	ld.global.f64 	%fd326, [%rd198+4096];
	add.s64 	%rd293, %rd290, 768;
	ld.global.f64 	%fd327, [%rd198+6144];
	add.s64 	%rd305, %rd290, 1024;
	ld.global.f64 	%fd339, [%rd198+8192];
	abs.f64 	%fd163, %fd323;
	abs.f64 	%fd164, %fd324;
	setp.lt.f64 	%p12, %fd163, %fd164;
	@%p12 bra 	$L__BB4_130;
	setp.lt.f64 	%p13, %fd164, %fd163;
	setp.lt.s64 	%p14, %rd289, %rd290;
	or.pred  	%p15, %p13, %p14;
	selp.f64 	%fd324, %fd323, %fd324, %p15;
	selp.b64 	%rd290, %rd289, %rd290, %p15;
$L__BB4_130:
	abs.f64 	%fd167, %fd324;
	abs.f64 	%fd168, %fd325;
	setp.lt.f64 	%p16, %fd167, %fd168;
	@%p16 bra 	$L__BB4_132;
	setp.lt.f64 	%p17, %fd168, %fd167;
	setp.lt.s64 	%p18, %rd290, %rd291;
	or.pred  	%p19, %p17, %p18;
	selp.f64 	%fd325, %fd324, %fd325, %p19;
	selp.b64 	%rd291, %rd290, %rd291, %p19;
$L__BB4_132:
	abs.f64 	%fd171, %fd325;
	abs.f64 	%fd172, %fd326;
	setp.lt.f64 	%p20, %fd171, %fd172;
	@%p20 bra 	$L__BB4_134;
	setp.lt.f64 	%p21, %fd172, %fd171;
	setp.lt.s64 	%p22, %rd291, %rd292;
	or.pred  	%p23, %p21, %p22;
	selp.f64 	%fd326, %fd325, %fd326, %p23;
	selp.b64 	%rd292, %rd291, %rd292, %p23;
$L__BB4_134:
	abs.f64 	%fd175, %fd326;
	abs.f64 	%fd176, %fd327;
	setp.lt.f64 	%p24, %fd175, %fd176;
	@%p24 bra 	$L__BB4_136;
	setp.lt.f64 	%p25, %fd176, %fd175;
	setp.lt.s64 	%p26, %rd292, %rd293;
	or.pred  	%p27, %p25, %p26;
	selp.f64 	%fd327, %fd326, %fd327, %p27;
	selp.b64 	%rd293, %rd292, %rd293, %p27;
$L__BB4_136:
	abs.f64 	%fd179, %fd327;
	abs.f64 	%fd180, %fd339;
	setp.lt.f64 	%p28, %fd179, %fd180;
	@%p28 bra 	$L__BB4_138;
	setp.lt.f64 	%p29, %fd180, %fd179;
	setp.lt.s64 	%p30, %rd293, %rd305;
	or.pred  	%p31, %p29, %p30;
	selp.f64 	%fd339, %fd327, %fd339, %p31;
	selp.b64 	%rd305, %rd293, %rd305, %p31;
$L__BB4_138:
	setp.ne.s32 	%p32, %r35, 0;
	bar.sync 	0;
	@%p32 bra 	$L__BB4_140;
	atom.global.add.u32 	%r76, [%rd1+4], 1280;
	add.s32 	%r77, %r76, %r3;
	st.shared.u32 	[_ZN6thrust24THRUST_300001_SM_1000_NS8cuda_cub4core6detail5shmemE+152], %r77;
$L__BB4_140:
	bar.sync 	0;
	ld.shared.u32 	%r427, [_ZN6thrust24THRUST_300001_SM_1000_NS8cuda_cub4core6detail5shmemE+152];
	add.s32 	%r78, %r427, 1280;
	setp.le.s32 	%p33, %r78, %r66;
	mov.f64 	%fd323, %fd339;
	mov.u64 	%rd289, %rd305;
	@%p33 bra 	$L__BB4_128;
$L__BB4_141:
	setp.le.s32 	%p34, %r66, %r427;
	@%p34 bra 	$L__BB4_164;
	sub.s32 	%r40, %r66, %r427;
	setp.ge.s32 	%p35, %r35, %r40;
	@%p35 bra 	$L__BB4_164;
	not.b32 	%r79, %r35;
	add.s32 	%r80, %r66, %r79;
	sub.s32 	%r41, %r80, %r427;
	and.b32  	%r81, %r41, 768;
	setp.eq.s32 	%p36, %r81, 768;
	mov.u32 	%r431, %r35;
	@%p36 bra 	$L__BB4_149;
	add.s32 	%r429, %r35, %r427;
	shr.u32 	%r82, %r41, 8;
	add.s32 	%r83, %r82, 1;
	and.b32  	%r84, %r83, 3;
	neg.s32 	%r428, %r84;
	mov.u32 	%r431, %r35;
$L__BB4_145:
	.pragma "nounroll";
	mov.u64 	%rd122, %rd305;
	mov.f64 	%fd184, %fd339;
	cvt.s64.s32 	%rd200, %r429;
	add.s64 	%rd123, %rd3, %rd200;
	mul.wide.s32 	%rd201, %r429, 8;
	add.s64 	%rd202, %rd2, %rd201;
	ld.global.f64 	%fd185, [%rd202];
	abs.f64 	%fd186, %fd184;
	abs.f64 	%fd187, %fd185;
	setp.lt.f64 	%p37, %fd186, %fd187;
	mov.f64 	%fd339, %fd185;
	mov.u64 	%rd305, %rd123;
	@%p37 bra 	$L__BB4_148;
	setp.lt.f64 	%p38, %fd187, %fd186;
	mov.f64 	%fd339, %fd184;
	mov.u64 	%rd305, %rd122;
	@%p38 bra 	$L__BB4_148;
	setp.lt.s64 	%p39, %rd122, %rd123;
	selp.f64 	%fd339, %fd184, %fd185, %p39;
	min.s64 	%rd305, %rd122, %rd123;
$L__BB4_148:
	add.s32 	%r431, %r431, 256;
	add.s32 	%r429, %r429, 256;
	add.s32 	%r428, %r428, 1;
	setp.ne.s32 	%p40, %r428, 0;
	@%p40 bra 	$L__BB4_145;
$L__BB4_149:
	setp.lt.u32 	%p41, %r41, 768;
	@%p41 bra 	$L__BB4_164;
	add.s32 	%r432, %r431, %r427;
	add.s32 	%r435, %r432, 256;
	add.s32 	%r434, %r432, 512;
	add.s32 	%r433, %r432, 768;
	add.s64 	%rd128, %rd2, 4096;
$L__BB4_151:
	cvt.s64.s32 	%rd203, %r435;
	add.s64 	%rd130, %rd3, %rd203;
	cvt.s64.s32 	%rd204, %r434;
	add.s64 	%rd131, %rd3, %rd204;
	cvt.s64.s32 	%rd205, %r433;
	add.s64 	%rd132, %rd3, %rd205;
	cvt.s64.s32 	%rd206, %r432;
	mul.wide.s32 	%rd207, %r432, 8;
	add.s64 	%rd133, %rd128, %rd207;
	add.s64 	%rd134, %rd3, %rd206;
	ld.global.f64 	%fd193, [%rd133+-4096];
	abs.f64 	%fd194, %fd339;
	abs.f64 	%fd195, %fd193;
	setp.lt.f64 	%p42, %fd194, %fd195;
	mov.f64 	%fd335, %fd193;
	mov.u64 	%rd301, %rd134;
	@%p42 bra 	$L__BB4_154;
	setp.lt.f64 	%p43, %fd195, %fd194;
	mov.f64 	%fd335, %fd339;
	mov.u64 	%rd301, %rd305;
	@%p43 bra 	$L__BB4_154;
	setp.lt.s64 	%p44, %rd305, %rd134;
	selp.f64 	%fd335, %fd339, %fd193, %p44;
	min.s64 	%rd301, %rd305, %rd134;
$L__BB4_154:
	ld.global.f64 	%fd198, [%rd133+-2048];
	abs.f64 	%fd199, %fd335;
	abs.f64 	%fd200, %fd198;
	setp.lt.f64 	%p45, %fd199, %fd200;
	mov.f64 	%fd336, %fd198;
	mov.u64 	%rd302, %rd130;
	@%p45 bra 	$L__BB4_157;
	setp.lt.f64 	%p46, %fd200, %fd199;
	mov.f64 	%fd336, %fd335;
	mov.u64 	%rd302, %rd301;
	@%p46 bra 	$L__BB4_157;
	setp.lt.s64 	%p47, %rd301, %rd130;
	selp.f64 	%fd336, %fd335, %fd198, %p47;
	min.s64 	%rd302, %rd301, %rd130;
$L__BB4_157:
	ld.global.f64 	%fd203, [%rd133];
	abs.f64 	%fd204, %fd336;
	abs.f64 	%fd205, %fd203;
	setp.lt.f64 	%p48, %fd204, %fd205;
	mov.f64 	%fd337, %fd203;
	mov.u64 	%rd303, %rd131;
	@%p48 bra 	$L__BB4_160;
	setp.lt.f64 	%p49, %fd205, %fd204;
	mov.f64 	%fd337, %fd336;
	mov.u64 	%rd303, %rd302;
	@%p49 bra 	$L__BB4_160;
	setp.lt.s64 	%p50, %rd302, %rd131;
	selp.f64 	%fd337, %fd336, %fd203, %p50;
	min.s64 	%rd303, %rd302, %rd131;
$L__BB4_160:
	ld.global.f64 	%fd208, [%rd133+2048];
	abs.f64 	%fd209, %fd337;
	abs.f64 	%fd210, %fd208;
	setp.lt.f64 	%p51, %fd209, %fd210;
	mov.f64 	%fd339, %fd208;
	mov.u64 	%rd305, %rd132;
	@%p51 bra 	$L__BB4_163;
	setp.lt.f64 	%p52, %fd210, %fd209;
	mov.f64 	%fd339, %fd337;
	mov.u64 	%rd305, %rd303;
	@%p52 bra 	$L__BB4_163;
	setp.lt.s64 	%p53, %rd303, %rd132;
	selp.f64 	%fd339, %fd337, %fd208, %p53;
	min.s64 	%rd305, %rd303, %rd132;
$L__BB4_163:
	add.s32 	%r431, %r431, 1024;
	add.s32 	%r435, %r435, 1024;
	add.s32 	%r434, %r434, 1024;
	add.s32 	%r433, %r433, 1024;
	add.s32 	%r432, %r432, 1024;
	setp.lt.s32 	%p54, %r431, %r40;
	@%p54 bra 	$L__BB4_151;
$L__BB4_164:
	// begin inline asm
	mov.u32 %r85, %laneid;
	// end inline asm
	mov.b64 	%rd208, %fd339;
	mov.b64 	{%r87, %r92}, %rd208;
	mov.b32 	%r103, 1;
	mov.b32 	%r104, 31;
	mov.b32 	%r105, -1;
	// begin inline asm
	shfl.sync.down.b32 %r86, %r87, %r103, %r104, %r105;
	// end inline asm
	// begin inline asm
	shfl.sync.down.b32 %r91, %r92, %r103, %r104, %r105;
	// end inline asm
	mov.b64 	%rd209, {%r86, %r91};
	mov.b64 	%fd214, %rd209;
	mov.b64 	{%r97, %r102}, %rd305;
	// begin inline asm
	shfl.sync.down.b32 %r96, %r97, %r103, %r104, %r105;
	// end inline asm
	// begin inline asm
	shfl.sync.down.b32 %r101, %r102, %r103, %r104, %r105;
	// end inline asm
	mov.b64 	%rd144, {%r96, %r101};
	setp.gt.s32 	%p55, %r85, 30;
	mov.f64 	%fd340, %fd339;
	mov.u64 	%rd306, %rd305;
	@%p55 bra 	$L__BB4_168;
	abs.f64 	%fd215, %fd339;
	abs.f64 	%fd216, %fd214;
	setp.lt.f64 	%p56, %fd215, %fd216;
	mov.f64 	%fd340, %fd214;
	mov.u64 	%rd306, %rd144;
	@%p56 bra 	$L__BB4_168;
	setp.lt.f64 	%p57, %fd216, %fd215;
	mov.f64 	%fd340, %fd339;
	mov.u64 	%rd306, %rd305;
	@%p57 bra 	$L__BB4_168;
	setp.lt.s64 	%p58, %rd305, %rd144;
	selp.f64 	%fd340, %fd339, %fd214, %p58;
	min.s64 	%rd306, %rd305, %rd144;
$L__BB4_168:
	mov.b64 	%rd210, %fd340;
	mov.b64 	{%r107, %r112}, %rd210;
	mov.b32 	%r123, 2;
	mov.b32 	%r124, 31;
	mov.b32 	%r125, -1;
	// begin inline asm
	shfl.sync.down.b32 %r106, %r107, %r123, %r124, %r125;
	// end inline asm
	// begin inline asm
	shfl.sync.down.b32 %r111, %r112, %r123, %r124, %r125;
	// end inline asm
	mov.b64 	%rd211, {%r106, %r111};
	mov.b64 	%fd219, %rd211;
	mov.b64 	{%r117, %r122}, %rd306;
	// begin inline asm
	shfl.sync.down.b32 %r116, %r117, %r123, %r124, %r125;
	// end inline asm
	// begin inline asm
	shfl.sync.down.b32 %r121, %r122, %r123, %r124, %r125;
	// end inline asm
	mov.b64 	%rd147, {%r116, %r121};
	setp.gt.s32 	%p59, %r85, 29;
	mov.f64 	%fd341, %fd340;
	mov.u64 	%rd307, %rd306;
	@%p59 bra 	$L__BB4_172;
	abs.f64 	%fd220, %fd340;
	abs.f64 	%fd221, %fd219;
	setp.lt.f64 	%p60, %fd220, %fd221;
	mov.f64 	%fd341, %fd219;
	mov.u64 	%rd307, %rd147;
	@%p60 bra 	$L__BB4_172;
	setp.lt.f64 	%p61, %fd221, %fd220;
	mov.f64 	%fd341, %fd340;
	mov.u64 	%rd307, %rd306;
	@%p61 bra 	$L__BB4_172;
	setp.lt.s64 	%p62, %rd306, %rd147;
	selp.f64 	%fd341, %fd340, %fd219, %p62;
	min.s64 	%rd307, %rd306, %rd147;
$L__BB4_172:
	mov.b64 	%rd212, %fd341;
	mov.b64 	{%r127, %r132}, %rd212;
	mov.b32 	%r143, 4;
	mov.b32 	%r144, 31;
	mov.b32 	%r145, -1;
	// begin inline asm
	shfl.sync.down.b32 %r126, %r127, %r143, %r144, %r145;
	// end inline asm
	// begin inline asm
	shfl.sync.down.b32 %r131, %r132, %r143, %r144, %r145;
	// end inline asm
	mov.b64 	%rd213, {%r126, %r131};
	mov.b64 	%fd224, %rd213;
	mov.b64 	{%r137, %r142}, %rd307;
	// begin inline asm
	shfl.sync.down.b32 %r136, %r137, %r143, %r144, %r145;
	// end inline asm
	// begin inline asm
	shfl.sync.down.b32 %r141, %r142, %r143, %r144, %r145;
	// end inline asm
	mov.b64 	%rd150, {%r136, %r141};
	setp.gt.s32 	%p63, %r85, 27;
	mov.f64 	%fd342, %fd341;
	mov.u64 	%rd308, %rd307;
	@%p63 bra 	$L__BB4_176;
	abs.f64 	%fd225, %fd341;
	abs.f64 	%fd226, %fd224;
	setp.lt.f64 	%p64, %fd225, %fd226;
	mov.f64 	%fd342, %fd224;
	mov.u64 	%rd308, %rd150;
	@%p64 bra 	$L__BB4_176;
	setp.lt.f64 	%p65, %fd226, %fd225;
	mov.f64 	%fd342, %fd341;
	mov.u64 	%rd308, %rd307;
	@%p65 bra 	$L__BB4_176;
	setp.lt.s64 	%p66, %rd307, %rd150;
	selp.f64 	%fd342, %fd341, %fd224, %p66;
	min.s64 	%rd308, %rd307, %rd150;
$L__BB4_176:
	mov.b64 	%rd214, %fd342;
	mov.b64 	{%r147, %r152}, %rd214;
	mov.b32 	%r163, 8;
	mov.b32 	%r164, 31;
	mov.b32 	%r165, -1;
	// begin inline asm
	shfl.sync.down.b32 %r146, %r147, %r163, %r164, %r165;
	// end inline asm
	// begin inline asm
	shfl.sync.down.b32 %r151, %r152, %r163, %r164, %r165;
	// end inline asm
	mov.b64 	%rd215, {%r146, %r151};
	mov.b64 	%fd229, %rd215;
	mov.b64 	{%r157, %r162}, %rd308;
	// begin inline asm
	shfl.sync.down.b32 %r156, %r157, %r163, %r164, %r165;
	// end inline asm
	// begin inline asm
	shfl.sync.down.b32 %r161, %r162, %r163, %r164, %r165;
	// end inline asm
	mov.b64 	%rd153, {%r156, %r161};
	setp.gt.s32 	%p67, %r85, 23;
	mov.f64 	%fd343, %fd342;
	mov.u64 	%rd309, %rd308;
	@%p67 bra 	$L__BB4_180;
	abs.f64 	%fd230, %fd342;
	abs.f64 	%fd231, %fd229;
	setp.lt.f64 	%p68, %fd230, %fd231;
	mov.f64 	%fd343, %fd229;
	mov.u64 	%rd309, %rd153;
	@%p68 bra 	$L__BB4_180;
	setp.lt.f64 	%p69, %fd231, %fd230;
	mov.f64 	%fd343, %fd342;
	mov.u64 	%rd309, %rd308;
	@%p69 bra 	$L__BB4_180;
	setp.lt.s64 	%p70, %rd308, %rd153;
	selp.f64 	%fd343, %fd342, %fd229, %p70;
	min.s64 	%rd309, %rd308, %rd153;
$L__BB4_180:
	mov.b64 	%rd216, %fd343;
	mov.b64 	{%r167, %r172}, %rd216;
	mov.b32 	%r183, 16;
	mov.b32 	%r184, 31;
	mov.b32 	%r185, -1;
	// begin inline asm
	shfl.sync.down.b32 %r166, %r167, %r183, %r184, %r185;
	// end inline asm
	// begin inline asm
	shfl.sync.down.b32 %r171, %r172, %r183, %r184, %r185;
	// end inline asm
	mov.b64 	%rd217, {%r166, %r171};
	mov.b64 	%fd234, %rd217;
	mov.b64 	{%r177, %r182}, %rd309;
	// begin inline asm
	shfl.sync.down.b32 %r176, %r177, %r183, %r184, %r185;
	// end inline asm
	// begin inline asm
	shfl.sync.down.b32 %r181, %r182, %r183, %r184, %r185;
	// end inline asm
	mov.b64 	%rd156, {%r176, %r181};
	setp.gt.s32 	%p71, %r85, 15;
	mov.f64 	%fd351, %fd343;
	mov.u64 	%rd317, %rd309;
	@%p71 bra 	$L__BB4_184;
	abs.f64 	%fd235, %fd343;
	abs.f64 	%fd236, %fd234;
	setp.lt.f64 	%p72, %fd235, %fd236;
	mov.f64 	%fd351, %fd234;
	mov.u64 	%rd317, %rd156;
	@%p72 bra 	$L__BB4_184;
	setp.lt.f64 	%p73, %fd236, %fd235;
	mov.f64 	%fd351, %fd343;
	mov.u64 	%rd317, %rd309;
	@%p73 bra 	$L__BB4_184;
	setp.lt.s64 	%p74, %rd309, %rd156;
	selp.f64 	%fd351, %fd343, %fd234, %p74;
	min.s64 	%rd317, %rd309, %rd156;
$L__BB4_184:
	setp.ne.s32 	%p75, %r85, 0;
	@%p75 bra 	$L__BB4_186;
	shr.u32 	%r186, %r35, 1;
	and.b32  	%r187, %r186, 496;
	mov.u32 	%r188, _ZN6thrust24THRUST_300001_SM_1000_NS8cuda_cub4core6detail5shmemE;
	add.s32 	%r189, %r188, %r187;
	st.shared.f64 	[%r189+8], %fd351;
	st.shared.u64 	[%r189+16], %rd317;
$L__BB4_186:
	bar.sync 	0;
	setp.ne.s32 	%p76, %r35, 0;
	@%p76 bra 	$L__BB4_208;
	ld.shared.f64 	%fd239, [_ZN6thrust24THRUST_300001_SM_1000_NS8cuda_cub4core6detail5shmemE+24];
	ld.shared.u64 	%rd159, [_ZN6thrust24THRUST_300001_SM_1000_NS8cuda_cub4core6detail5shmemE+32];
	abs.f64 	%fd240, %fd351;
	abs.f64 	%fd241, %fd239;
	setp.lt.f64 	%p77, %fd240, %fd241;
	mov.f64 	%fd345, %fd239;
	mov.u64 	%rd311, %rd159;
	@%p77 bra 	$L__BB4_190;
	setp.lt.f64 	%p78, %fd241, %fd240;
	mov.f64 	%fd345, %fd351;
	mov.u64 	%rd311, %rd317;
	@%p78 bra 	$L__BB4_190;
	setp.lt.s64 	%p79, %rd317, %rd159;
	selp.f64 	%fd345, %fd351, %fd239, %p79;
	min.s64 	%rd311, %rd317, %rd159;
$L__BB4_190:
	ld.shared.f64 	%fd244, [_ZN6thrust24THRUST_300001_SM_1000_NS8cuda_cub4core6detail5shmemE+40];
	ld.shared.u64 	%rd162, [_ZN6thrust24THRUST_300001_SM_1000_NS8cuda_cub4core6detail5shmemE+48];
	abs.f64 	%fd245, %fd345;
	abs.f64 	%fd246, %fd244;
	setp.lt.f64 	%p80, %fd245, %fd246;
	mov.f64 	%fd346, %fd244;
	mov.u64 	%rd312, %rd162;
	@%p80 bra 	$L__BB4_193;
	setp.lt.f64 	%p81, %fd246, %fd245;
	mov.f64 	%fd346, %fd345;
	mov.u64 	%rd312, %rd311;
	@%p81 bra 	$L__BB4_193;
	setp.lt.s64 	%p82, %rd311, %rd162;
	selp.f64 	%fd346, %fd345, %fd244, %p82;
	min.s64 	%rd312, %rd311, %rd162;
$L__BB4_193:
	ld.shared.f64 	%fd249, [_ZN6thrust24THRUST_300001_SM_1000_NS8cuda_cub4core6detail5shmemE+56];
	ld.shared.u64 	%rd165, [_ZN6thrust24THRUST_300001_SM_1000_NS8cuda_cub4core6detail5shmemE+64];
	abs.f64 	%fd250, %fd346;
	abs.f64 	%fd251, %fd249;
	setp.lt.f64 	%p83, %fd250, %fd251;
	mov.f64 	%fd347, %fd249;
	mov.u64 	%rd313, %rd165;
	@%p83 bra 	$L__BB4_196;
	setp.lt.f64 	%p84, %fd251, %fd250;
	mov.f64 	%fd347, %fd346;
	mov.u64 	%rd313, %rd312;
	@%p84 bra 	$L__BB4_196;
	setp.lt.s64 	%p85, %rd312, %rd165;
	selp.f64 	%fd347, %fd346, %fd249, %p85;
	min.s64 	%rd313, %rd312, %rd165;
$L__BB4_196:
	ld.shared.f64 	%fd254, [_ZN6thrust24THRUST_300001_SM_1000_NS8cuda_cub4core6detail5shmemE+72];
	ld.shared.u64 	%rd168, [_ZN6thrust24THRUST_300001_SM_1000_NS8cuda_cub4core6detail5shmemE+80];
	abs.f64 	%fd255, %fd347;
	abs.f64 	%fd256, %fd254;
	setp.lt.f64 	%p86, %fd255, %fd256;
	mov.f64 	%fd348, %fd254;
	mov.u64 	%rd314, %rd168;
	@%p86 bra 	$L__BB4_199;
	setp.lt.f64 	%p87, %fd256, %fd255;
	mov.f64 	%fd348, %fd347;
	mov.u64 	%rd314, %rd313;
	@%p87 bra 	$L__BB4_199;
	setp.lt.s64 	%p88, %rd313, %rd168;
	selp.f64 	%fd348, %fd347, %fd254, %p88;
	min.s64 	%rd314, %rd313, %rd168;
$L__BB4_199:
	ld.shared.f64 	%fd259, [_ZN6thrust24THRUST_300001_SM_1000_NS8cuda_cub4core6detail5shmemE+88];
	ld.shared.u64 	%rd171, [_ZN6thrust24THRUST_300001_SM_1000_NS8cuda_cub4core6detail5shmemE+96];
	abs.f64 	%fd260, %fd348;
	abs.f64 	%fd261, %fd259;
	setp.lt.f64 	%p89, %fd260, %fd261;
	mov.f64 	%fd349, %fd259;
	mov.u64 	%rd315, %rd171;
	@%p89 bra 	$L__BB4_202;
	setp.lt.f64 	%p90, %fd261, %fd260;
	mov.f64 	%fd349, %fd348;
	mov.u64 	%rd315, %rd314;
	@%p90 bra 	$L__BB4_202;
	setp.lt.s64 	%p91, %rd314, %rd171;
	selp.f64 	%fd349, %fd348, %fd259, %p91;
	min.s64 	%rd315, %rd314, %rd171;
$L__BB4_202:
	ld.shared.f64 	%fd264, [_ZN6thrust24THRUST_300001_SM_1000_NS8cuda_cub4core6detail5shmemE+104];
	ld.shared.u64 	%rd174, [_ZN6thrust24THRUST_300001_SM_1000_NS8cuda_cub4core6detail5shmemE+112];
	abs.f64 	%fd265, %fd349;
	abs.f64 	%fd266, %fd264;
	setp.lt.f64 	%p92, %fd265, %fd266;
	mov.f64 	%fd350, %fd264;
	mov.u64 	%rd316, %rd174;
	@%p92 bra 	$L__BB4_205;
	setp.lt.f64 	%p93, %fd266, %fd265;
	mov.f64 	%fd350, %fd349;
	mov.u64 	%rd316, %rd315;
	@%p93 bra 	$L__BB4_205;
	setp.lt.s64 	%p94, %rd315, %rd174;
	selp.f64 	%fd350, %fd349, %fd264, %p94;
	min.s64 	%rd316, %rd315, %rd174;
$L__BB4_205:
	ld.shared.f64 	%fd269, [_ZN6thrust24THRUST_300001_SM_1000_NS8cuda_cub4core6detail5shmemE+120];
	ld.shared.u64 	%rd177, [_ZN6thrust24THRUST_300001_SM_1000_NS8cuda_cub4core6detail5shmemE+128];
	abs.f64 	%fd270, %fd350;
	abs.f64 	%fd271, %fd269;
	setp.lt.f64 	%p95, %fd270, %fd271;
	mov.u64 	%rd317, %rd177;
	mov.f64 	%fd351, %fd269;
	@%p95 bra 	$L__BB4_208;
	setp.lt.f64 	%p96, %fd271, %fd270;
	mov.u64 	%rd317, %rd316;
	mov.f64 	%fd351, %fd350;
	@%p96 bra 	$L__BB4_208;
	setp.lt.s64 	%p97, %rd316, %rd177;
	selp.f64 	%fd351, %fd350, %fd269, %p97;
	min.s64 	%rd317, %rd316, %rd177;
$L__BB4_208:
	mov.u32 	%r415, %tid.x;
	setp.ne.s32 	%p214, %r415, 0;
	@%p214 bra 	$L__BB4_210;
	ld.param.u64 	%rd254, [_ZN6thrust24THRUST_300001_SM_1000_NS8cuda_cub4core6detail13_kernel_agentINS1_8__reduce11ReduceAgentINS0_12zip_iteratorIN4cuda3std3__45tupleIJNS0_10device_ptrIdEENS0_17counting_iteratorIlNS0_11use_defaultESF_SF_EEEEEEEPNSB_IJdlEEESJ_iNS1_9__extrema9arg_max_fIdl10comparatorEEEEJSI_SK_iN3cub18CUB_300001_SM_100013GridEvenShareIiEENSR_9GridQueueIjEESO_EEEvDpT0__param_1];
	cvta.to.global.u64 	%rd251, %rd254;
	mul.wide.u32 	%rd252, %r1, 16;
	add.s64 	%rd253, %rd251, %rd252;
	st.global.f64 	[%rd253], %fd351;
	st.global.u64 	[%rd253+8], %rd317;
$L__BB4_210:
	ret;

}
	// .globl	_ZN6thrust24THRUST_300001_SM_1000_NS8cuda_cub4core6detail13_kernel_agentINS1_8__reduce10DrainAgentIiEEJN3cub18CUB_300001_SM_10009GridQueueIjEEiEEEvDpT0_
.visible .entry _ZN6thrust24THRUST_300001_SM_1000_NS8cuda_cub4core6detail13_kernel_agentINS1_8__reduce10DrainAgentIiEEJN3cub18CUB_300001_SM_10009GridQueueIjEEiEEEvDpT0_(
	.param .align 8 .b8 _ZN6thrust24THRUST_300001_SM_1000_NS8cuda_cub4core6detail13_kernel_agentINS1_8__reduce10DrainAgentIiEEJN3cub18CUB_300001_SM_10009GridQueueIjEEiEEEvDpT0__param_0[8],
	.param .u32 _ZN6thrust24THRUST_300001_SM_1000_NS8cuda_cub4core6detail13_kernel_agentINS1_8__reduce10DrainAgentIiEEJN3cub18CUB_300001_SM_10009GridQueueIjEEiEEEvDpT0__param_1
)
.maxntid 1
{
	.reg .b32 	%r<3>;
	.reg .b64 	%rd<3>;

	ld.param.u64 	%rd1, [_ZN6thrust24THRUST_300001_SM_1000_NS8cuda_cub4core6detail13_kernel_agentINS1_8__reduce10DrainAgentIiEEJN3cub18CUB_300001_SM_10009GridQueueIjEEiEEEvDpT0__param_0];
	ld.param.u32 	%r1, [_ZN6thrust24THRUST_300001_SM_1000_NS8cuda_cub4core6detail13_kernel_agentINS1_8__reduce10DrainAgentIiEEJN3cub18CUB_300001_SM_10009GridQueueIjEEiEEEvDpT0__param_1];
	cvta.to.global.u64 	%rd2, %rd1;
	st.global.u32 	[%rd2], %r1;
	mov.b32 	%r2, 0;
	st.global.u32 	[%rd2+4], %r2;
	ret;

}
	// .globl	_ZN6thrust24THRUST_300001_SM_1000_NS8cuda_cub4core6detail13_kernel_agentINS1_8__reduce11ReduceAgentIPN4cuda3std3__45tupleIJdlEEESC_SB_iNS1_9__extrema9arg_max_fIdl10comparatorEEEEJSC_SC_iSG_EEEvDpT0_
.visible .entry _ZN6thrust24THRUST_300001_SM_1000_NS8cuda_cub4core6detail13_kernel_agentINS1_8__reduce11ReduceAgentIPN4cuda3std3__45tupleIJdlEEESC_SB_iNS1_9__extrema9arg_max_fIdl10comparatorEEEEJSC_SC_iSG_EEEvDpT0_(
	.param .u64 .ptr .align 1 _ZN6thrust24THRUST_300001_SM_1000_NS8cuda_cub4core6detail13_kernel_agentINS1_8__reduce11ReduceAgentIPN4cuda3std3__45tupleIJdlEEESC_SB_iNS1_9__extrema9arg_max_fIdl10comparatorEEEEJSC_SC_iSG_EEEvDpT0__param_0,
	.param .u64 .ptr .align 1 _ZN6thrust24THRUST_300001_SM_1000_NS8cuda_cub4core6detail13_kernel_agentINS1_8__reduce11ReduceAgentIPN4cuda3std3__45tupleIJdlEEESC_SB_iNS1_9__extrema9arg_max_fIdl10comparatorEEEEJSC_SC_iSG_EEEvDpT0__param_1,
	.param .u32 _ZN6thrust24THRUST_300001_SM_1000_NS8cuda_cub4core6detail13_kernel_agentINS1_8__reduce11ReduceAgentIPN4cuda3std3__45tupleIJdlEEESC_SB_iNS1_9__extrema9arg_max_fIdl10comparatorEEEEJSC_SC_iSG_EEEvDpT0__param_2,
	.param .align 1 .b8 _ZN6thrust24THRUST_300001_SM_1000_NS8cuda_cub4core6detail13_kernel_agentINS1_8__reduce11ReduceAgentIPN4cuda3std3__45tupleIJdlEEESC_SB_iNS1_9__extrema9arg_max_fIdl10comparatorEEEEJSC_SC_iSG_EEEvDpT0__param_3[1]
)
.maxntid 256
{
	.reg .pred 	%p<222>;
	.reg .b32 	%r<390>;
	.reg .b64 	%rd<395>;
	.reg .b64 	%fd<358>;

	ld.param.u32 	%r37, [_ZN6thrust24THRUST_300001_SM_1000_NS8cuda_cub4core6detail13_kernel_agentINS1_8__reduce11ReduceAgentIPN4cuda3std3__45tupleIJdlEEESC_SB_iNS1_9__extrema9arg_max_fIdl10comparatorEEEEJSC_SC_iSG_EEEvDpT0__param_2];
	setp.eq.s32 	%p1, %r37, 0;
	@%p1 bra 	$L__BB6_211;
	setp.gt.s32 	%p2, %r37, 1279;
	@%p2 bra 	$L__BB6_121;
	mov.u32 	%r1, %tid.x;
	setp.ge.s32 	%p105, %r1, %r37;
	mov.f64 	%fd301, 0d0000000000000000;
	mov.b64 	%rd337, 0;
	mov.u32 	%r380, %r1;
	@%p105 bra 	$L__BB6_4;
	ld.param.u64 	%rd323, [_ZN6thrust24THRUST_300001_SM_1000_NS8cuda_cub4core6detail13_kernel_agentINS1_8__reduce11ReduceAgentIPN4cuda3std3__45tupleIJdlEEESC_SB_iNS1_9__extrema9arg_max_fIdl10comparatorEEEEJSC_SC_iSG_EEEvDpT0__param_0];
	mul.wide.u32 	%rd273, %r1, 16;
	add.s64 	%rd270, %rd323, %rd273;
	// begin inline asm
	ld.global.nc.u64 %rd269, [%rd270];
	// end inline asm
	add.s64 	%rd272, %rd270, 8;
	// begin inline asm
	ld.global.nc.u64 %rd337, [%rd272];
	// end inline asm
	mov.b64 	%fd301, %rd269;
	add.s32 	%r380, %r1, 256;
$L__BB6_4:
	setp.ge.s32 	%p106, %r380, %r37;
	@%p106 bra 	$L__BB6_25;
	not.b32 	%r153, %r380;
	add.s32 	%r4, %r37, %r153;
	and.b32  	%r154, %r4, 768;
	setp.eq.s32 	%p107, %r154, 768;
	@%p107 bra 	$L__BB6_11;
	ld.param.u64 	%rd324, [_ZN6thrust24THRUST_300001_SM_1000_NS8cuda_cub4core6detail13_kernel_agentINS1_8__reduce11ReduceAgentIPN4cuda3std3__45tupleIJdlEEESC_SB_iNS1_9__extrema9arg_max_fIdl10comparatorEEEEJSC_SC_iSG_EEEvDpT0__param_0];
	mul.wide.u32 	%rd275, %r380, 16;
	add.s64 	%rd328, %rd324, %rd275;
	shr.u32 	%r155, %r4, 8;
	add.s32 	%r156, %r155, 1;
	and.b32  	%r157, %r156, 3;
	neg.s32 	%r378, %r157;
$L__BB6_7:
	.pragma "nounroll";
	mov.u64 	%rd5, %rd337;
	mov.f64 	%fd3, %fd301;
	// begin inline asm
	ld.global.nc.u64 %rd276, [%rd328];
	// end inline asm
	add.s64 	%rd279, %rd328, 8;
	// begin inline asm
	ld.global.nc.u64 %rd278, [%rd279];
	// end inline asm
	mov.b64 	%fd4, %rd276;
	abs.f64 	%fd5, %fd3;
	abs.f64 	%fd6, %fd4;
	setp.lt.f64 	%p108, %fd5, %fd6;
	mov.u64 	%rd337, %rd278;
	mov.f64 	%fd301, %fd4;
	@%p108 bra 	$L__BB6_10;
	setp.lt.f64 	%p109, %fd6, %fd5;
	mov.u64 	%rd337, %rd5;
	mov.f64 	%fd301, %fd3;
	@%p109 bra 	$L__BB6_10;
	setp.lt.s64 	%p110, %rd5, %rd278;
	min.s64 	%rd337, %rd5, %rd278;
	selp.f64 	%fd301, %fd3, %fd4, %p110;
$L__BB6_10:
	add.s32 	%r380, %r380, 256;
	add.s64 	%rd328, %rd328, 4096;
	add.s32 	%r378, %r378, 1;
	setp.ne.s32 	%p111, %r378, 0;
	@%p111 bra 	$L__BB6_7;
$L__BB6_11:
	setp.lt.u32 	%p112, %r4, 768;
	@%p112 bra 	$L__BB6_25;
$L__BB6_12:
	ld.param.u64 	%rd325, [_ZN6thrust24THRUST_300001_SM_1000_NS8cuda_cub4core6detail13_kernel_agentINS1_8__reduce11ReduceAgentIPN4cuda3std3__45tupleIJdlEEESC_SB_iNS1_9__extrema9arg_max_fIdl10comparatorEEEEJSC_SC_iSG_EEEvDpT0__param_0];
	mul.wide.s32 	%rd284, %r380, 16;
	add.s64 	%rd281, %rd325, %rd284;
	// begin inline asm
	ld.global.nc.u64 %rd280, [%rd281];
	// end inline asm
	add.s64 	%rd283, %rd281, 8;
	// begin inline asm
	ld.global.nc.u64 %rd282, [%rd283];
	// end inline asm
	mov.b64 	%fd12, %rd280;
	abs.f64 	%fd13, %fd301;
	abs.f64 	%fd14, %fd12;
	setp.lt.f64 	%p113, %fd13, %fd14;
	mov.u64 	%rd334, %rd282;
	mov.f64 	%fd298, %fd12;
	@%p113 bra 	$L__BB6_15;
	setp.lt.f64 	%p114, %fd14, %fd13;
	mov.u64 	%rd334, %rd337;
	mov.f64 	%fd298, %fd301;
	@%p114 bra 	$L__BB6_15;
	setp.lt.s64 	%p115, %rd337, %rd282;
	min.s64 	%rd334, %rd337, %rd282;
	selp.f64 	%fd298, %fd301, %fd12, %p115;
$L__BB6_15:
	add.s64 	%rd286, %rd281, 4096;
	// begin inline asm
	ld.global.nc.u64 %rd285, [%rd286];
	// end inline asm
	add.s64 	%rd288, %rd281, 4104;
	// begin inline asm
	ld.global.nc.u64 %rd287, [%rd288];
	// end inline asm
	mov.b64 	%fd17, %rd285;
	abs.f64 	%fd18, %fd298;
	abs.f64 	%fd19, %fd17;
	setp.lt.f64 	%p116, %fd18, %fd19;
	mov.u64 	%rd335, %rd287;
	mov.f64 	%fd299, %fd17;
	@%p116 bra 	$L__BB6_18;
	setp.lt.f64 	%p117, %fd19, %fd18;
	mov.u64 	%rd335, %rd334;
	mov.f64 	%fd299, %fd298;
	@%p117 bra 	$L__BB6_18;
	setp.lt.s64 	%p118, %rd334, %rd287;
	min.s64 	%rd335, %rd334, %rd287;
	selp.f64 	%fd299, %fd298, %fd17, %p118;
$L__BB6_18:
	add.s64 	%rd290, %rd281, 8192;
	// begin inline asm
	ld.global.nc.u64 %rd289, [%rd290];
	// end inline asm
	add.s64 	%rd292, %rd281, 8200;
	// begin inline asm
	ld.global.nc.u64 %rd291, [%rd292];
	// end inline asm
	mov.b64 	%fd22, %rd289;
	abs.f64 	%fd23, %fd299;
	abs.f64 	%fd24, %fd22;
	setp.lt.f64 	%p119, %fd23, %fd24;
	mov.u64 	%rd336, %rd291;
	mov.f64 	%fd300, %fd22;
	@%p119 bra 	$L__BB6_21;
	setp.lt.f64 	%p120, %fd24, %fd23;
	mov.u64 	%rd336, %rd335;
	mov.f64 	%fd300, %fd299;
	@%p120 bra 	$L__BB6_21;
	setp.lt.s64 	%p121, %rd335, %rd291;
	min.s64 	%rd336, %rd335, %rd291;
	selp.f64 	%fd300, %fd299, %fd22, %p121;
$L__BB6_21:
	add.s64 	%rd294, %rd281, 12288;
	// begin inline asm
	ld.global.nc.u64 %rd293, [%rd294];
	// end inline asm
	add.s64 	%rd296, %rd281, 12296;
	// begin inline asm
	ld.global.nc.u64 %rd295, [%rd296];
	// end inline asm
	mov.b64 	%fd27, %rd293;
	abs.f64 	%fd28, %fd300;
	abs.f64 	%fd29, %fd27;
	setp.lt.f64 	%p122, %fd28, %fd29;
	mov.u64 	%rd337, %rd295;
	mov.f64 	%fd301, %fd27;
	@%p122 bra 	$L__BB6_24;
	setp.lt.f64 	%p123, %fd29, %fd28;
	mov.u64 	%rd337, %rd336;
	mov.f64 	%fd301, %fd300;
	@%p123 bra 	$L__BB6_24;
	setp.lt.s64 	%p124, %rd336, %rd295;
	min.s64 	%rd337, %rd336, %rd295;
	selp.f64 	%fd301, %fd300, %fd27, %p124;
$L__BB6_24:
	add.s32 	%r380, %r380, 1024;
	setp.lt.s32 	%p125, %r380, %r37;
	@%p125 bra 	$L__BB6_12;
$L__BB6_25:
	setp.lt.s32 	%p126, %r37, 256;
	@%p126 bra 	$L__BB6_70;
	// begin inline asm
	mov.u32 %r271, %laneid;
	// end inline asm
	mov.b64 	%rd307, %fd301;
	mov.b64 	{%r273, %r278}, %rd307;
	mov.b32 	%r289, 1;
	mov.b32 	%r290, 31;
	mov.b32 	%r291, -1;
	// begin inline asm
	shfl.sync.down.b32 %r272, %r273, %r289, %r290, %r291;
	// end inline asm
	// begin inline asm
	shfl.sync.down.b32 %r277, %r278, %r289, %r290, %r291;
	// end inline asm
	mov.b64 	%rd308, {%r272, %r277};
	mov.b64 	%fd33, %rd308;
	mov.b64 	{%r283, %r288}, %rd337;
	// begin inline asm
	shfl.sync.down.b32 %r282, %r283, %r289, %r290, %r291;
	// end inline asm
	// begin inline asm
	shfl.sync.down.b32 %r287, %r288, %r289, %r290, %r291;
	// end inline asm
	mov.b64 	%rd27, {%r282, %r287};
	setp.gt.s32 	%p178, %r271, 30;
	mov.u64 	%rd339, %rd337;
	mov.f64 	%fd303, %fd301;
	@%p178 bra 	$L__BB6_30;
	abs.f64 	%fd34, %fd301;
	abs.f64 	%fd35, %fd33;
	setp.lt.f64 	%p179, %fd34, %fd35;
	mov.u64 	%rd339, %rd27;
	mov.f64 	%fd303, %fd33;
	@%p179 bra 	$L__BB6_30;
	setp.lt.f64 	%p180, %fd35, %fd34;
	mov.u64 	%rd339, %rd337;
	mov.f64 	%fd303, %fd301;
	@%p180 bra 	$L__BB6_30;
	setp.lt.s64 	%p181, %rd337, %rd27;
	min.s64 	%rd339, %rd337, %rd27;
	selp.f64 	%fd303, %fd301, %fd33, %p181;
$L__BB6_30:
	mov.b64 	%rd309, %fd303;
	mov.b64 	{%r293, %r298}, %rd309;
	mov.b32 	%r309, 2;
	mov.b32 	%r310, 31;
	mov.b32 	%r311, -1;
	// begin inline asm
	shfl.sync.down.b32 %r292, %r293, %r309, %r310, %r311;
	// end inline asm
	// begin inline asm
	shfl.sync.down.b32 %r297, %r298, %r309, %r310, %r311;
	// end inline asm
	mov.b64 	%rd310, {%r292, %r297};
	mov.b64 	%fd38, %rd310;
	mov.b64 	{%r303, %r308}, %rd339;
	// begin inline asm
	shfl.sync.down.b32 %r302, %r303, %r309, %r310, %r311;
	// end inline asm
	// begin inline asm
	shfl.sync.down.b32 %r307, %r308, %r309, %r310, %r311;
	// end inline asm
	mov.b64 	%rd30, {%r302, %r307};
	setp.gt.s32 	%p182, %r271, 29;
	mov.u64 	%rd340, %rd339;
	mov.f64 	%fd304, %fd303;
	@%p182 bra 	$L__BB6_34;
	abs.f64 	%fd39, %fd303;
	abs.f64 	%fd40, %fd38;
	setp.lt.f64 	%p183, %fd39, %fd40;
	mov.u64 	%rd340, %rd30;
	mov.f64 	%fd304, %fd38;
	@%p183 bra 	$L__BB6_34;
	setp.lt.f64 	%p184, %fd40, %fd39;
	mov.u64 	%rd340, %rd339;
	mov.f64 	%fd304, %fd303;
	@%p184 bra 	$L__BB6_34;
	setp.lt.s64 	%p185, %rd339, %rd30;
	min.s64 	%rd340, %rd339, %rd30;
	selp.f64 	%fd304, %fd303, %fd38, %p185;
$L__BB6_34:
	mov.b64 	%rd311, %fd304;
	mov.b64 	{%r313, %r318}, %rd311;
	mov.b32 	%r329, 4;
	mov.b32 	%r330, 31;
	mov.b32 	%r331, -1;
	// begin inline asm
	shfl.sync.down.b32 %r312, %r313, %r329, %r330, %r331;
	// end inline asm
	// begin inline asm
	shfl.sync.down.b32 %r317, %r318, %r329, %r330, %r331;
	// end inline asm
	mov.b64 	%rd312, {%r312, %r317};
	mov.b64 	%fd43, %rd312;
	mov.b64 	{%r323, %r328}, %rd340;
	// begin inline asm
	shfl.sync.down.b32 %r322, %r323, %r329, %r330, %r331;
	// end inline asm
	// begin inline asm
	shfl.sync.down.b32 %r327, %r328, %r329, %r330, %r331;
	// end inline asm
	mov.b64 	%rd33, {%r322, %r327};
	setp.gt.s32 	%p186, %r271, 27;
	mov.u64 	%rd341, %rd340;
	mov.f64 	%fd305, %fd304;
	@%p186 bra 	$L__BB6_38;
	abs.f64 	%fd44, %fd304;
	abs.f64 	%fd45, %fd43;
	setp.lt.f64 	%p187, %fd44, %fd45;
	mov.u64 	%rd341, %rd33;
	mov.f64 	%fd305, %fd43;
	@%p187 bra 	$L__BB6_38;
	setp.lt.f64 	%p188, %fd45, %fd44;
	mov.u64 	%rd341, %rd340;
	mov.f64 	%fd305, %fd304;
	@%p188 bra 	$L__BB6_38;
	setp.lt.s64 	%p189, %rd340, %rd33;
	min.s64 	%rd341, %rd340, %rd33;
	selp.f64 	%fd305, %fd304, %fd43, %p189;
$L__BB6_38:
	mov.b64 	%rd313, %fd305;
	mov.b64 	{%r333, %r338}, %rd313;
	mov.b32 	%r349, 8;
	mov.b32 	%r350, 31;
	mov.b32 	%r351, -1;
	// begin inline asm
	shfl.sync.down.b32 %r332, %r333, %r349, %r350, %r351;
	// end inline asm
	// begin inline asm
	shfl.sync.down.b32 %r337, %r338, %r349, %r350, %r351;
	// end inline asm
	mov.b64 	%rd314, {%r332, %r337};
	mov.b64 	%fd48, %rd314;
	mov.b64 	{%r343, %r348}, %rd341;
	// begin inline asm
	shfl.sync.down.b32 %r342, %r343, %r349, %r350, %r351;
	// end inline asm
	// begin inline asm
	shfl.sync.down.b32 %r347, %r348, %r349, %r350, %r351;
	// end inline asm
	mov.b64 	%rd36, {%r342, %r347};
	setp.gt.s32 	%p190, %r271, 23;
	mov.u64 	%rd342, %rd341;
	mov.f64 	%fd306, %fd305;
	@%p190 bra 	$L__BB6_42;
	abs.f64 	%fd49, %fd305;
	abs.f64 	%fd50, %fd48;
	setp.lt.f64 	%p191, %fd49, %fd50;
	mov.u64 	%rd342, %rd36;
	mov.f64 	%fd306, %fd48;
	@%p191 bra 	$L__BB6_42;
	setp.lt.f64 	%p192, %fd50, %fd49;
	mov.u64 	%rd342, %rd341;
	mov.f64 	%fd306, %fd305;
	@%p192 bra 	$L__BB6_42;
	setp.lt.s64 	%p193, %rd341, %rd36;
	min.s64 	%rd342, %rd341, %rd36;
	selp.f64 	%fd306, %fd305, %fd48, %p193;
$L__BB6_42:
	mov.b64 	%rd315, %fd306;
	mov.b64 	{%r353, %r358}, %rd315;
	mov.b32 	%r369, 16;
	mov.b32 	%r370, 31;
	mov.b32 	%r371, -1;
	// begin inline asm
	shfl.sync.down.b32 %r352, %r353, %r369, %r370, %r371;
	// end inline asm
	// begin inline asm
	shfl.sync.down.b32 %r357, %r358, %r369, %r370, %r371;
	// end inline asm
	mov.b64 	%rd316, {%r352, %r357};
	mov.b64 	%fd53, %rd316;
	mov.b64 	{%r363, %r368}, %rd342;
	// begin inline asm
	shfl.sync.down.b32 %r362, %r363, %r369, %r370, %r371;
	// end inline asm
	// begin inline asm
	shfl.sync.down.b32 %r367, %r368, %r369, %r370, %r371;
	// end inline asm
	mov.b64 	%rd39, {%r362, %r367};
	setp.gt.s32 	%p194, %r271, 15;
	mov.u64 	%rd394, %rd342;
	mov.f64 	%fd357, %fd306;
	@%p194 bra 	$L__BB6_46;
	abs.f64 	%fd54, %fd306;
	abs.f64 	%fd55, %fd53;
	setp.lt.f64 	%p195, %fd54, %fd55;
	mov.u64 	%rd394, %rd39;
	mov.f64 	%fd357, %fd53;
	@%p195 bra 	$L__BB6_46;
	setp.lt.f64 	%p196, %fd55, %fd54;
	mov.u64 	%rd394, %rd342;
	mov.f64 	%fd357, %fd306;
	@%p196 bra 	$L__BB6_46;
	setp.lt.s64 	%p197, %rd342, %rd39;
	min.s64 	%rd394, %rd342, %rd39;
	selp.f64 	%fd357, %fd306, %fd53, %p197;
$L__BB6_46:
	setp.ne.s32 	%p198, %r271, 0;
	@%p198 bra 	$L__BB6_48;
	shr.u32 	%r372, %r1, 1;
	and.b32  	%r373, %r372, 496;
	mov.u32 	%r374, _ZN6thrust24THRUST_300001_SM_1000_NS8cuda_cub4core6detail5shmemE;
	add.s32 	%r375, %r374, %r373;
	st.shared.f64 	[%r375+8], %fd357;
	st.shared.u64 	[%r375+16], %rd394;
$L__BB6_48:
	bar.sync 	0;
	setp.ne.s32 	%p199, %r1, 0;
	@%p199 bra 	$L__BB6_209;
	ld.shared.f64 	%fd58, [_ZN6thrust24THRUST_300001_SM_1000_NS8cuda_cub4core6detail5shmemE+24];
	ld.shared.u64 	%rd42, [_ZN6thrust24THRUST_300001_SM_1000_NS8cuda_cub4core6detail5shmemE+32];
	abs.f64 	%fd59, %fd357;
	abs.f64 	%fd60, %fd58;
	setp.lt.f64 	%p200, %fd59, %fd60;
	mov.u64 	%rd344, %rd42;
	mov.f64 	%fd308, %fd58;
	@%p200 bra 	$L__BB6_52;
	setp.lt.f64 	%p201, %fd60, %fd59;
	mov.u64 	%rd344, %rd394;
	mov.f64 	%fd308, %fd357;
	@%p201 bra 	$L__BB6_52;
	setp.lt.s64 	%p202, %rd394, %rd42;
	min.s64 	%rd344, %rd394, %rd42;
	selp.f64 	%fd308, %fd357, %fd58, %p202;
$L__BB6_52:
	ld.shared.f64 	%fd63, [_ZN6thrust24THRUST_300001_SM_1000_NS8cuda_cub4core6detail5shmemE+40];
	ld.shared.u64 	%rd45, [_ZN6thrust24THRUST_300001_SM_1000_NS8cuda_cub4core6detail5shmemE+48];
	abs.f64 	%fd64, %fd308;
	abs.f64 	%fd65, %fd63;
	setp.lt.f64 	%p203, %fd64, %fd65;
	mov.u64 	%rd345, %rd45;
	mov.f64 	%fd309, %fd63;
	@%p203 bra 	$L__BB6_55;
	setp.lt.f64 	%p204, %fd65, %fd64;
	mov.u64 	%rd345, %rd344;
	mov.f64 	%fd309, %fd308;
	@%p204 bra 	$L__BB6_55;
	setp.lt.s64 	%p205, %rd344, %rd45;
	min.s64 	%rd345, %rd344, %rd45;
	selp.f64 	%fd309, %fd308, %fd63, %p205;
$L__BB6_55:
	ld.shared.f64 	%fd68, [_ZN6thrust24THRUST_300001_SM_1000_NS8cuda_cub4core6detail5shmemE+56];
	ld.shared.u64 	%rd48, [_ZN6thrust24THRUST_300001_SM_1000_NS8cuda_cub4core6detail5shmemE+64];
	abs.f64 	%fd69, %fd309;
	abs.f64 	%fd70, %fd68;
	setp.lt.f64 	%p206, %fd69, %fd70;
	mov.u64 	%rd346, %rd48;
	mov.f64 	%fd310, %fd68;
	@%p206 bra 	$L__BB6_58;
	setp.lt.f64 	%p207, %fd70, %fd69;
	mov.u64 	%rd346, %rd345;
	mov.f64 	%fd310, %fd309;
	@%p207 bra 	$L__BB6_58;
	setp.lt.s64 	%p208, %rd345, %rd48;
	min.s64 	%rd346, %rd345, %rd48;
	selp.f64 	%fd310, %fd309, %fd68, %p208;
$L__BB6_58:
	ld.shared.f64 	%fd73, [_ZN6thrust24THRUST_300001_SM_1000_NS8cuda_cub4core6detail5shmemE+72];
	ld.shared.u64 	%rd51, [_ZN6thrust24THRUST_300001_SM_1000_NS8cuda_cub4core6detail5shmemE+80];
	abs.f64 	%fd74, %fd310;
	abs.f64 	%fd75, %fd73;
	setp.lt.f64 	%p209, %fd74, %fd75;
	mov.u64 	%rd347, %rd51;
	mov.f64 	%fd311, %fd73;
	@%p209 bra 	$L__BB6_61;
	setp.lt.f64 	%p210, %fd75, %fd74;
	mov.u64 	%rd347, %rd346;
	mov.f64 	%fd311, %fd310;
	@%p210 bra 	$L__BB6_61;
	setp.lt.s64 	%p211, %rd346, %rd51;
	min.s64 	%rd347, %rd346, %rd51;
	selp.f64 	%fd311, %fd310, %fd73, %p211;
$L__BB6_61:
	ld.shared.f64 	%fd78, [_ZN6thrust24THRUST_300001_SM_1000_NS8cuda_cub4core6detail5shmemE+88];
	ld.shared.u64 	%rd54, [_ZN6thrust24THRUST_300001_SM_1000_NS8cuda_cub4core6detail5shmemE+96];
	abs.f64 	%fd79, %fd311;
	abs.f64 	%fd80, %fd78;
	setp.lt.f64 	%p212, %fd79, %fd80;
	mov.u64 	%rd348, %rd54;
	mov.f64 	%fd312, %fd78;
	@%p212 bra 	$L__BB6_64;
	setp.lt.f64 	%p213, %fd80, %fd79;
	mov.u64 	%rd348, %rd347;
	mov.f64 	%fd312, %fd311;
	@%p213 bra 	$L__BB6_64;
	setp.lt.s64 	%p214, %rd347, %rd54;
	min.s64 	%rd348, %rd347, %rd54;
	selp.f64 	%fd312, %fd311, %fd78, %p214;
$L__BB6_64:
	ld.shared.f64 	%fd83, [_ZN6thrust24THRUST_300001_SM_1000_NS8cuda_cub4core6detail5shmemE+104];
	ld.shared.u64 	%rd57, [_ZN6thrust24THRUST_300001_SM_1000_NS8cuda_cub4core6detail5shmemE+112];
	abs.f64 	%fd84, %fd312;
	abs.f64 	%fd85, %fd83;
	setp.lt.f64 	%p215, %fd84, %fd85;
	mov.u64 	%rd349, %rd57;
	mov.f64 	%fd313, %fd83;
	@%p215 bra 	$L__BB6_67;
	setp.lt.f64 	%p216, %fd85, %fd84;
	mov.u64 	%rd349, %rd348;
	mov.f64 	%fd313, %fd312;
	@%p216 bra 	$L__BB6_67;
	setp.lt.s64 	%p217, %rd348, %rd57;
	min.s64 	%rd349, %rd348, %rd57;
	selp.f64 	%fd313, %fd312, %fd83, %p217;
$L__BB6_67:
	ld.shared.f64 	%fd88, [_ZN6thrust24THRUST_300001_SM_1000_NS8cuda_cub4core6detail5shmemE+120];
	ld.shared.u64 	%rd60, [_ZN6thrust24THRUST_300001_SM_1000_NS8cuda_cub4core6detail5shmemE+128];
	abs.f64 	%fd89, %fd313;
	abs.f64 	%fd90, %fd88;
	setp.lt.f64 	%p218, %fd89, %fd90;
	mov.u64 	%rd394, %rd60;
	mov.f64 	%fd357, %fd88;
	@%p218 bra 	$L__BB6_209;
	setp.lt.f64 	%p219, %fd90, %fd89;
	mov.u64 	%rd394, %rd349;
	mov.f64 	%fd357, %fd313;
	@%p219 bra 	$L__BB6_209;
	setp.lt.s64 	%p220, %rd349, %rd60;
	min.s64 	%rd394, %rd349, %rd60;
	selp.f64 	%fd357, %fd313, %fd88, %p220;
	bra.uni 	$L__BB6_209;
$L__BB6_70:
	// begin inline asm
	mov.u32 %r158, %laneid;
	// end inline asm
	and.b32  	%r179, %r1, 992;
	add.s32 	%r180, %r179, 32;
	setp.gt.s32 	%p127, %r180, %r37;
	not.b32 	%r181, %r179;
	add.s32 	%r182, %r37, %r181;
	selp.b32 	%r177, %r182, 31, %p127;
	mov.b64 	%rd297, %fd301;
	mov.b64 	{%r160, %r165}, %rd297;
	mov.b32 	%r176, 1;
	mov.b32 	%r178, -1;
	// begin inline asm
	shfl.sync.down.b32 %r159, %r160, %r176, %r177, %r178;
	// end inline asm
	// begin inline asm
	shfl.sync.down.b32 %r164, %r165, %r176, %r177, %r178;
	// end inline asm
	mov.b64 	%rd298, {%r159, %r164};
	mov.b64 	%fd92, %rd298;
	mov.b64 	{%r170, %r175}, %rd337;
	// begin inline asm
	shfl.sync.down.b32 %r169, %r170, %r176, %r177, %r178;
	// end inline asm
	// begin inline asm
	shfl.sync.down.b32 %r174, %r175, %r176, %r177, %r178;
	// end inline asm
	mov.b64 	%rd62, {%r169, %r174};
	setp.ge.s32 	%p128, %r158, %r177;
	mov.u64 	%rd350, %rd337;
	mov.f64 	%fd314, %fd301;
	@%p128 bra 	$L__BB6_74;
	abs.f64 	%fd93, %fd301;
	abs.f64 	%fd94, %fd92;
	setp.lt.f64 	%p129, %fd93, %fd94;
	mov.u64 	%rd350, %rd62;
	mov.f64 	%fd314, %fd92;
	@%p129 bra 	$L__BB6_74;
	setp.lt.f64 	%p130, %fd94, %fd93;
	mov.u64 	%rd350, %rd337;
	mov.f64 	%fd314, %fd301;
	@%p130 bra 	$L__BB6_74;
	setp.lt.s64 	%p131, %rd337, %rd62;
	min.s64 	%rd350, %rd337, %rd62;
	selp.f64 	%fd314, %fd301, %fd92, %p131;
$L__BB6_74:
	mov.b64 	%rd299, %fd314;
	mov.b64 	{%r184, %r189}, %rd299;
	mov.b32 	%r200, 2;
	mov.b32 	%r202, -1;
	// begin inline asm
	shfl.sync.down.b32 %r183, %r184, %r200, %r177, %r202;
	// end inline asm
	// begin inline asm
	shfl.sync.down.b32 %r188, %r189, %r200, %r177, %r202;
	// end inline asm
	mov.b64 	%rd300, {%r183, %r188};
	mov.b64 	%fd97, %rd300;
	mov.b64 	{%r194, %r199}, %rd350;
	// begin inline asm
	shfl.sync.down.b32 %r193, %r194, %r200, %r177, %r202;
	// end inline asm
	// begin inline asm
	shfl.sync.down.b32 %r198, %r199, %r200, %r177, %r202;
	// end inline asm
	mov.b64 	%rd65, {%r193, %r198};
	add.s32 	%r203, %r158, 2;
	setp.gt.s32 	%p132, %r203, %r177;
	mov.u64 	%rd351, %rd350;
	mov.f64 	%fd315, %fd314;
	@%p132 bra 	$L__BB6_78;
	abs.f64 	%fd98, %fd314;
	abs.f64 	%fd99, %fd97;
	setp.lt.f64 	%p133, %fd98, %fd99;
	mov.u64 	%rd351, %rd65;
	mov.f64 	%fd315, %fd97;
	@%p133 bra 	$L__BB6_78;
	setp.lt.f64 	%p134, %fd99, %fd98;
	mov.u64 	%rd351, %rd350;
	mov.f64 	%fd315, %fd314;
	@%p134 bra 	$L__BB6_78;
	setp.lt.s64 	%p135, %rd350, %rd65;
	min.s64 	%rd351, %rd350, %rd65;
	selp.f64 	%fd315, %fd314, %fd97, %p135;
$L__BB6_78:
	mov.b64 	%rd301, %fd315;
	mov.b64 	{%r205, %r210}, %rd301;
	mov.b32 	%r221, 4;
	mov.b32 	%r223, -1;
	// begin inline asm
	shfl.sync.down.b32 %r204, %r205, %r221, %r177, %r223;
	// end inline asm
	// begin inline asm
	shfl.sync.down.b32 %r209, %r210, %r221, %r177, %r223;
	// end inline asm
	mov.b64 	%rd302, {%r204, %r209};
	mov.b64 	%fd102, %rd302;
	mov.b64 	{%r215, %r220}, %rd351;
	// begin inline asm
	shfl.sync.down.b32 %r214, %r215, %r221, %r177, %r223;
	// end inline asm
	// begin inline asm
	shfl.sync.down.b32 %r219, %r220, %r221, %r177, %r223;
	// end inline asm
	mov.b64 	%rd68, {%r214, %r219};
	add.s32 	%r224, %r158, 4;
	setp.gt.s32 	%p136, %r224, %r177;
	mov.u64 	%rd352, %rd351;
	mov.f64 	%fd316, %fd315;
	@%p136 bra 	$L__BB6_82;
	abs.f64 	%fd103, %fd315;
	abs.f64 	%fd104, %fd102;
	setp.lt.f64 	%p137, %fd103, %fd104;
	mov.u64 	%rd352, %rd68;
	mov.f64 	%fd316, %fd102;
	@%p137 bra 	$L__BB6_82;
	setp.lt.f64 	%p138, %fd104, %fd103;
	mov.u64 	%rd352, %rd351;
	mov.f64 	%fd316, %fd315;
	@%p138 bra 	$L__BB6_82;
	setp.lt.s64 	%p139, %rd351, %rd68;
	min.s64 	%rd352, %rd351, %rd68;
	selp.f64 	%fd316, %fd315, %fd102, %p139;
$L__BB6_82:
	mov.b64 	%rd303, %fd316;
	mov.b64 	{%r226, %r231}, %rd303;
	mov.b32 	%r242, 8;
	mov.b32 	%r244, -1;
	// begin inline asm
	shfl.sync.down.b32 %r225, %r226, %r242, %r177, %r244;
	// end inline asm
	// begin inline asm
	shfl.sync.down.b32 %r230, %r231, %r242, %r177, %r244;
	// end inline asm
	mov.b64 	%rd304, {%r225, %r230};
	mov.b64 	%fd107, %rd304;
	mov.b64 	{%r236, %r241}, %rd352;
	// begin inline asm
	shfl.sync.down.b32 %r235, %r236, %r242, %r177, %r244;
	// end inline asm
	// begin inline asm
	shfl.sync.down.b32 %r240, %r241, %r242, %r177, %r244;
	// end inline asm
	mov.b64 	%rd71, {%r235, %r240};
	add.s32 	%r245, %r158, 8;
	setp.gt.s32 	%p140, %r245, %r177;
	mov.u64 	%rd353, %rd352;
	mov.f64 	%fd317, %fd316;
	@%p140 bra 	$L__BB6_86;
	abs.f64 	%fd108, %fd316;
	abs.f64 	%fd109, %fd107;
	setp.lt.f64 	%p141, %fd108, %fd109;
	mov.u64 	%rd353, %rd71;
	mov.f64 	%fd317, %fd107;
	@%p141 bra 	$L__BB6_86;
	setp.lt.f64 	%p142, %fd109, %fd108;
	mov.u64 	%rd353, %rd352;
	mov.f64 	%fd317, %fd316;
	@%p142 bra 	$L__BB6_86;
	setp.lt.s64 	%p143, %rd352, %rd71;
	min.s64 	%rd353, %rd352, %rd71;
	selp.f64 	%fd317, %fd316, %fd107, %p143;
$L__BB6_86:
	mov.b64 	%rd305, %fd317;
	mov.b64 	{%r247, %r252}, %rd305;
	mov.b32 	%r263, 16;
	mov.b32 	%r265, -1;
	// begin inline asm
	shfl.sync.down.b32 %r246, %r247, %r263, %r177, %r265;
	// end inline asm
	// begin inline asm
	shfl.sync.down.b32 %r251, %r252, %r263, %r177, %r265;
	// end inline asm
	mov.b64 	%rd306, {%r246, %r251};
	mov.b64 	%fd112, %rd306;
	mov.b64 	{%r257, %r262}, %rd353;
	// begin inline asm
	shfl.sync.down.b32 %r256, %r257, %r263, %r177, %r265;
	// end inline asm
	// begin inline asm
	shfl.sync.down.b32 %r261, %r262, %r263, %r177, %r265;
	// end inline asm
	mov.b64 	%rd74, {%r256, %r261};
	add.s32 	%r266, %r158, 16;
	setp.gt.s32 	%p144, %r266, %r177;
	mov.u64 	%rd394, %rd353;
	mov.f64 	%fd357, %fd317;
	@%p144 bra 	$L__BB6_90;
	abs.f64 	%fd113, %fd317;
	abs.f64 	%fd114, %fd112;
	setp.lt.f64 	%p145, %fd113, %fd114;
	mov.u64 	%rd394, %rd74;
	mov.f64 	%fd357, %fd112;
	@%p145 bra 	$L__BB6_90;
	setp.lt.f64 	%p146, %fd114, %fd113;
	mov.u64 	%rd394, %rd353;
	mov.f64 	%fd357, %fd317;
	@%p146 bra 	$L__BB6_90;
	setp.lt.s64 	%p147, %rd353, %rd74;
	min.s64 	%rd394, %rd353, %rd74;
	selp.f64 	%fd357, %fd317, %fd112, %p147;
$L__BB6_90:
	setp.ne.s32 	%p148, %r158, 0;
	@%p148 bra 	$L__BB6_92;
	shr.u32 	%r267, %r1, 1;
	and.b32  	%r268, %r267, 496;
	mov.u32 	%r269, _ZN6thrust24THRUST_300001_SM_1000_NS8cuda_cub4core6detail5shmemE;
	add.s32 	%r270, %r269, %r268;
	st.shared.f64 	[%r270+8], %fd357;
	st.shared.u64 	[%r270+16], %rd394;
$L__BB6_92:
	bar.sync 	0;
	setp.ne.s32 	%p149, %r1, 0;
	@%p149 bra 	$L__BB6_209;
	setp.lt.s32 	%p150, %r37, 33;
	mov.f64 	%fd319, %fd357;
	mov.u64 	%rd355, %rd394;
	@%p150 bra 	$L__BB6_97;
	ld.shared.f64 	%fd117, [_ZN6thrust24THRUST_300001_SM_1000_NS8cuda_cub4core6detail5shmemE+24];
	ld.shared.u64 	%rd77, [_ZN6thrust24THRUST_300001_SM_1000_NS8cuda_cub4core6detail5shmemE+32];
	abs.f64 	%fd118, %fd357;
	abs.f64 	%fd119, %fd117;
	setp.lt.f64 	%p151, %fd118, %fd119;
	mov.f64 	%fd319, %fd117;
	mov.u64 	%rd355, %rd77;
	@%p151 bra 	$L__BB6_97;
	setp.lt.f64 	%p152, %fd119, %fd118;
	mov.f64 	%fd319, %fd357;
	mov.u64 	%rd355, %rd394;
	@%p152 bra 	$L__BB6_97;
	setp.lt.s64 	%p153, %rd394, %rd77;
	min.s64 	%rd355, %rd394, %rd77;
	selp.f64 	%fd319, %fd357, %fd117, %p153;
$L__BB6_97:
	setp.lt.s32 	%p154, %r37, 65;
	mov.f64 	%fd320, %fd319;
	mov.u64 	%rd356, %rd355;
	@%p154 bra 	$L__BB6_101;
	ld.shared.f64 	%fd122, [_ZN6thrust24THRUST_300001_SM_1000_NS8cuda_cub4core6detail5shmemE+40];
	ld.shared.u64 	%rd80, [_ZN6thrust24THRUST_300001_SM_1000_NS8cuda_cub4core6detail5shmemE+48];
	abs.f64 	%fd123, %fd319;
	abs.f64 	%fd124, %fd122;
	setp.lt.f64 	%p155, %fd123, %fd124;
	mov.f64 	%fd320, %fd122;
	mov.u64 	%rd356, %rd80;
	@%p155 bra 	$L__BB6_101;
	setp.lt.f64 	%p156, %fd124, %fd123;
	mov.f64 	%fd320, %fd319;
	mov.u64 	%rd356, %rd355;
	@%p156 bra 	$L__BB6_101;
	setp.lt.s64 	%p157, %rd355, %rd80;
	min.s64 	%rd356, %rd355, %rd80;
	selp.f64 	%fd320, %fd319, %fd122, %p157;
$L__BB6_101:
	setp.lt.s32 	%p158, %r37, 97;
	mov.f64 	%fd321, %fd320;
	mov.u64 	%rd357, %rd356;
	@%p158 bra 	$L__BB6_105;
	ld.shared.f64 	%fd127, [_ZN6thrust24THRUST_300001_SM_1000_NS8cuda_cub4core6detail5shmemE+56];
	ld.shared.u64 	%rd83, [_ZN6thrust24THRUST_300001_SM_1000_NS8cuda_cub4core6detail5shmemE+64];
	abs.f64 	%fd128, %fd320;
	abs.f64 	%fd129, %fd127;
	setp.lt.f64 	%p159, %fd128, %fd129;
	mov.f64 	%fd321, %fd127;
	mov.u64 	%rd357, %rd83;
	@%p159 bra 	$L__BB6_105;
	setp.lt.f64 	%p160, %fd129, %fd128;
	mov.f64 	%fd321, %fd320;
	mov.u64 	%rd357, %rd356;
	@%p160 bra 	$L__BB6_105;
	setp.lt.s64 	%p161, %rd356, %rd83;
	min.s64 	%rd357, %rd356, %rd83;
	selp.f64 	%fd321, %fd320, %fd127, %p161;
$L__BB6_105:
	setp.lt.s32 	%p162, %r37, 129;
	mov.f64 	%fd322, %fd321;
	mov.u64 	%rd358, %rd357;
	@%p162 bra 	$L__BB6_109;
	ld.shared.f64 	%fd132, [_ZN6thrust24THRUST_300001_SM_1000_NS8cuda_cub4core6detail5shmemE+72];
	ld.shared.u64 	%rd86, [_ZN6thrust24THRUST_300001_SM_1000_NS8cuda_cub4core6detail5shmemE+80];
	abs.f64 	%fd133, %fd321;
	abs.f64 	%fd134, %fd132;
	setp.lt.f64 	%p163, %fd133, %fd134;
	mov.f64 	%fd322, %fd132;
	mov.u64 	%rd358, %rd86;
	@%p163 bra 	$L__BB6_109;
	setp.lt.f64 	%p164, %fd134, %fd133;
	mov.f64 	%fd322, %fd321;
	mov.u64 	%rd358, %rd357;
	@%p164 bra 	$L__BB6_109;
	setp.lt.s64 	%p165, %rd357, %rd86;
	min.s64 	%rd358, %rd357, %rd86;
	selp.f64 	%fd322, %fd321, %fd132, %p165;
$L__BB6_109:
	setp.lt.s32 	%p166, %r37, 161;
	mov.f64 	%fd323, %fd322;
	mov.u64 	%rd359, %rd358;
	@%p166 bra 	$L__BB6_113;
	ld.shared.f64 	%fd137, [_ZN6thrust24THRUST_300001_SM_1000_NS8cuda_cub4core6detail5shmemE+88];
	ld.shared.u64 	%rd89, [_ZN6thrust24THRUST_300001_SM_1000_NS8cuda_cub4core6detail5shmemE+96];
	abs.f64 	%fd138, %fd322;
	abs.f64 	%fd139, %fd137;
	setp.lt.f64 	%p167, %fd138, %fd139;
	mov.f64 	%fd323, %fd137;
	mov.u64 	%rd359, %rd89;
	@%p167 bra 	$L__BB6_113;
	setp.lt.f64 	%p168, %fd139, %fd138;
	mov.f64 	%fd323, %fd322;
	mov.u64 	%rd359, %rd358;
	@%p168 bra 	$L__BB6_113;
	setp.lt.s64 	%p169, %rd358, %rd89;
	min.s64 	%rd359, %rd358, %rd89;
	selp.f64 	%fd323, %fd322, %fd137, %p169;
$L__BB6_113:
	setp.lt.s32 	%p170, %r37, 193;
	mov.f64 	%fd324, %fd323;
	mov.u64 	%rd360, %rd359;
	@%p170 bra 	$L__BB6_117;
	ld.shared.f64 	%fd142, [_ZN6thrust24THRUST_300001_SM_1000_NS8cuda_cub4core6detail5shmemE+104];
	ld.shared.u64 	%rd92, [_ZN6thrust24THRUST_300001_SM_1000_NS8cuda_cub4core6detail5shmemE+112];
	abs.f64 	%fd143, %fd323;
	abs.f64 	%fd144, %fd142;
	setp.lt.f64 	%p171, %fd143, %fd144;
	mov.f64 	%fd324, %fd142;
	mov.u64 	%rd360, %rd92;
	@%p171 bra 	$L__BB6_117;
	setp.lt.f64 	%p172, %fd144, %fd143;
	mov.f64 	%fd324, %fd323;
	mov.u64 	%rd360, %rd359;
	@%p172 bra 	$L__BB6_117;
	setp.lt.s64 	%p173, %rd359, %rd92;
	min.s64 	%rd360, %rd359, %rd92;
	selp.f64 	%fd324, %fd323, %fd142, %p173;
$L__BB6_117:
	setp.lt.s32 	%p174, %r37, 225;
	mov.u64 	%rd394, %rd360;
	mov.f64 	%fd357, %fd324;
	@%p174 bra 	$L__BB6_209;
	ld.shared.f64 	%fd147, [_ZN6thrust24THRUST_300001_SM_1000_NS8cuda_cub4core6detail5shmemE+120];
	ld.shared.u64 	%rd95, [_ZN6thrust24THRUST_300001_SM_1000_NS8cuda_cub4core6detail5shmemE+128];
	abs.f64 	%fd148, %fd324;
	abs.f64 	%fd149, %fd147;
	setp.lt.f64 	%p175, %fd148, %fd149;
	mov.u64 	%rd394, %rd95;
	mov.f64 	%fd357, %fd147;
	@%p175 bra 	$L__BB6_209;
	setp.lt.f64 	%p176, %fd149, %fd148;
	mov.u64 	%rd394, %rd360;
	mov.f64 	%fd357, %fd324;
	@%p176 bra 	$L__BB6_209;
	setp.lt.s64 	%p177, %rd360, %rd95;
	min.s64 	%rd394, %rd360, %rd95;
	selp.f64 	%fd357, %fd324, %fd147, %p177;
	bra.uni 	$L__BB6_209;
$L__BB6_121:
	ld.param.u64 	%rd318, [_ZN6thrust24THRUST_300001_SM_1000_NS8cuda_cub4core6detail13_kernel_agentINS1_8__reduce11ReduceAgentIPN4cuda3std3__45tupleIJdlEEESC_SB_iNS1_9__extrema9arg_max_fIdl10comparatorEEEEJSC_SC_iSG_EEEvDpT0__param_0];
	mov.u32 	%r16, %tid.x;
	mul.wide.u32 	%rd208, %r16, 16;
	add.s64 	%rd189, %rd318, %rd208;
	// begin inline asm
	ld.global.nc.u64 %rd188, [%rd189];
	// end inline asm
	add.s64 	%rd191, %rd189, 8;
	// begin inline asm
	ld.global.nc.u64 %rd190, [%rd191];
	// end inline asm
	mov.b64 	%fd151, %rd188;
	add.s64 	%rd193, %rd189, 4096;
	// begin inline asm
	ld.global.nc.u64 %rd192, [%rd193];
	// end inline asm
	add.s64 	%rd195, %rd189, 4104;
	// begin inline asm
	ld.global.nc.u64 %rd361, [%rd195];
	// end inline asm
	mov.b64 	%fd325, %rd192;
	add.s64 	%rd197, %rd189, 8192;
	// begin inline asm
	ld.global.nc.u64 %rd196, [%rd197];
	// end inline asm
	add.s64 	%rd199, %rd189, 8200;
	// begin inline asm
	ld.global.nc.u64 %rd362, [%rd199];
	// end inline asm
	mov.b64 	%fd326, %rd196;
	add.s64 	%rd201, %rd189, 12288;
	// begin inline asm
	ld.global.nc.u64 %rd200, [%rd201];
	// end inline asm
	add.s64 	%rd203, %rd189, 12296;
	// begin inline asm
	ld.global.nc.u64 %rd363, [%rd203];
	// end inline asm
	mov.b64 	%fd327, %rd200;
	add.s64 	%rd205, %rd189, 16384;
	// begin inline asm
	ld.global.nc.u64 %rd204, [%rd205];
	// end inline asm
	add.s64 	%rd207, %rd189, 16392;
	// begin inline asm
	ld.global.nc.u64 %rd381, [%rd207];
	// end inline asm
	mov.b64 	%fd344, %rd204;
	abs.f64 	%fd156, %fd151;
	abs.f64 	%fd157, %fd325;
	setp.lt.f64 	%p3, %fd156, %fd157;
	@%p3 bra 	$L__BB6_123;
	setp.lt.f64 	%p4, %fd157, %fd156;
	setp.lt.s64 	%p5, %rd190, %rd361;
	or.pred  	%p6, %p4, %p5;
	selp.b64 	%rd361, %rd190, %rd361, %p6;
	selp.f64 	%fd325, %fd151, %fd325, %p6;
$L__BB6_123:
	abs.f64 	%fd160, %fd325;
	abs.f64 	%fd161, %fd326;
	setp.lt.f64 	%p7, %fd160, %fd161;
	@%p7 bra 	$L__BB6_125;
	setp.lt.f64 	%p8, %fd161, %fd160;
	setp.lt.s64 	%p9, %rd361, %rd362;
	or.pred  	%p10, %p8, %p9;
	selp.b64 	%rd362, %rd361, %rd362, %p10;
	selp.f64 	%fd326, %fd325, %fd326, %p10;
$L__BB6_125:
	abs.f64 	%fd164, %fd326;
	abs.f64 	%fd165, %fd327;
	setp.lt.f64 	%p11, %fd164, %fd165;
	@%p11 bra 	$L__BB6_127;
	setp.lt.f64 	%p12, %fd165, %fd164;
	setp.lt.s64 	%p13, %rd362, %rd363;
	or.pred  	%p14, %p12, %p13;
	selp.b64 	%rd363, %rd362, %rd363, %p14;
	selp.f64 	%fd327, %fd326, %fd327, %p14;
$L__BB6_127:
	abs.f64 	%fd168, %fd327;
	abs.f64 	%fd169, %fd344;
	setp.lt.f64 	%p15, %fd168, %fd169;
	@%p15 bra 	$L__BB6_129;
	setp.lt.f64 	%p16, %fd169, %fd168;
	setp.lt.s64 	%p17, %rd363, %rd381;
	or.pred  	%p18, %p16, %p17;
	selp.b64 	%rd381, %rd363, %rd381, %p18;
	selp.f64 	%fd344, %fd327, %fd344, %p18;
$L__BB6_129:
	setp.lt.u32 	%p19, %r37, 2560;
	mov.b32 	%r383, 1280;
	@%p19 bra 	$L__BB6_142;
	mov.b32 	%r382, 1280;
	mov.f64 	%fd329, %fd344;
	mov.u64 	%rd365, %rd381;
$L__BB6_131:
	ld.param.u64 	%rd319, [_ZN6thrust24THRUST_300001_SM_1000_NS8cuda_cub4core6detail13_kernel_agentINS1_8__reduce11ReduceAgentIPN4cuda3std3__45tupleIJdlEEESC_SB_iNS1_9__extrema9arg_max_fIdl10comparatorEEEEJSC_SC_iSG_EEEvDpT0__param_0];
	add.s32 	%r40, %r382, %r16;
	mul.wide.u32 	%rd229, %r40, 16;
	add.s64 	%rd210, %rd319, %rd229;
	// begin inline asm
	ld.global.nc.u64 %rd209, [%rd210];
	// end inline asm
	add.s64 	%rd212, %rd210, 8;
	// begin inline asm
	ld.global.nc.u64 %rd366, [%rd212];
	// end inline asm
	mov.b64 	%fd330, %rd209;
	add.s64 	%rd214, %rd210, 4096;
	// begin inline asm
	ld.global.nc.u64 %rd213, [%rd214];
	// end inline asm
	add.s64 	%rd216, %rd210, 4104;
	// begin inline asm
	ld.global.nc.u64 %rd367, [%rd216];
	// end inline asm
	mov.b64 	%fd331, %rd213;
	add.s64 	%rd218, %rd210, 8192;
	// begin inline asm
	ld.global.nc.u64 %rd217, [%rd218];
	// end inline asm
	add.s64 	%rd220, %rd210, 8200;
	// begin inline asm
	ld.global.nc.u64 %rd368, [%rd220];
	// end inline asm
	mov.b64 	%fd332, %rd217;
	add.s64 	%rd222, %rd210, 12288;
	// begin inline asm
	ld.global.nc.u64 %rd221, [%rd222];
	// end inline asm
	add.s64 	%rd224, %rd210, 12296;
	// begin inline asm
	ld.global.nc.u64 %rd369, [%rd224];
	// end inline asm
	mov.b64 	%fd333, %rd221;
	add.s64 	%rd226, %rd210, 16384;
	// begin inline asm
	ld.global.nc.u64 %rd225, [%rd226];
	// end inline asm
	add.s64 	%rd228, %rd210, 16392;
	// begin inline asm
	ld.global.nc.u64 %rd381, [%rd228];
	// end inline asm
	mov.b64 	%fd344, %rd225;
	abs.f64 	%fd178, %fd329;
	abs.f64 	%fd179, %fd330;
	setp.lt.f64 	%p20, %fd178, %fd179;
	@%p20 bra 	$L__BB6_133;
	setp.lt.f64 	%p21, %fd179, %fd178;
	setp.lt.s64 	%p22, %rd365, %rd366;
	or.pred  	%p23, %p21, %p22;
	selp.b64 	%rd366, %rd365, %rd366, %p23;
	selp.f64 	%fd330, %fd329, %fd330, %p23;
$L__BB6_133:
	abs.f64 	%fd182, %fd330;
	abs.f64 	%fd183, %fd331;
	setp.lt.f64 	%p24, %fd182, %fd183;
	@%p24 bra 	$L__BB6_135;
	setp.lt.f64 	%p25, %fd183, %fd182;
	setp.lt.s64 	%p26, %rd366, %rd367;
	or.pred  	%p27, %p25, %p26;
	selp.b64 	%rd367, %rd366, %rd367, %p27;
	selp.f64 	%fd331, %fd330, %fd331, %p27;
$L__BB6_135:
	abs.f64 	%fd186, %fd331;
	abs.f64 	%fd187, %fd332;
	setp.lt.f64 	%p28, %fd186, %fd187;
	@%p28 bra 	$L__BB6_137;
	setp.lt.f64 	%p29, %fd187, %fd186;
	setp.lt.s64 	%p30, %rd367, %rd368;
	or.pred  	%p31, %p29, %p30;
	selp.b64 	%rd368, %rd367, %rd368, %p31;
	selp.f64 	%fd332, %fd331, %fd332, %p31;
$L__BB6_137:
	abs.f64 	%fd190, %fd332;
	abs.f64 	%fd191, %fd333;
	setp.lt.f64 	%p32, %fd190, %fd191;
	@%p32 bra 	$L__BB6_139;
	setp.lt.f64 	%p33, %fd191, %fd190;
	setp.lt.s64 	%p34, %rd368, %rd369;
	or.pred  	%p35, %p33, %p34;
	selp.b64 	%rd369, %rd368, %rd369, %p35;
	selp.f64 	%fd333, %fd332, %fd333, %p35;
$L__BB6_139:
	abs.f64 	%fd194, %fd333;
	abs.f64 	%fd195, %fd344;
	setp.lt.f64 	%p36, %fd194, %fd195;
	@%p36 bra 	$L__BB6_141;
	setp.lt.f64 	%p37, %fd195, %fd194;
	setp.lt.s64 	%p38, %rd369, %rd381;
	or.pred  	%p39, %p37, %p38;
	selp.b64 	%rd381, %rd369, %rd381, %p39;
	selp.f64 	%fd344, %fd333, %fd344, %p39;
$L__BB6_141:
	add.s32 	%r383, %r382, 1280;
	add.s32 	%r41, %r382, 2560;
	setp.le.s32 	%p40, %r41, %r37;
	mov.u32 	%r382, %r383;
	mov.f64 	%fd329, %fd344;
	mov.u64 	%rd365, %rd381;
	@%p40 bra 	$L__BB6_131;
$L__BB6_142:
	setp.le.s32 	%p41, %r37, %r383;
	@%p41 bra 	$L__BB6_165;
	sub.s32 	%r20, %r37, %r383;
	setp.ge.s32 	%p42, %r16, %r20;
	@%p42 bra 	$L__BB6_165;
	not.b32 	%r42, %r16;
	add.s32 	%r43, %r37, %r42;
	sub.s32 	%r21, %r43, %r383;
	and.b32  	%r44, %r21, 768;
	setp.eq.s32 	%p43, %r44, 768;
	mov.u32 	%r387, %r16;
	@%p43 bra 	$L__BB6_150;
	add.s32 	%r385, %r16, %r383;
	shr.u32 	%r45, %r21, 8;
	add.s32 	%r46, %r45, 1;
	and.b32  	%r47, %r46, 3;
	neg.s32 	%r384, %r47;
	mov.u32 	%r387, %r16;
$L__BB6_146:
	.pragma "nounroll";
	mov.u64 	%rd127, %rd381;
	mov.f64 	%fd199, %fd344;
	ld.param.u64 	%rd320, [_ZN6thrust24THRUST_300001_SM_1000_NS8cuda_cub4core6detail13_kernel_agentINS1_8__reduce11ReduceAgentIPN4cuda3std3__45tupleIJdlEEESC_SB_iNS1_9__extrema9arg_max_fIdl10comparatorEEEEJSC_SC_iSG_EEEvDpT0__param_0];
	mul.wide.u32 	%rd235, %r385, 16;
	add.s64 	%rd232, %rd320, %rd235;
	// begin inline asm
	ld.global.nc.u64 %rd231, [%rd232];
	// end inline asm
	add.s64 	%rd234, %rd232, 8;
	// begin inline asm
	ld.global.nc.u64 %rd233, [%rd234];
	// end inline asm
	mov.b64 	%fd200, %rd231;
	abs.f64 	%fd201, %fd199;
	abs.f64 	%fd202, %fd200;
	setp.lt.f64 	%p44, %fd201, %fd202;
	mov.f64 	%fd344, %fd200;
	mov.u64 	%rd381, %rd233;
	@%p44 bra 	$L__BB6_149;
	setp.lt.f64 	%p45, %fd202, %fd201;
	mov.f64 	%fd344, %fd199;
	mov.u64 	%rd381, %rd127;
	@%p45 bra 	$L__BB6_149;
	setp.lt.s64 	%p46, %rd127, %rd233;
	selp.f64 	%fd344, %fd199, %fd200, %p46;
	min.s64 	%rd381, %rd127, %rd233;
$L__BB6_149:
	add.s32 	%r387, %r387, 256;
	add.s32 	%r385, %r385, 256;
	add.s32 	%r384, %r384, 1;
	setp.ne.s32 	%p47, %r384, 0;
	@%p47 bra 	$L__BB6_146;
$L__BB6_150:
	setp.lt.u32 	%p48, %r21, 768;
	@%p48 bra 	$L__BB6_165;
	ld.param.u64 	%rd321, [_ZN6thrust24THRUST_300001_SM_1000_NS8cuda_cub4core6detail13_kernel_agentINS1_8__reduce11ReduceAgentIPN4cuda3std3__45tupleIJdlEEESC_SB_iNS1_9__extrema9arg_max_fIdl10comparatorEEEEJSC_SC_iSG_EEEvDpT0__param_0];
	cvt.u64.u32 	%rd236, %r387;
	cvt.u64.u32 	%rd237, %r383;
	add.s64 	%rd238, %rd236, %rd237;
	shl.b64 	%rd239, %rd238, 4;
	add.s64 	%rd240, %rd239, %rd321;
	add.s64 	%rd376, %rd240, 12296;
	add.s32 	%r388, %r387, %r383;
$L__BB6_152:
	ld.param.u64 	%rd322, [_ZN6thrust24THRUST_300001_SM_1000_NS8cuda_cub4core6detail13_kernel_agentINS1_8__reduce11ReduceAgentIPN4cuda3std3__45tupleIJdlEEESC_SB_iNS1_9__extrema9arg_max_fIdl10comparatorEEEEJSC_SC_iSG_EEEvDpT0__param_0];
	mul.wide.u32 	%rd245, %r388, 16;
	add.s64 	%rd242, %rd322, %rd245;
	// begin inline asm
	ld.global.nc.u64 %rd241, [%rd242];
	// end inline asm
	add.s64 	%rd244, %rd242, 8;
	// begin inline asm
	ld.global.nc.u64 %rd243, [%rd244];
	// end inline asm
	mov.b64 	%fd208, %rd241;
	abs.f64 	%fd209, %fd344;
	abs.f64 	%fd210, %fd208;
	setp.lt.f64 	%p49, %fd209, %fd210;
	mov.f64 	%fd341, %fd208;
	mov.u64 	%rd378, %rd243;
	@%p49 bra 	$L__BB6_155;
	setp.lt.f64 	%p50, %fd210, %fd209;
	mov.f64 	%fd341, %fd344;
	mov.u64 	%rd378, %rd381;
	@%p50 bra 	$L__BB6_155;
	setp.lt.s64 	%p51, %rd381, %rd243;
	selp.f64 	%fd341, %fd344, %fd208, %p51;
	min.s64 	%rd378, %rd381, %rd243;
$L__BB6_155:
	add.s64 	%rd247, %rd376, -8200;
	// begin inline asm
	ld.global.nc.u64 %rd246, [%rd247];
	// end inline asm
	add.s64 	%rd249, %rd376, -8192;
	// begin inline asm
	ld.global.nc.u64 %rd248, [%rd249];
	// end inline asm
	mov.b64 	%fd213, %rd246;
	abs.f64 	%fd214, %fd341;
	abs.f64 	%fd215, %fd213;
	setp.lt.f64 	%p52, %fd214, %fd215;
	mov.f64 	%fd342, %fd213;
	mov.u64 	%rd379, %rd248;
	@%p52 bra 	$L__BB6_158;
	setp.lt.f64 	%p53, %fd215, %fd214;
	mov.f64 	%fd342, %fd341;
	mov.u64 	%rd379, %rd378;
	@%p53 bra 	$L__BB6_158;
	setp.lt.s64 	%p54, %rd378, %rd248;
	selp.f64 	%fd342, %fd341, %fd213, %p54;
	min.s64 	%rd379, %rd378, %rd248;
$L__BB6_158:
	add.s64 	%rd251, %rd376, -4104;
	// begin inline asm
	ld.global.nc.u64 %rd250, [%rd251];
	// end inline asm
	add.s64 	%rd253, %rd376, -4096;
	// begin inline asm
	ld.global.nc.u64 %rd252, [%rd253];
	// end inline asm
	mov.b64 	%fd218, %rd250;
	abs.f64 	%fd219, %fd342;
	abs.f64 	%fd220, %fd218;
	setp.lt.f64 	%p55, %fd219, %fd220;
	mov.f64 	%fd343, %fd218;
	mov.u64 	%rd380, %rd252;
	@%p55 bra 	$L__BB6_161;
	setp.lt.f64 	%p56, %fd220, %fd219;
	mov.f64 	%fd343, %fd342;
	mov.u64 	%rd380, %rd379;
	@%p56 bra 	$L__BB6_161;
	setp.lt.s64 	%p57, %rd379, %rd252;
	selp.f64 	%fd343, %fd342, %fd218, %p57;
	min.s64 	%rd380, %rd379, %rd252;
$L__BB6_161:
	add.s64 	%rd255, %rd376, -8;
	// begin inline asm
	ld.global.nc.u64 %rd254, [%rd255];
	// end inline asm
	// begin inline asm
	ld.global.nc.u64 %rd256, [%rd376];
	// end inline asm
	mov.b64 	%fd223, %rd254;
	abs.f64 	%fd224, %fd343;
	abs.f64 	%fd225, %fd223;
	setp.lt.f64 	%p58, %fd224, %fd225;
	mov.f64 	%fd344, %fd223;
	mov.u64 	%rd381, %rd256;
	@%p58 bra 	$L__BB6_164;
	setp.lt.f64 	%p59, %fd225, %fd224;
	mov.f64 	%fd344, %fd343;
	mov.u64 	%rd381, %rd380;
	@%p59 bra 	$L__BB6_164;
	setp.lt.s64 	%p60, %rd380, %rd256;
	selp.f64 	%fd344, %fd343, %fd223, %p60;
	min.s64 	%rd381, %rd380, %rd256;
$L__BB6_164:
	add.s32 	%r387, %r387, 1024;
	add.s64 	%rd376, %rd376, 16384;
	add.s32 	%r388, %r388, 1024;
	setp.lt.s32 	%p61, %r387, %r20;
	@%p61 bra 	$L__BB6_152;
$L__BB6_165:
	// begin inline asm
	mov.u32 %r48, %laneid;
	// end inline asm
	mov.b64 	%rd258, %fd344;
	mov.b64 	{%r50, %r55}, %rd258;
	mov.b32 	%r66, 1;
	mov.b32 	%r67, 31;
	mov.b32 	%r68, -1;
	// begin inline asm
	shfl.sync.down.b32 %r49, %r50, %r66, %r67, %r68;
	// end inline asm
	// begin inline asm
	shfl.sync.down.b32 %r54, %r55, %r66, %r67, %r68;
	// end inline asm
	mov.b64 	%rd259, {%r49, %r54};
	mov.b64 	%fd229, %rd259;
	mov.b64 	{%r60, %r65}, %rd381;
	// begin inline asm
	shfl.sync.down.b32 %r59, %r60, %r66, %r67, %r68;
	// end inline asm
	// begin inline asm
	shfl.sync.down.b32 %r64, %r65, %r66, %r67, %r68;
	// end inline asm
	mov.b64 	%rd150, {%r59, %r64};
	setp.gt.s32 	%p62, %r48, 30;
	mov.f64 	%fd346, %fd344;
	mov.u64 	%rd383, %rd381;
	@%p62 bra 	$L__BB6_169;
	abs.f64 	%fd230, %fd344;
	abs.f64 	%fd231, %fd229;
	setp.lt.f64 	%p63, %fd230, %fd231;
	mov.f64 	%fd346, %fd229;
	mov.u64 	%rd383, %rd150;
	@%p63 bra 	$L__BB6_169;
	setp.lt.f64 	%p64, %fd231, %fd230;
	mov.f64 	%fd346, %fd344;
	mov.u64 	%rd383, %rd381;
	@%p64 bra 	$L__BB6_169;
	setp.lt.s64 	%p65, %rd381, %rd150;
	selp.f64 	%fd346, %fd344, %fd229, %p65;
	min.s64 	%rd383, %rd381, %rd150;
$L__BB6_169:
	mov.b64 	%rd260, %fd346;
	mov.b64 	{%r70, %r75}, %rd260;
	mov.b32 	%r86, 2;
	mov.b32 	%r87, 31;
	mov.b32 	%r88, -1;
	// begin inline asm
	shfl.sync.down.b32 %r69, %r70, %r86, %r87, %r88;
	// end inline asm
	// begin inline asm
	shfl.sync.down.b32 %r74, %r75, %r86, %r87, %r88;
	// end inline asm
	mov.b64 	%rd261, {%r69, %r74};
	mov.b64 	%fd234, %rd261;
	mov.b64 	{%r80, %r85}, %rd383;
	// begin inline asm
	shfl.sync.down.b32 %r79, %r80, %r86, %r87, %r88;
	// end inline asm
	// begin inline asm
	shfl.sync.down.b32 %r84, %r85, %r86, %r87, %r88;
	// end inline asm
	mov.b64 	%rd153, {%r79, %r84};
	setp.gt.s32 	%p66, %r48, 29;
	mov.f64 	%fd347, %fd346;
	mov.u64 	%rd384, %rd383;
	@%p66 bra 	$L__BB6_173;
	abs.f64 	%fd235, %fd346;
	abs.f64 	%fd236, %fd234;
	setp.lt.f64 	%p67, %fd235, %fd236;
	mov.f64 	%fd347, %fd234;
	mov.u64 	%rd384, %rd153;
	@%p67 bra 	$L__BB6_173;
	setp.lt.f64 	%p68, %fd236, %fd235;
	mov.f64 	%fd347, %fd346;
	mov.u64 	%rd384, %rd383;
	@%p68 bra 	$L__BB6_173;
	setp.lt.s64 	%p69, %rd383, %rd153;
	selp.f64 	%fd347, %fd346, %fd234, %p69;
	min.s64 	%rd384, %rd383, %rd153;
$L__BB6_173:
	mov.b64 	%rd262, %fd347;
	mov.b64 	{%r90, %r95}, %rd262;
	mov.b32 	%r106, 4;
	mov.b32 	%r107, 31;
	mov.b32 	%r108, -1;
	// begin inline asm
	shfl.sync.down.b32 %r89, %r90, %r106, %r107, %r108;
	// end inline asm
	// begin inline asm
	shfl.sync.down.b32 %r94, %r95, %r106, %r107, %r108;
	// end inline asm
	mov.b64 	%rd263, {%r89, %r94};
	mov.b64 	%fd239, %rd263;
	mov.b64 	{%r100, %r105}, %rd384;
	// begin inline asm
	shfl.sync.down.b32 %r99, %r100, %r106, %r107, %r108;
	// end inline asm
	// begin inline asm
	shfl.sync.down.b32 %r104, %r105, %r106, %r107, %r108;
	// end inline asm
	mov.b64 	%rd156, {%r99, %r104};
	setp.gt.s32 	%p70, %r48, 27;
	mov.f64 	%fd348, %fd347;
	mov.u64 	%rd385, %rd384;
	@%p70 bra 	$L__BB6_177;
	abs.f64 	%fd240, %fd347;
	abs.f64 	%fd241, %fd239;
	setp.lt.f64 	%p71, %fd240, %fd241;
	mov.f64 	%fd348, %fd239;
	mov.u64 	%rd385, %rd156;
	@%p71 bra 	$L__BB6_177;
	setp.lt.f64 	%p72, %fd241, %fd240;
	mov.f64 	%fd348, %fd347;
	mov.u64 	%rd385, %rd384;
	@%p72 bra 	$L__BB6_177;
	setp.lt.s64 	%p73, %rd384, %rd156;
	selp.f64 	%fd348, %fd347, %fd239, %p73;
	min.s64 	%rd385, %rd384, %rd156;
$L__BB6_177:
	mov.b64 	%rd264, %fd348;
	mov.b64 	{%r110, %r115}, %rd264;
	mov.b32 	%r126, 8;
	mov.b32 	%r127, 31;
	mov.b32 	%r128, -1;
	// begin inline asm
	shfl.sync.down.b32 %r109, %r110, %r126, %r127, %r128;
	// end inline asm
	// begin inline asm
	shfl.sync.down.b32 %r114, %r115, %r126, %r127, %r128;
	// end inline asm
	mov.b64 	%rd265, {%r109, %r114};
	mov.b64 	%fd244, %rd265;
	mov.b64 	{%r120, %r125}, %rd385;
	// begin inline asm
	shfl.sync.down.b32 %r119, %r120, %r126, %r127, %r128;
	// end inline asm
	// begin inline asm
	shfl.sync.down.b32 %r124, %r125, %r126, %r127, %r128;
	// end inline asm
	mov.b64 	%rd159, {%r119, %r124};
	setp.gt.s32 	%p74, %r48, 23;
	mov.f64 	%fd349, %fd348;
	mov.u64 	%rd386, %rd385;
	@%p74 bra 	$L__BB6_181;
	abs.f64 	%fd245, %fd348;
	abs.f64 	%fd246, %fd244;
	setp.lt.f64 	%p75, %fd245, %fd246;
	mov.f64 	%fd349, %fd244;
	mov.u64 	%rd386, %rd159;
	@%p75 bra 	$L__BB6_181;
	setp.lt.f64 	%p76, %fd246, %fd245;
	mov.f64 	%fd349, %fd348;
	mov.u64 	%rd386, %rd385;
	@%p76 bra 	$L__BB6_181;
	setp.lt.s64 	%p77, %rd385, %rd159;
	selp.f64 	%fd349, %fd348, %fd244, %p77;
	min.s64 	%rd386, %rd385, %rd159;
$L__BB6_181:
	mov.b64 	%rd266, %fd349;
	mov.b64 	{%r130, %r135}, %rd266;
	mov.b32 	%r146, 16;
	mov.b32 	%r147, 31;
	mov.b32 	%r148, -1;
	// begin inline asm
	shfl.sync.down.b32 %r129, %r130, %r146, %r147, %r148;
	// end inline asm
	// begin inline asm
	shfl.sync.down.b32 %r134, %r135, %r146, %r147, %r148;
	// end inline asm
	mov.b64 	%rd267, {%r129, %r134};
	mov.b64 	%fd249, %rd267;
	mov.b64 	{%r140, %r145}, %rd386;
	// begin inline asm
	shfl.sync.down.b32 %r139, %r140, %r146, %r147, %r148;
	// end inline asm
	// begin inline asm
	shfl.sync.down.b32 %r144, %r145, %r146, %r147, %r148;
	// end inline asm
	mov.b64 	%rd162, {%r139, %r144};
	setp.gt.s32 	%p78, %r48, 15;
	mov.f64 	%fd357, %fd349;
	mov.u64 	%rd394, %rd386;
	@%p78 bra 	$L__BB6_185;
	abs.f64 	%fd250, %fd349;
	abs.f64 	%fd251, %fd249;
	setp.lt.f64 	%p79, %fd250, %fd251;
	mov.f64 	%fd357, %fd249;
	mov.u64 	%rd394, %rd162;
	@%p79 bra 	$L__BB6_185;
	setp.lt.f64 	%p80, %fd251, %fd250;
	mov.f64 	%fd357, %fd349;
	mov.u64 	%rd394, %rd386;
	@%p80 bra 	$L__BB6_185;
	setp.lt.s64 	%p81, %rd386, %rd162;
	selp.f64 	%fd357, %fd349, %fd249, %p81;
	min.s64 	%rd394, %rd386, %rd162;
$L__BB6_185:
	setp.ne.s32 	%p82, %r48, 0;
	@%p82 bra 	$L__BB6_187;
	shr.u32 	%r149, %r16, 1;
	and.b32  	%r150, %r149, 496;
	mov.u32 	%r151, _ZN6thrust24THRUST_300001_SM_1000_NS8cuda_cub4core6detail5shmemE;
	add.s32 	%r152, %r151, %r150;
	st.shared.f64 	[%r152+8], %fd357;
	st.shared.u64 	[%r152+16], %rd394;
$L__BB6_187:
	bar.sync 	0;
	setp.ne.s32 	%p83, %r16, 0;
	@%p83 bra 	$L__BB6_209;
	ld.shared.f64 	%fd254, [_ZN6thrust24THRUST_300001_SM_1000_NS8cuda_cub4core6detail5shmemE+24];
	ld.shared.u64 	%rd165, [_ZN6thrust24THRUST_300001_SM_1000_NS8cuda_cub4core6detail5shmemE+32];
	abs.f64 	%fd255, %fd357;
	abs.f64 	%fd256, %fd254;
	setp.lt.f64 	%p84, %fd255, %fd256;
	mov.f64 	%fd351, %fd254;
	mov.u64 	%rd388, %rd165;
	@%p84 bra 	$L__BB6_191;
	setp.lt.f64 	%p85, %fd256, %fd255;
	mov.f64 	%fd351, %fd357;
	mov.u64 	%rd388, %rd394;
	@%p85 bra 	$L__BB6_191;
	setp.lt.s64 	%p86, %rd394, %rd165;
	selp.f64 	%fd351, %fd357, %fd254, %p86;
	min.s64 	%rd388, %rd394, %rd165;
$L__BB6_191:
	ld.shared.f64 	%fd259, [_ZN6thrust24THRUST_300001_SM_1000_NS8cuda_cub4core6detail5shmemE+40];
	ld.shared.u64 	%rd168, [_ZN6thrust24THRUST_300001_SM_1000_NS8cuda_cub4core6detail5shmemE+48];
	abs.f64 	%fd260, %fd351;
	abs.f64 	%fd261, %fd259;
	setp.lt.f64 	%p87, %fd260, %fd261;
	mov.f64 	%fd352, %fd259;
	mov.u64 	%rd389, %rd168;
	@%p87 bra 	$L__BB6_194;
	setp.lt.f64 	%p88, %fd261, %fd260;
	mov.f64 	%fd352, %fd351;
	mov.u64 	%rd389, %rd388;
	@%p88 bra 	$L__BB6_194;
	setp.lt.s64 	%p89, %rd388, %rd168;
	selp.f64 	%fd352, %fd351, %fd259, %p89;
	min.s64 	%rd389, %rd388, %rd168;
$L__BB6_194:
	ld.shared.f64 	%fd264, [_ZN6thrust24THRUST_300001_SM_1000_NS8cuda_cub4core6detail5shmemE+56];
	ld.shared.u64 	%rd171, [_ZN6thrust24THRUST_300001_SM_1000_NS8cuda_cub4core6detail5shmemE+64];
	abs.f64 	%fd265, %fd352;
	abs.f64 	%fd266, %fd264;
	setp.lt.f64 	%p90, %fd265, %fd266;
	mov.f64 	%fd353, %fd264;
	mov.u64 	%rd390, %rd171;
	@%p90 bra 	$L__BB6_197;
	setp.lt.f64 	%p91, %fd266, %fd265;
	mov.f64 	%fd353, %fd352;
	mov.u64 	%rd390, %rd389;
	@%p91 bra 	$L__BB6_197;
	setp.lt.s64 	%p92, %rd389, %rd171;
	selp.f64 	%fd353, %fd352, %fd264, %p92;
	min.s64 	%rd390, %rd389, %rd171;
$L__BB6_197:
	ld.shared.f64 	%fd269, [_ZN6thrust24THRUST_300001_SM_1000_NS8cuda_cub4core6detail5shmemE+72];
	ld.shared.u64 	%rd174, [_ZN6thrust24THRUST_300001_SM_1000_NS8cuda_cub4core6detail5shmemE+80];
	abs.f64 	%fd270, %fd353;
	abs.f64 	%fd271, %fd269;
	setp.lt.f64 	%p93, %fd270, %fd271;
	mov.f64 	%fd354, %fd269;
	mov.u64 	%rd391, %rd174;
	@%p93 bra 	$L__BB6_200;
	setp.lt.f64 	%p94, %fd271, %fd270;
	mov.f64 	%fd354, %fd353;
	mov.u64 	%rd391, %rd390;
	@%p94 bra 	$L__BB6_200;
	setp.lt.s64 	%p95, %rd390, %rd174;
	selp.f64 	%fd354, %fd353, %fd269, %p95;
	min.s64 	%rd391, %rd390, %rd174;
$L__BB6_200:
	ld.shared.f64 	%fd274, [_ZN6thrust24THRUST_300001_SM_1000_NS8cuda_cub4core6detail5shmemE+88];
	ld.shared.u64 	%rd177, [_ZN6thrust24THRUST_300001_SM_1000_NS8cuda_cub4core6detail5shmemE+96];
	abs.f64 	%fd275, %fd354;
	abs.f64 	%fd276, %fd274;
	setp.lt.f64 	%p96, %fd275, %fd276;
	mov.f64 	%fd355, %fd274;
	mov.u64 	%rd392, %rd177;
	@%p96 bra 	$L__BB6_203;
	setp.lt.f64 	%p97, %fd276, %fd275;
	mov.f64 	%fd355, %fd354;
	mov.u64 	%rd392, %rd391;
	@%p97 bra 	$L__BB6_203;
	setp.lt.s64 	%p98, %rd391, %rd177;
	selp.f64 	%fd355, %fd354, %fd274, %p98;
	min.s64 	%rd392, %rd391, %rd177;
$L__BB6_203:
	ld.shared.f64 	%fd279, [_ZN6thrust24THRUST_300001_SM_1000_NS8cuda_cub4core6detail5shmemE+104];
	ld.shared.u64 	%rd180, [_ZN6thrust24THRUST_300001_SM_1000_NS8cuda_cub4core6detail5shmemE+112];
	abs.f64 	%fd280, %fd355;
	abs.f64 	%fd281, %fd279;
	setp.lt.f64 	%p99, %fd280, %fd281;
	mov.f64 	%fd356, %fd279;
	mov.u64 	%rd393, %rd180;
	@%p99 bra 	$L__BB6_206;
	setp.lt.f64 	%p100, %fd281, %fd280;
	mov.f64 	%fd356, %fd355;
	mov.u64 	%rd393, %rd392;
	@%p100 bra 	$L__BB6_206;
	setp.lt.s64 	%p101, %rd392, %rd180;
	selp.f64 	%fd356, %fd355, %fd279, %p101;
	min.s64 	%rd393, %rd392, %rd180;
$L__BB6_206:
	ld.shared.f64 	%fd284, [_ZN6thrust24THRUST_300001_SM_1000_NS8cuda_cub4core6detail5shmemE+120];
	ld.shared.u64 	%rd183, [_ZN6thrust24THRUST_300001_SM_1000_NS8cuda_cub4core6detail5shmemE+128];
	abs.f64 	%fd285, %fd356;
	abs.f64 	%fd286, %fd284;
	setp.lt.f64 	%p102, %fd285, %fd286;
	mov.u64 	%rd394, %rd183;
	mov.f64 	%fd357, %fd284;
	@%p102 bra 	$L__BB6_209;
	setp.lt.f64 	%p103, %fd286, %fd285;
	mov.u64 	%rd394, %rd393;
	mov.f64 	%fd357, %fd356;
	@%p103 bra 	$L__BB6_209;
	setp.lt.s64 	%p104, %rd393, %rd183;
	selp.f64 	%fd357, %fd356, %fd284, %p104;
	min.s64 	%rd394, %rd393, %rd183;
$L__BB6_209:
	mov.u32 	%r376, %tid.x;
	setp.ne.s32 	%p221, %r376, 0;
	@%p221 bra 	$L__BB6_211;
	ld.param.u64 	%rd326, [_ZN6thrust24THRUST_300001_SM_1000_NS8cuda_cub4core6detail13_kernel_agentINS1_8__reduce11ReduceAgentIPN4cuda3std3__45tupleIJdlEEESC_SB_iNS1_9__extrema9arg_max_fIdl10comparatorEEEEJSC_SC_iSG_EEEvDpT0__param_1];
	cvta.to.global.u64 	%rd317, %rd326;
	st.global.f64 	[%rd317], %fd357;
	st.global.u64 	[%rd317+8], %rd394;
$L__BB6_211:
	ret;

}
	// .globl	_ZN6thrust24THRUST_300001_SM_1000_NS8cuda_cub4core6detail13_kernel_agentINS1_8__reduce11ReduceAgentINS0_12zip_iteratorIN4cuda3std3__45tupleIJNS0_10device_ptrIdEENS0_17counting_iteratorIlNS0_11use_defaultESF_SF_EEEEEEEPNSB_IJdlEEESJ_lNS1_9__extrema9arg_max_fIdl10comparatorEEEEJSI_SK_lSO_EEEvDpT0_
.visible .entry _ZN6thrust24THRUST_300001_SM_1000_NS8cuda_cub4core6detail13_kernel_agentINS1_8__reduce11ReduceAgentINS0_12zip_iteratorIN4cuda3std3__45tupleIJNS0_10device_ptrIdEENS0_17counting_iteratorIlNS0_11use_defaultESF_SF_EEEEEEEPNSB_IJdlEEESJ_lNS1_9__extrema9arg_max_fIdl10comparatorEEEEJSI_SK_lSO_EEEvDpT0_(
	.param .align 8 .b8 _ZN6thrust24THRUST_300001_SM_1000_NS8cuda_cub4core6detail13_kernel_agentINS1_8__reduce11ReduceAgentINS0_12zip_iteratorIN4cuda3std3__45tupleIJNS0_10device_ptrIdEENS0_17counting_iteratorIlNS0_11use_defaultESF_SF_EEEEEEEPNSB_IJdlEEESJ_lNS1_9__extrema9arg_max_fIdl10comparatorEEEEJSI_SK_lSO_EEEvDpT0__param_0[16],
	.param .u64 .ptr .align 1 _ZN6thrust24THRUST_300001_SM_1000_NS8cuda_cub4core6detail13_kernel_agentINS1_8__reduce11ReduceAgentINS0_12zip_iteratorIN4cuda3std3__45tupleIJNS0_10device_ptrIdEENS0_17counting_iteratorIlNS0_11use_defaultESF_SF_EEEEEEEPNSB_IJdlEEESJ_lNS1_9__extrema9arg_max_fIdl10comparatorEEEEJSI_SK_lSO_EEEvDpT0__param_1,
	.param .u64 _ZN6thrust24THRUST_300001_SM_1000_NS8cuda_cub4core6detail13_kernel_agentINS1_8__reduce11ReduceAgentINS0_12zip_iteratorIN4cuda3std3__45tupleIJNS0_10device_ptrIdEENS0_17counting_iteratorIlNS0_11use_defaultESF_SF_EEEEEEEPNSB_IJdlEEESJ_lNS1_9__extrema9arg_max_fIdl10comparatorEEEEJSI_SK_lSO_EEEvDpT0__param_2,
	.param .align 1 .b8 _ZN6thrust24THRUST_300001_SM_1000_NS8cuda_cub4core6detail13_kernel_agentINS1_8__reduce11ReduceAgentINS0_12zip_iteratorIN4cuda3std3__45tupleIJNS0_10device_ptrIdEENS0_17counting_iteratorIlNS0_11use_defaultESF_SF_EEEEEEEPNSB_IJdlEEESJ_lNS1_9__extrema9arg_max_fIdl10comparatorEEEEJSI_SK_lSO_EEEvDpT0__param_3[1]
)
.maxntid 256
{
	.reg .pred 	%p<213>;
	.reg .b32 	%r<391>;
	.reg .b64 	%rd<341>;
	.reg .b64 	%fd<352>;

	ld.param.u64 	%rd192, [_ZN6thrust24THRUST_300001_SM_1000_NS8cuda_cub4core6detail13_kernel_agentINS1_8__reduce11ReduceAgentINS0_12zip_iteratorIN4cuda3std3__45tupleIJNS0_10device_ptrIdEENS0_17counting_iteratorIlNS0_11use_defaultESF_SF_EEEEEEEPNSB_IJdlEEESJ_lNS1_9__extrema9arg_max_fIdl10comparatorEEEEJSI_SK_lSO_EEEvDpT0__param_0+8];
	ld.param.u64 	%rd191, [_ZN6thrust24THRUST_300001_SM_1000_NS8cuda_cub4core6detail13_kernel_agentINS1_8__reduce11ReduceAgentINS0_12zip_iteratorIN4cuda3std3__45tupleIJNS0_10device_ptrIdEENS0_17counting_iteratorIlNS0_11use_defaultESF_SF_EEEEEEEPNSB_IJdlEEESJ_lNS1_9__extrema9arg_max_fIdl10comparatorEEEEJSI_SK_lSO_EEEvDpT0__param_0];
	ld.param.u64 	%rd194, [_ZN6thrust24THRUST_300001_SM_1000_NS8cuda_cub4core6detail13_kernel_agentINS1_8__reduce11ReduceAgentINS0_12zip_iteratorIN4cuda3std3__45tupleIJNS0_10device_ptrIdEENS0_17counting_iteratorIlNS0_11use_defaultESF_SF_EEEEEEEPNSB_IJdlEEESJ_lNS1_9__extrema9arg_max_fIdl10comparatorEEEEJSI_SK_lSO_EEEvDpT0__param_2];
	setp.eq.s64 	%p1, %rd194, 0;
	@%p1 bra 	$L__BB7_206;
	cvta.to.global.u64 	%rd1, %rd191;
	setp.gt.s64 	%p2, %rd194, 1279;
	@%p2 bra 	$L__BB7_122;
	cvt.u32.u64 	%r1, %rd194;
	mov.u32 	%r2, %tid.x;
	setp.ge.s32 	%p96, %r2, %r1;
	mov.f64 	%fd298, 0d0000000000000000;
	mov.b64 	%rd283, 0;
	mov.u32 	%r385, %r2;
	@%p96 bra 	$L__BB7_4;
	cvt.u64.u32 	%rd239, %r2;
	mul.wide.u32 	%rd240, %r2, 8;
	add.s64 	%rd241, %rd1, %rd240;
	add.s64 	%rd283, %rd192, %rd239;
	ld.global.f64 	%fd298, [%rd241];
	add.s32 	%r385, %r2, 256;
$L__BB7_4:
	setp.ge.s32 	%p97, %r385, %r1;
	@%p97 bra 	$L__BB7_26;
	not.b32 	%r154, %r385;
	add.s32 	%r5, %r154, %r1;
	and.b32  	%r155, %r5, 768;
	setp.eq.s32 	%p98, %r155, 768;
	@%p98 bra 	$L__BB7_11;
	cvt.u64.u32 	%rd243, %r385;
	add.s64 	%rd274, %rd192, %rd243;
	mul.wide.u32 	%rd244, %r385, 8;
	add.s64 	%rd273, %rd1, %rd244;
	shr.u32 	%r156, %r5, 8;
	add.s32 	%r157, %r156, 1;
	and.b32  	%r158, %r157, 3;
	neg.s32 	%r383, %r158;
$L__BB7_7:
	.pragma "nounroll";
	mov.u64 	%rd9, %rd283;
	mov.f64 	%fd3, %fd298;
	ld.global.f64 	%fd4, [%rd273];
	abs.f64 	%fd5, %fd3;
	abs.f64 	%fd6, %fd4;
	setp.lt.f64 	%p99, %fd5, %fd6;
	mov.u64 	%rd283, %rd274;
	mov.f64 	%fd298, %fd4;
	@%p99 bra 	$L__BB7_10;
	setp.lt.f64 	%p100, %fd6, %fd5;
	mov.u64 	%rd283, %rd9;
	mov.f64 	%fd298, %fd3;
	@%p100 bra 	$L__BB7_10;
	setp.lt.s64 	%p101, %rd9, %rd274;
	min.s64 	%rd283, %rd9, %rd274;
	selp.f64 	%fd298, %fd3, %fd4, %p101;
$L__BB7_10:
	add.s32 	%r385, %r385, 256;
	add.s64 	%rd274, %rd274, 256;
	add.s64 	%rd273, %rd273, 2048;
	add.s32 	%r383, %r383, 1;
	setp.ne.s32 	%p102, %r383, 0;
	@%p102 bra 	$L__BB7_7;
$L__BB7_11:
	setp.lt.u32 	%p103, %r5, 768;
	@%p103 bra 	$L__BB7_26;
	add.s32 	%r386, %r385, 512;
$L__BB7_13:
	mov.u32 	%r13, %r386;
	add.s32 	%r159, %r13, -512;
	cvt.s64.s32 	%rd245, %r159;
	mul.wide.s32 	%rd246, %r159, 8;
	add.s64 	%rd17, %rd1, %rd246;
	add.s64 	%rd18, %rd192, %rd245;
	ld.global.f64 	%fd12, [%rd17];
	abs.f64 	%fd13, %fd298;
	abs.f64 	%fd14, %fd12;
	setp.lt.f64 	%p104, %fd13, %fd14;
	mov.u64 	%rd280, %rd18;
	mov.f64 	%fd295, %fd12;
	@%p104 bra 	$L__BB7_16;
	setp.lt.f64 	%p105, %fd14, %fd13;
	mov.u64 	%rd280, %rd283;
	mov.f64 	%fd295, %fd298;
	@%p105 bra 	$L__BB7_16;
	setp.lt.s64 	%p106, %rd283, %rd18;
	min.s64 	%rd280, %rd283, %rd18;
	selp.f64 	%fd295, %fd298, %fd12, %p106;
$L__BB7_16:
	add.s32 	%r160, %r13, -256;
	cvt.s64.s32 	%rd247, %r160;
	add.s64 	%rd21, %rd192, %rd247;
	ld.global.f64 	%fd17, [%rd17+2048];
	abs.f64 	%fd18, %fd295;
	abs.f64 	%fd19, %fd17;
	setp.lt.f64 	%p107, %fd18, %fd19;
	mov.u64 	%rd281, %rd21;
	mov.f64 	%fd296, %fd17;
	@%p107 bra 	$L__BB7_19;
	setp.lt.f64 	%p108, %fd19, %fd18;
	mov.u64 	%rd281, %rd280;
	mov.f64 	%fd296, %fd295;
	@%p108 bra 	$L__BB7_19;
	setp.lt.s64 	%p109, %rd280, %rd21;
	min.s64 	%rd281, %rd280, %rd21;
	selp.f64 	%fd296, %fd295, %fd17, %p109;
$L__BB7_19:
	cvt.s64.s32 	%rd248, %r13;
	add.s64 	%rd24, %rd192, %rd248;
	ld.global.f64 	%fd22, [%rd17+4096];
	abs.f64 	%fd23, %fd296;
	abs.f64 	%fd24, %fd22;
	setp.lt.f64 	%p110, %fd23, %fd24;
	mov.u64 	%rd282, %rd24;
	mov.f64 	%fd297, %fd22;
	@%p110 bra 	$L__BB7_22;
	setp.lt.f64 	%p111, %fd24, %fd23;
	mov.u64 	%rd282, %rd281;
	mov.f64 	%fd297, %fd296;
	@%p111 bra 	$L__BB7_22;
	setp.lt.s64 	%p112, %rd281, %rd24;
	min.s64 	%rd282, %rd281, %rd24;
	selp.f64 	%fd297, %fd296, %fd22, %p112;
$L__BB7_22:
	add.s32 	%r161, %r13, 256;
	cvt.s64.s32 	%rd249, %r161;
	add.s64 	%rd27, %rd192, %rd249;
	ld.global.f64 	%fd27, [%rd17+6144];
	abs.f64 	%fd28, %fd297;
	abs.f64 	%fd29, %fd27;
	setp.lt.f64 	%p113, %fd28, %fd29;
	mov.u64 	%rd283, %rd27;
	mov.f64 	%fd298, %fd27;
	@%p113 bra 	$L__BB7_25;
	setp.lt.f64 	%p114, %fd29, %fd28;
	mov.u64 	%rd283, %rd282;
	mov.f64 	%fd298, %fd297;
	@%p114 bra 	$L__BB7_25;
	setp.lt.s64 	%p115, %rd282, %rd27;
	min.s64 	%rd283, %rd282, %rd27;
	selp.f64 	%fd298, %fd297, %fd27, %p115;
$L__BB7_25:
	add.s32 	%r386, %r13, 1024;
	add.s32 	%r162, %r13, 512;
	setp.lt.s32 	%p116, %r162, %r1;
	@%p116 bra 	$L__BB7_13;
$L__BB7_26:
	setp.lt.s32 	%p117, %r1, 256;
	@%p117 bra 	$L__BB7_71;
	// begin inline asm
	mov.u32 %r276, %laneid;
	// end inline asm
	mov.b64 	%rd260, %fd298;
	mov.b64 	{%r278, %r283}, %rd260;
	mov.b32 	%r294, 1;
	mov.b32 	%r295, 31;
	mov.b32 	%r296, -1;
	// begin inline asm
	shfl.sync.down.b32 %r277, %r278, %r294, %r295, %r296;
	// end inline asm
	// begin inline asm
	shfl.sync.down.b32 %r282, %r283, %r294, %r295, %r296;
	// end inline asm
	mov.b64 	%rd261, {%r277, %r282};
	mov.b64 	%fd33, %rd261;
	mov.b64 	{%r288, %r293}, %rd283;
	// begin inline asm
	shfl.sync.down.b32 %r287, %r288, %r294, %r295, %r296;
	// end inline asm
	// begin inline asm
	shfl.sync.down.b32 %r292, %r293, %r294, %r295, %r296;
	// end inline asm
	mov.b64 	%rd31, {%r287, %r292};
	setp.gt.s32 	%p169, %r276, 30;
	mov.u64 	%rd285, %rd283;
	mov.f64 	%fd300, %fd298;
	@%p169 bra 	$L__BB7_31;
	abs.f64 	%fd34, %fd298;
	abs.f64 	%fd35, %fd33;
	setp.lt.f64 	%p170, %fd34, %fd35;
	mov.u64 	%rd285, %rd31;
	mov.f64 	%fd300, %fd33;
	@%p170 bra 	$L__BB7_31;
	setp.lt.f64 	%p171, %fd35, %fd34;
	mov.u64 	%rd285, %rd283;
	mov.f64 	%fd300, %fd298;
	@%p171 bra 	$L__BB7_31;
	setp.lt.s64 	%p172, %rd283, %rd31;
	min.s64 	%rd285, %rd283, %rd31;
	selp.f64 	%fd300, %fd298, %fd33, %p172;
$L__BB7_31:
	mov.b64 	%rd262, %fd300;
	mov.b64 	{%r298, %r303}, %rd262;
	mov.b32 	%r314, 2;
	mov.b32 	%r315, 31;
	mov.b32 	%r316, -1;
	// begin inline asm
	shfl.sync.down.b32 %r297, %r298, %r314, %r315, %r316;
	// end inline asm
	// begin inline asm
	shfl.sync.down.b32 %r302, %r303, %r314, %r315, %r316;
	// end inline asm
	mov.b64 	%rd263, {%r297, %r302};
	mov.b64 	%fd38, %rd263;
	mov.b64 	{%r308, %r313}, %rd285;
	// begin inline asm
	shfl.sync.down.b32 %r307, %r308, %r314, %r315, %r316;
	// end inline asm
	// begin inline asm
	shfl.sync.down.b32 %r312, %r313, %r314, %r315, %r316;
	// end inline asm
	mov.b64 	%rd34, {%r307, %r312};
	setp.gt.s32 	%p173, %r276, 29;
	mov.u64 	%rd286, %rd285;
	mov.f64 	%fd301, %fd300;
	@%p173 bra 	$L__BB7_35;
	abs.f64 	%fd39, %fd300;
	abs.f64 	%fd40, %fd38;
	setp.lt.f64 	%p174, %fd39, %fd40;
	mov.u64 	%rd286, %rd34;
	mov.f64 	%fd301, %fd38;
	@%p174 bra 	$L__BB7_35;
	setp.lt.f64 	%p175, %fd40, %fd39;
	mov.u64 	%rd286, %rd285;
	mov.f64 	%fd301, %fd300;
	@%p175 bra 	$L__BB7_35;
	setp.lt.s64 	%p176, %rd285, %rd34;
	min.s64 	%rd286, %rd285, %rd34;
	selp.f64 	%fd301, %fd300, %fd38, %p176;
$L__BB7_35:
	mov.b64 	%rd264, %fd301;
	mov.b64 	{%r318, %r323}, %rd264;
	mov.b32 	%r334, 4;
	mov.b32 	%r335, 31;
	mov.b32 	%r336, -1;
	// begin inline asm
	shfl.sync.down.b32 %r317, %r318, %r334, %r335, %r336;
	// end inline asm
	// begin inline asm
	shfl.sync.down.b32 %r322, %r323, %r334, %r335, %r336;
	// end inline asm
	mov.b64 	%rd265, {%r317, %r322};
	mov.b64 	%fd43, %rd265;
	mov.b64 	{%r328, %r333}, %rd286;
	// begin inline asm
	shfl.sync.down.b32 %r327, %r328, %r334, %r335, %r336;
	// end inline asm
	// begin inline asm
	shfl.sync.down.b32 %r332, %r333, %r334, %r335, %r336;
	// end inline asm
	mov.b64 	%rd37, {%r327, %r332};
	setp.gt.s32 	%p177, %r276, 27;
	mov.u64 	%rd287, %rd286;
	mov.f64 	%fd302, %fd301;
	@%p177 bra 	$L__BB7_39;
	abs.f64 	%fd44, %fd301;
	abs.f64 	%fd45, %fd43;
	setp.lt.f64 	%p178, %fd44, %fd45;
	mov.u64 	%rd287, %rd37;
	mov.f64 	%fd302, %fd43;
	@%p178 bra 	$L__BB7_39;
	setp.lt.f64 	%p179, %fd45, %fd44;
	mov.u64 	%rd287, %rd286;
	mov.f64 	%fd302, %fd301;
	@%p179 bra 	$L__BB7_39;
	setp.lt.s64 	%p180, %rd286, %rd37;
	min.s64 	%rd287, %rd286, %rd37;
	selp.f64 	%fd302, %fd301, %fd43, %p180;
$L__BB7_39:
	mov.b64 	%rd266, %fd302;
	mov.b64 	{%r338, %r343}, %rd266;
	mov.b32 	%r354, 8;
	mov.b32 	%r355, 31;
	mov.b32 	%r356, -1;
	// begin inline asm
	shfl.sync.down.b32 %r337, %r338, %r354, %r355, %r356;
	// end inline asm
	// begin inline asm
	shfl.sync.down.b32 %r342, %r343, %r354, %r355, %r356;
	// end inline asm
	mov.b64 	%rd267, {%r337, %r342};
	mov.b64 	%fd48, %rd267;
	mov.b64 	{%r348, %r353}, %rd287;
	// begin inline asm
	shfl.sync.down.b32 %r347, %r348, %r354, %r355, %r356;
	// end inline asm
	// begin inline asm
	shfl.sync.down.b32 %r352, %r353, %r354, %r355, %r356;
	// end inline asm
	mov.b64 	%rd40, {%r347, %r352};
	setp.gt.s32 	%p181, %r276, 23;
	mov.u64 	%rd288, %rd287;
	mov.f64 	%fd303, %fd302;
	@%p181 bra 	$L__BB7_43;
	abs.f64 	%fd49, %fd302;
	abs.f64 	%fd50, %fd48;
	setp.lt.f64 	%p182, %fd49, %fd50;
	mov.u64 	%rd288, %rd40;
	mov.f64 	%fd303, %fd48;
	@%p182 bra 	$L__BB7_43;
	setp.lt.f64 	%p183, %fd50, %fd49;
	mov.u64 	%rd288, %rd287;
	mov.f64 	%fd303, %fd302;
	@%p183 bra 	$L__BB7_43;
	setp.lt.s64 	%p184, %rd287, %rd40;
	min.s64 	%rd288, %rd287, %rd40;
	selp.f64 	%fd303, %fd302, %fd48, %p184;
$L__BB7_43:
	mov.b64 	%rd268, %fd303;
	mov.b64 	{%r358, %r363}, %rd268;
	mov.b32 	%r374, 16;
	mov.b32 	%r375, 31;
	mov.b32 	%r376, -1;
	// begin inline asm
	shfl.sync.down.b32 %r357, %r358, %r374, %r375, %r376;
	// end inline asm
	// begin inline asm
	shfl.sync.down.b32 %r362, %r363, %r374, %r375, %r376;
	// end inline asm
	mov.b64 	%rd269, {%r357, %r362};
	mov.b64 	%fd53, %rd269;
	mov.b64 	{%r368, %r373}, %rd288;
	// begin inline asm
	shfl.sync.down.b32 %r367, %r368, %r374, %r375, %r376;
	// end inline asm
	// begin inline asm
	shfl.sync.down.b32 %r372, %r373, %r374, %r375, %r376;
	// end inline asm
	mov.b64 	%rd43, {%r367, %r372};
	setp.gt.s32 	%p185, %r276, 15;
	mov.u64 	%rd340, %rd288;
	mov.f64 	%fd351, %fd303;
	@%p185 bra 	$L__BB7_47;
	abs.f64 	%fd54, %fd303;
	abs.f64 	%fd55, %fd53;
	setp.lt.f64 	%p186, %fd54, %fd55;
	mov.u64 	%rd340, %rd43;
	mov.f64 	%fd351, %fd53;
	@%p186 bra 	$L__BB7_47;
	setp.lt.f64 	%p187, %fd55, %fd54;
	mov.u64 	%rd340, %rd288;
	mov.f64 	%fd351, %fd303;
	@%p187 bra 	$L__BB7_47;
	setp.lt.s64 	%p188, %rd288, %rd43;
	min.s64 	%rd340, %rd288, %rd43;
	selp.f64 	%fd351, %fd303, %fd53, %p188;
$L__BB7_47:
	setp.ne.s32 	%p189, %r276, 0;
	@%p189 bra 	$L__BB7_49;
	shr.u32 	%r377, %r2, 1;
	and.b32  	%r378, %r377, 496;
	mov.u32 	%r379, _ZN6thrust24THRUST_300001_SM_1000_NS8cuda_cub4core6detail5shmemE;
	add.s32 	%r380, %r379, %r378;
	st.shared.f64 	[%r380+8], %fd351;
	st.shared.u64 	[%r380+16], %rd340;
$L__BB7_49:
	bar.sync 	0;
	setp.ne.s32 	%p190, %r2, 0;
	@%p190 bra 	$L__BB7_204;
	ld.shared.f64 	%fd58, [_ZN6thrust24THRUST_300001_SM_1000_NS8cuda_cub4core6detail5shmemE+24];
	ld.shared.u64 	%rd46, [_ZN6thrust24THRUST_300001_SM_1000_NS8cuda_cub4core6detail5shmemE+32];
	abs.f64 	%fd59, %fd351;
	abs.f64 	%fd60, %fd58;
	setp.lt.f64 	%p191, %fd59, %fd60;
	mov.u64 	%rd290, %rd46;
	mov.f64 	%fd305, %fd58;
	@%p191 bra 	$L__BB7_53;
	setp.lt.f64 	%p192, %fd60, %fd59;
	mov.u64 	%rd290, %rd340;
	mov.f64 	%fd305, %fd351;
	@%p192 bra 	$L__BB7_53;
	setp.lt.s64 	%p193, %rd340, %rd46;
	min.s64 	%rd290, %rd340, %rd46;
	selp.f64 	%fd305, %fd351, %fd58, %p193;
$L__BB7_53:
	ld.shared.f64 	%fd63, [_ZN6thrust24THRUST_300001_SM_1000_NS8cuda_cub4core6detail5shmemE+40];
	ld.shared.u64 	%rd49, [_ZN6thrust24THRUST_300001_SM_1000_NS8cuda_cub4core6detail5shmemE+48];
	abs.f64 	%fd64, %fd305;
	abs.f64 	%fd65, %fd63;
	setp.lt.f64 	%p194, %fd64, %fd65;
	mov.u64 	%rd291, %rd49;
	mov.f64 	%fd306, %fd63;
	@%p194 bra 	$L__BB7_56;
	setp.lt.f64 	%p195, %fd65, %fd64;
	mov.u64 	%rd291, %rd290;
	mov.f64 	%fd306, %fd305;
	@%p195 bra 	$L__BB7_56;
	setp.lt.s64 	%p196, %rd290, %rd49;
	min.s64 	%rd291, %rd290, %rd49;
	selp.f64 	%fd306, %fd305, %fd63, %p196;
$L__BB7_56:
	ld.shared.f64 	%fd68, [_ZN6thrust24THRUST_300001_SM_1000_NS8cuda_cub4core6detail5shmemE+56];
	ld.shared.u64 	%rd52, [_ZN6thrust24THRUST_300001_SM_1000_NS8cuda_cub4core6detail5shmemE+64];
	abs.f64 	%fd69, %fd306;
	abs.f64 	%fd70, %fd68;
	setp.lt.f64 	%p197, %fd69, %fd70;
	mov.u64 	%rd292, %rd52;
	mov.f64 	%fd307, %fd68;
	@%p197 bra 	$L__BB7_59;
	setp.lt.f64 	%p198, %fd70, %fd69;
	mov.u64 	%rd292, %rd291;
	mov.f64 	%fd307, %fd306;
	@%p198 bra 	$L__BB7_59;
	setp.lt.s64 	%p199, %rd291, %rd52;
	min.s64 	%rd292, %rd291, %rd52;
	selp.f64 	%fd307, %fd306, %fd68, %p199;
$L__BB7_59:
	ld.shared.f64 	%fd73, [_ZN6thrust24THRUST_300001_SM_1000_NS8cuda_cub4core6detail5shmemE+72];
	ld.shared.u64 	%rd55, [_ZN6thrust24THRUST_300001_SM_1000_NS8cuda_cub4core6detail5shmemE+80];
	abs.f64 	%fd74, %fd307;
	abs.f64 	%fd75, %fd73;
	setp.lt.f64 	%p200, %fd74, %fd75;
	mov.u64 	%rd293, %rd55;
	mov.f64 	%fd308, %fd73;
	@%p200 bra 	$L__BB7_62;
	setp.lt.f64 	%p201, %fd75, %fd74;
	mov.u64 	%rd293, %rd292;
	mov.f64 	%fd308, %fd307;
	@%p201 bra 	$L__BB7_62;
	setp.lt.s64 	%p202, %rd292, %rd55;
	min.s64 	%rd293, %rd292, %rd55;
	selp.f64 	%fd308, %fd307, %fd73, %p202;
$L__BB7_62:
	ld.shared.f64 	%fd78, [_ZN6thrust24THRUST_300001_SM_1000_NS8cuda_cub4core6detail5shmemE+88];
	ld.shared.u64 	%rd58, [_ZN6thrust24THRUST_300001_SM_1000_NS8cuda_cub4core6detail5shmemE+96];
	abs.f64 	%fd79, %fd308;
	abs.f64 	%fd80, %fd78;
	setp.lt.f64 	%p203, %fd79, %fd80;
	mov.u64 	%rd294, %rd58;
	mov.f64 	%fd309, %fd78;
	@%p203 bra 	$L__BB7_65;
	setp.lt.f64 	%p204, %fd80, %fd79;
	mov.u64 	%rd294, %rd293;
	mov.f64 	%fd309, %fd308;
	@%p204 bra 	$L__BB7_65;
	setp.lt.s64 	%p205, %rd293, %rd58;
	min.s64 	%rd294, %rd293, %rd58;
	selp.f64 	%fd309, %fd308, %fd78, %p205;
$L__BB7_65:
	ld.shared.f64 	%fd83, [_ZN6thrust24THRUST_300001_SM_1000_NS8cuda_cub4core6detail5shmemE+104];
	ld.shared.u64 	%rd61, [_ZN6thrust24THRUST_300001_SM_1000_NS8cuda_cub4core6detail5shmemE+112];
	abs.f64 	%fd84, %fd309;
	abs.f64 	%fd85, %fd83;
	setp.lt.f64 	%p206, %fd84, %fd85;
	mov.u64 	%rd295, %rd61;
	mov.f64 	%fd310, %fd83;
	@%p206 bra 	$L__BB7_68;
	setp.lt.f64 	%p207, %fd85, %fd84;
	mov.u64 	%rd295, %rd294;
	mov.f64 	%fd310, %fd309;
	@%p207 bra 	$L__BB7_68;
	setp.lt.s64 	%p208, %rd294, %rd61;
	min.s64 	%rd295, %rd294, %rd61;
	selp.f64 	%fd310, %fd309, %fd83, %p208;
$L__BB7_68:
	ld.shared.f64 	%fd88, [_ZN6thrust24THRUST_300001_SM_1000_NS8cuda_cub4core6detail5shmemE+120];
	ld.shared.u64 	%rd64, [_ZN6thrust24THRUST_300001_SM_1000_NS8cuda_cub4core6detail5shmemE+128];
	abs.f64 	%fd89, %fd310;
	abs.f64 	%fd90, %fd88;
	setp.lt.f64 	%p209, %fd89, %fd90;
	mov.u64 	%rd340, %rd64;
	mov.f64 	%fd351, %fd88;
	@%p209 bra 	$L__BB7_204;
	setp.lt.f64 	%p210, %fd90, %fd89;
	mov.u64 	%rd340, %rd295;
	mov.f64 	%fd351, %fd310;
	@%p210 bra 	$L__BB7_204;
	setp.lt.s64 	%p211, %rd295, %rd64;
	min.s64 	%rd340, %rd295, %rd64;
	selp.f64 	%fd351, %fd310, %fd88, %p211;
	bra.uni 	$L__BB7_204;
$L__BB7_71:
	// begin inline asm
	mov.u32 %r163, %laneid;
	// end inline asm
	and.b32  	%r184, %r2, 992;
	add.s32 	%r185, %r184, 32;
	setp.gt.s32 	%p118, %r185, %r1;
	not.b32 	%r186, %r184;
	add.s32 	%r187, %r1, %r186;
	selp.b32 	%r182, %r187, 31, %p118;
	mov.b64 	%rd250, %fd298;
	mov.b64 	{%r165, %r170}, %rd250;
	mov.b32 	%r181, 1;
	mov.b32 	%r183, -1;
	// begin inline asm
	shfl.sync.down.b32 %r164, %r165, %r181, %r182, %r183;
	// end inline asm
	// begin inline asm
	shfl.sync.down.b32 %r169, %r170, %r181, %r182, %r183;
	// end inline asm
	mov.b64 	%rd251, {%r164, %r169};
	mov.b64 	%fd92, %rd251;
	mov.b64 	{%r175, %r180}, %rd283;
	// begin inline asm
	shfl.sync.down.b32 %r174, %r175, %r181, %r182, %r183;
	// end inline asm
	// begin inline asm
	shfl.sync.down.b32 %r179, %r180, %r181, %r182, %r183;
	// end inline asm
	mov.b64 	%rd66, {%r174, %r179};
	setp.ge.s32 	%p119, %r163, %r182;
	mov.u64 	%rd296, %rd283;
	mov.f64 	%fd311, %fd298;
	@%p119 bra 	$L__BB7_75;
	abs.f64 	%fd93, %fd298;
	abs.f64 	%fd94, %fd92;
	setp.lt.f64 	%p120, %fd93, %fd94;
	mov.u64 	%rd296, %rd66;
	mov.f64 	%fd311, %fd92;
	@%p120 bra 	$L__BB7_75;
	setp.lt.f64 	%p121, %fd94, %fd93;
	mov.u64 	%rd296, %rd283;
	mov.f64 	%fd311, %fd298;
	@%p121 bra 	$L__BB7_75;
	setp.lt.s64 	%p122, %rd283, %rd66;
	min.s64 	%rd296, %rd283, %rd66;
	selp.f64 	%fd311, %fd298, %fd92, %p122;
$L__BB7_75:
	mov.b64 	%rd252, %fd311;
	mov.b64 	{%r189, %r194}, %rd252;
	mov.b32 	%r205, 2;
	mov.b32 	%r207, -1;
	// begin inline asm
	shfl.sync.down.b32 %r188, %r189, %r205, %r182, %r207;
	// end inline asm
	// begin inline asm
	shfl.sync.down.b32 %r193, %r194, %r205, %r182, %r207;
	// end inline asm
	mov.b64 	%rd253, {%r188, %r193};
	mov.b64 	%fd97, %rd253;
	mov.b64 	{%r199, %r204}, %rd296;
	// begin inline asm
	shfl.sync.down.b32 %r198, %r199, %r205, %r182, %r207;
	// end inline asm
	// begin inline asm
	shfl.sync.down.b32 %r203, %r204, %r205, %r182, %r207;
	// end inline asm
	mov.b64 	%rd69, {%r198, %r203};
	add.s32 	%r208, %r163, 2;
	setp.gt.s32 	%p123, %r208, %r182;
	mov.u64 	%rd297, %rd296;
	mov.f64 	%fd312, %fd311;
	@%p123 bra 	$L__BB7_79;
	abs.f64 	%fd98, %fd311;
	abs.f64 	%fd99, %fd97;
	setp.lt.f64 	%p124, %fd98, %fd99;
	mov.u64 	%rd297, %rd69;
	mov.f64 	%fd312, %fd97;
	@%p124 bra 	$L__BB7_79;
	setp.lt.f64 	%p125, %fd99, %fd98;
	mov.u64 	%rd297, %rd296;
	mov.f64 	%fd312, %fd311;
	@%p125 bra 	$L__BB7_79;
	setp.lt.s64 	%p126, %rd296, %rd69;
	min.s64 	%rd297, %rd296, %rd69;
	selp.f64 	%fd312, %fd311, %fd97, %p126;
$L__BB7_79:
	mov.b64 	%rd254, %fd312;
	mov.b64 	{%r210, %r215}, %rd254;
	mov.b32 	%r226, 4;
	mov.b32 	%r228, -1;
	// begin inline asm
	shfl.sync.down.b32 %r209, %r210, %r226, %r182, %r228;
	// end inline asm
	// begin inline asm
	shfl.sync.down.b32 %r214, %r215, %r226, %r182, %r228;
	// end inline asm
	mov.b64 	%rd255, {%r209, %r214};
	mov.b64 	%fd102, %rd255;
	mov.b64 	{%r220, %r225}, %rd297;
	// begin inline asm
	shfl.sync.down.b32 %r219, %r220, %r226, %r182, %r228;
	// end inline asm
	// begin inline asm
	shfl.sync.down.b32 %r224, %r225, %r226, %r182, %r228;
	// end inline asm
	mov.b64 	%rd72, {%r219, %r224};
	add.s32 	%r229, %r163, 4;
	setp.gt.s32 	%p127, %r229, %r182;
	mov.u64 	%rd298, %rd297;
	mov.f64 	%fd313, %fd312;
	@%p127 bra 	$L__BB7_83;
	abs.f64 	%fd103, %fd312;
	abs.f64 	%fd104, %fd102;
	setp.lt.f64 	%p128, %fd103, %fd104;
	mov.u64 	%rd298, %rd72;
	mov.f64 	%fd313, %fd102;
	@%p128 bra 	$L__BB7_83;
	setp.lt.f64 	%p129, %fd104, %fd103;
	mov.u64 	%rd298, %rd297;
	mov.f64 	%fd313, %fd312;
	@%p129 bra 	$L__BB7_83;
	setp.lt.s64 	%p130, %rd297, %rd72;
	min.s64 	%rd298, %rd297, %rd72;
	selp.f64 	%fd313, %fd312, %fd102, %p130;
$L__BB7_83:
	mov.b64 	%rd256, %fd313;
	mov.b64 	{%r231, %r236}, %rd256;
	mov.b32 	%r247, 8;
	mov.b32 	%r249, -1;
	// begin inline asm
	shfl.sync.down.b32 %r230, %r231, %r247, %r182, %r249;
	// end inline asm
	// begin inline asm
	shfl.sync.down.b32 %r235, %r236, %r247, %r182, %r249;
	// end inline asm
	mov.b64 	%rd257, {%r230, %r235};
	mov.b64 	%fd107, %rd257;
	mov.b64 	{%r241, %r246}, %rd298;
	// begin inline asm
	shfl.sync.down.b32 %r240, %r241, %r247, %r182, %r249;
	// end inline asm
	// begin inline asm
	shfl.sync.down.b32 %r245, %r246, %r247, %r182, %r249;
	// end inline asm
	mov.b64 	%rd75, {%r240, %r245};
	add.s32 	%r250, %r163, 8;
	setp.gt.s32 	%p131, %r250, %r182;
	mov.u64 	%rd299, %rd298;
	mov.f64 	%fd314, %fd313;
	@%p131 bra 	$L__BB7_87;
	abs.f64 	%fd108, %fd313;
	abs.f64 	%fd109, %fd107;
	setp.lt.f64 	%p132, %fd108, %fd109;
	mov.u64 	%rd299, %rd75;
	mov.f64 	%fd314, %fd107;
	@%p132 bra 	$L__BB7_87;
	setp.lt.f64 	%p133, %fd109, %fd108;
	mov.u64 	%rd299, %rd298;
	mov.f64 	%fd314, %fd313;
	@%p133 bra 	$L__BB7_87;
	setp.lt.s64 	%p134, %rd298, %rd75;
	min.s64 	%rd299, %rd298, %rd75;
	selp.f64 	%fd314, %fd313, %fd107, %p134;
$L__BB7_87:
	mov.b64 	%rd258, %fd314;
	mov.b64 	{%r252, %r257}, %rd258;
	mov.b32 	%r268, 16;
	mov.b32 	%r270, -1;
	// begin inline asm
	shfl.sync.down.b32 %r251, %r252, %r268, %r182, %r270;
	// end inline asm
	// begin inline asm
	shfl.sync.down.b32 %r256, %r257, %r268, %r182, %r270;
	// end inline asm
	mov.b64 	%rd259, {%r251, %r256};
	mov.b64 	%fd112, %rd259;
	mov.b64 	{%r262, %r267}, %rd299;
	// begin inline asm
	shfl.sync.down.b32 %r261, %r262, %r268, %r182, %r270;
	// end inline asm
	// begin inline asm
	shfl.sync.down.b32 %r266, %r267, %r268, %r182, %r270;
	// end inline asm
	mov.b64 	%rd78, {%r261, %r266};
	add.s32 	%r271, %r163, 16;
	setp.gt.s32 	%p135, %r271, %r182;
	mov.u64 	%rd340, %rd299;
	mov.f64 	%fd351, %fd314;
	@%p135 bra 	$L__BB7_91;
	abs.f64 	%fd113, %fd314;
	abs.f64 	%fd114, %fd112;
	setp.lt.f64 	%p136, %fd113, %fd114;
	mov.u64 	%rd340, %rd78;
	mov.f64 	%fd351, %fd112;
	@%p136 bra 	$L__BB7_91;
	setp.lt.f64 	%p137, %fd114, %fd113;
	mov.u64 	%rd340, %rd299;
	mov.f64 	%fd351, %fd314;
	@%p137 bra 	$L__BB7_91;
	setp.lt.s64 	%p138, %rd299, %rd78;
	min.s64 	%rd340, %rd299, %rd78;
	selp.f64 	%fd351, %fd314, %fd112, %p138;
$L__BB7_91:
	setp.ne.s32 	%p139, %r163, 0;
	@%p139 bra 	$L__BB7_93;
	shr.u32 	%r272, %r2, 1;
	and.b32  	%r273, %r272, 496;
	mov.u32 	%r274, _ZN6thrust24THRUST_300001_SM_1000_NS8cuda_cub4core6detail5shmemE;
	add.s32 	%r275, %r274, %r273;
	st.shared.f64 	[%r275+8], %fd351;
	st.shared.u64 	[%r275+16], %rd340;
$L__BB7_93:
	bar.sync 	0;
	setp.ne.s32 	%p140, %r2, 0;
	@%p140 bra 	$L__BB7_204;
	setp.lt.s32 	%p141, %r1, 33;
	mov.f64 	%fd316, %fd351;
	mov.u64 	%rd301, %rd340;
	@%p141 bra 	$L__BB7_98;
	ld.shared.f64 	%fd117, [_ZN6thrust24THRUST_300001_SM_1000_NS8cuda_cub4core6detail5shmemE+24];
	ld.shared.u64 	%rd81, [_ZN6thrust24THRUST_300001_SM_1000_NS8cuda_cub4core6detail5shmemE+32];
	abs.f64 	%fd118, %fd351;
	abs.f64 	%fd119, %fd117;
	setp.lt.f64 	%p142, %fd118, %fd119;
	mov.f64 	%fd316, %fd117;
	mov.u64 	%rd301, %rd81;
	@%p142 bra 	$L__BB7_98;
	setp.lt.f64 	%p143, %fd119, %fd118;
	mov.f64 	%fd316, %fd351;
	mov.u64 	%rd301, %rd340;
	@%p143 bra 	$L__BB7_98;
	setp.lt.s64 	%p144, %rd340, %rd81;
	min.s64 	%rd301, %rd340, %rd81;
	selp.f64 	%fd316, %fd351, %fd117, %p144;
$L__BB7_98:
	setp.lt.s32 	%p145, %r1, 65;
	mov.f64 	%fd317, %fd316;
	mov.u64 	%rd302, %rd301;
	@%p145 bra 	$L__BB7_102;
	ld.shared.f64 	%fd122, [_ZN6thrust24THRUST_300001_SM_1000_NS8cuda_cub4core6detail5shmemE+40];
	ld.shared.u64 	%rd84, [_ZN6thrust24THRUST_300001_SM_1000_NS8cuda_cub4core6detail5shmemE+48];
	abs.f64 	%fd123, %fd316;
	abs.f64 	%fd124, %fd122;
	setp.lt.f64 	%p146, %fd123, %fd124;
	mov.f64 	%fd317, %fd122;
	mov.u64 	%rd302, %rd84;
	@%p146 bra 	$L__BB7_102;
	setp.lt.f64 	%p147, %fd124, %fd123;
	mov.f64 	%fd317, %fd316;
	mov.u64 	%rd302, %rd301;
	@%p147 bra 	$L__BB7_102;
	setp.lt.s64 	%p148, %rd301, %rd84;
	min.s64 	%rd302, %rd301, %rd84;
	selp.f64 	%fd317, %fd316, %fd122, %p148;
$L__BB7_102:
	setp.lt.s32 	%p149, %r1, 97;
	mov.f64 	%fd318, %fd317;
	mov.u64 	%rd303, %rd302;
	@%p149 bra 	$L__BB7_106;
	ld.shared.f64 	%fd127, [_ZN6thrust24THRUST_300001_SM_1000_NS8cuda_cub4core6detail5shmemE+56];
	ld.shared.u64 	%rd87, [_ZN6thrust24THRUST_300001_SM_1000_NS8cuda_cub4core6detail5shmemE+64];
	abs.f64 	%fd128, %fd317;
	abs.f64 	%fd129, %fd127;
	setp.lt.f64 	%p150, %fd128, %fd129;
	mov.f64 	%fd318, %fd127;
	mov.u64 	%rd303, %rd87;
	@%p150 bra 	$L__BB7_106;
	setp.lt.f64 	%p151, %fd129, %fd128;
	mov.f64 	%fd318, %fd317;
	mov.u64 	%rd303, %rd302;
	@%p151 bra 	$L__BB7_106;
	setp.lt.s64 	%p152, %rd302, %rd87;
	min.s64 	%rd303, %rd302, %rd87;
	selp.f64 	%fd318, %fd317, %fd127, %p152;
$L__BB7_106:
	setp.lt.s32 	%p153, %r1, 129;
	mov.f64 	%fd319, %fd318;
	mov.u64 	%rd304, %rd303;
	@%p153 bra 	$L__BB7_110;
	ld.shared.f64 	%fd132, [_ZN6thrust24THRUST_300001_SM_1000_NS8cuda_cub4core6detail5shmemE+72];
	ld.shared.u64 	%rd90, [_ZN6thrust24THRUST_300001_SM_1000_NS8cuda_cub4core6detail5shmemE+80];
	abs.f64 	%fd133, %fd318;
	abs.f64 	%fd134, %fd132;
	setp.lt.f64 	%p154, %fd133, %fd134;
	mov.f64 	%fd319, %fd132;
	mov.u64 	%rd304, %rd90;
	@%p154 bra 	$L__BB7_110;
	setp.lt.f64 	%p155, %fd134, %fd133;
	mov.f64 	%fd319, %fd318;
	mov.u64 	%rd304, %rd303;
	@%p155 bra 	$L__BB7_110;
	setp.lt.s64 	%p156, %rd303, %rd90;
	min.s64 	%rd304, %rd303, %rd90;
	selp.f64 	%fd319, %fd318, %fd132, %p156;
$L__BB7_110:
	setp.lt.s32 	%p157, %r1, 161;
	mov.f64 	%fd320, %fd319;
	mov.u64 	%rd305, %rd304;
	@%p157 bra 	$L__BB7_114;
	ld.shared.f64 	%fd137, [_ZN6thrust24THRUST_300001_SM_1000_NS8cuda_cub4core6detail5shmemE+88];
	ld.shared.u64 	%rd93, [_ZN6thrust24THRUST_300001_SM_1000_NS8cuda_cub4core6detail5shmemE+96];
	abs.f64 	%fd138, %fd319;
	abs.f64 	%fd139, %fd137;
	setp.lt.f64 	%p158, %fd138, %fd139;
	mov.f64 	%fd320, %fd137;
	mov.u64 	%rd305, %rd93;
	@%p158 bra 	$L__BB7_114;
	setp.lt.f64 	%p159, %fd139, %fd138;
	mov.f64 	%fd320, %fd319;
	mov.u64 	%rd305, %rd304;
	@%p159 bra 	$L__BB7_114;
	setp.lt.s64 	%p160, %rd304, %rd93;
	min.s64 	%rd305, %rd304, %rd93;
	selp.f64 	%fd320, %fd319, %fd137, %p160;
$L__BB7_114:
	setp.lt.s32 	%p161, %r1, 193;
	mov.f64 	%fd321, %fd320;
	mov.u64 	%rd306, %rd305;
	@%p161 bra 	$L__BB7_118;
	ld.shared.f64 	%fd142, [_ZN6thrust24THRUST_300001_SM_1000_NS8cuda_cub4core6detail5shmemE+104];
	ld.shared.u64 	%rd96, [_ZN6thrust24THRUST_300001_SM_1000_NS8cuda_cub4core6detail5shmemE+112];
	abs.f64 	%fd143, %fd320;
	abs.f64 	%fd144, %fd142;
	setp.lt.f64 	%p162, %fd143, %fd144;
	mov.f64 	%fd321, %fd142;
	mov.u64 	%rd306, %rd96;
	@%p162 bra 	$L__BB7_118;
	setp.lt.f64 	%p163, %fd144, %fd143;
	mov.f64 	%fd321, %fd320;
	mov.u64 	%rd306, %rd305;
	@%p163 bra 	$L__BB7_118;
	setp.lt.s64 	%p164, %rd305, %rd96;
	min.s64 	%rd306, %rd305, %rd96;
	selp.f64 	%fd321, %fd320, %fd142, %p164;
$L__BB7_118:
	setp.lt.s32 	%p165, %r1, 225;
	mov.u64 	%rd340, %rd306;
	mov.f64 	%fd351, %fd321;
	@%p165 bra 	$L__BB7_204;
	ld.shared.f64 	%fd147, [_ZN6thrust24THRUST_300001_SM_1000_NS8cuda_cub4core6detail5shmemE+120];
	ld.shared.u64 	%rd99, [_ZN6thrust24THRUST_300001_SM_1000_NS8cuda_cub4core6detail5shmemE+128];
	abs.f64 	%fd148, %fd321;
	abs.f64 	%fd149, %fd147;
	setp.lt.f64 	%p166, %fd148, %fd149;
	mov.u64 	%rd340, %rd99;
	mov.f64 	%fd351, %fd147;
	@%p166 bra 	$L__BB7_204;
	setp.lt.f64 	%p167, %fd149, %fd148;
	mov.u64 	%rd340, %rd306;
	mov.f64 	%fd351, %fd321;
	@%p167 bra 	$L__BB7_204;
	setp.lt.s64 	%p168, %rd306, %rd99;
	min.s64 	%rd340, %rd306, %rd99;
	selp.f64 	%fd351, %fd321, %fd147, %p168;
	bra.uni 	$L__BB7_204;
$L__BB7_122:
	mov.u32 	%r18, %tid.x;
	cvt.u64.u32 	%rd101, %r18;
	mul.wide.u32 	%rd195, %r18, 8;
	add.s64 	%rd102, %rd1, %rd195;
	ld.global.f64 	%fd274, [%rd102];
	add.s32 	%r31, %r18, 256;
	cvt.u64.u32 	%rd196, %r31;
	ld.global.f64 	%fd275, [%rd102+2048];
	add.s32 	%r32, %r18, 512;
	cvt.u64.u32 	%rd197, %r32;
	ld.global.f64 	%fd276, [%rd102+4096];
	add.s32 	%r33, %r18, 768;
	cvt.u64.u32 	%rd198, %r33;
	ld.global.f64 	%fd277, [%rd102+6144];
	or.b32  	%r34, %r18, 1024;
	cvt.u64.u32 	%rd103, %r34;
	add.s64 	%rd327, %rd192, %rd103;
	ld.global.f64 	%fd338, [%rd102+8192];
	abs.f64 	%fd278, %fd274;
	abs.f64 	%fd279, %fd275;
	setp.geu.f64 	%p3, %fd278, %fd279;
	selp.f64 	%fd280, %fd274, %fd275, %p3;
	selp.b64 	%rd199, %rd101, %rd196, %p3;
	abs.f64 	%fd281, %fd280;
	abs.f64 	%fd282, %fd276;
	setp.geu.f64 	%p4, %fd281, %fd282;
	selp.f64 	%fd283, %fd280, %fd276, %p4;
	selp.b64 	%rd200, %rd199, %rd197, %p4;
	abs.f64 	%fd284, %fd283;
	abs.f64 	%fd285, %fd277;
	setp.geu.f64 	%p5, %fd284, %fd285;
	selp.f64 	%fd152, %fd283, %fd277, %p5;
	selp.b64 	%rd105, %rd200, %rd198, %p5;
	abs.f64 	%fd153, %fd152;
	abs.f64 	%fd154, %fd338;
	setp.lt.f64 	%p6, %fd153, %fd154;
	@%p6 bra 	$L__BB7_124;
	setp.lt.f64 	%p7, %fd154, %fd153;
	setp.lt.u64 	%p8, %rd105, %rd103;
	or.pred  	%p9, %p7, %p8;
	selp.f64 	%fd338, %fd152, %fd338, %p9;
	add.s64 	%rd203, %rd192, %rd105;
	selp.b64 	%rd327, %rd203, %rd327, %p9;
$L__BB7_124:
	setp.lt.u64 	%p10, %rd194, 2560;
	mov.b64 	%rd316, 1280;
	@%p10 bra 	$L__BB7_137;
	mov.b64 	%rd308, 1280;
	mov.f64 	%fd323, %fd338;
$L__BB7_126:
	add.s64 	%rd206, %rd308, %rd101;
	shl.b64 	%rd207, %rd308, 3;
	add.s64 	%rd208, %rd102, %rd207;
	add.s64 	%rd310, %rd206, %rd192;
	ld.global.f64 	%fd324, [%rd208];
	ld.global.f64 	%fd325, [%rd208+2048];
	ld.global.f64 	%fd326, [%rd208+4096];
	add.s64 	%rd313, %rd310, 768;
	ld.global.f64 	%fd327, [%rd208+6144];
	ld.global.f64 	%fd338, [%rd208+8192];
	abs.f64 	%fd163, %fd323;
	abs.f64 	%fd164, %fd324;
	setp.lt.f64 	%p11, %fd163, %fd164;
	@%p11 bra 	$L__BB7_128;
	setp.lt.f64 	%p12, %fd164, %fd163;
	setp.lt.s64 	%p13, %rd327, %rd310;
	or.pred  	%p14, %p12, %p13;
	selp.f64 	%fd324, %fd323, %fd324, %p14;
	selp.b64 	%rd310, %rd327, %rd310, %p14;
$L__BB7_128:
	add.s64 	%rd209, %rd308, %rd101;
	add.s64 	%rd210, %rd209, %rd192;
	add.s64 	%rd311, %rd210, 256;
	abs.f64 	%fd167, %fd324;
	abs.f64 	%fd168, %fd325;
	setp.lt.f64 	%p15, %fd167, %fd168;
	@%p15 bra 	$L__BB7_130;
	setp.lt.f64 	%p16, %fd168, %fd167;
	setp.lt.s64 	%p17, %rd310, %rd311;
	or.pred  	%p18, %p16, %p17;
	selp.f64 	%fd325, %fd324, %fd325, %p18;
	selp.b64 	%rd311, %rd310, %rd311, %p18;
$L__BB7_130:
	add.s64 	%rd211, %rd308, %rd101;
	add.s64 	%rd212, %rd211, %rd192;
	add.s64 	%rd312, %rd212, 512;
	abs.f64 	%fd171, %fd325;
	abs.f64 	%fd172, %fd326;
	setp.lt.f64 	%p19, %fd171, %fd172;
	@%p19 bra 	$L__BB7_132;
	setp.lt.f64 	%p20, %fd172, %fd171;
	setp.lt.s64 	%p21, %rd311, %rd312;
	or.pred  	%p22, %p20, %p21;
	selp.f64 	%fd326, %fd325, %fd326, %p22;
	selp.b64 	%rd312, %rd311, %rd312, %p22;
$L__BB7_132:
	abs.f64 	%fd175, %fd326;
	abs.f64 	%fd176, %fd327;
	setp.lt.f64 	%p23, %fd175, %fd176;
	@%p23 bra 	$L__BB7_134;
	setp.lt.f64 	%p24, %fd176, %fd175;
	setp.lt.s64 	%p25, %rd312, %rd313;
	or.pred  	%p26, %p24, %p25;
	selp.f64 	%fd327, %fd326, %fd327, %p26;
	selp.b64 	%rd313, %rd312, %rd313, %p26;
$L__BB7_134:
	add.s64 	%rd213, %rd308, %rd101;
	add.s64 	%rd214, %rd213, %rd192;
	add.s64 	%rd327, %rd214, 1024;
	abs.f64 	%fd179, %fd327;
	abs.f64 	%fd180, %fd338;
	setp.lt.f64 	%p27, %fd179, %fd180;
	@%p27 bra 	$L__BB7_136;
	setp.lt.f64 	%p28, %fd180, %fd179;
	setp.lt.s64 	%p29, %rd313, %rd327;
	or.pred  	%p30, %p28, %p29;
	selp.f64 	%fd338, %fd327, %fd338, %p30;
	selp.b64 	%rd327, %rd313, %rd327, %p30;
$L__BB7_136:
	add.s64 	%rd316, %rd308, 1280;
	add.s64 	%rd215, %rd308, 2560;
	setp.le.s64 	%p31, %rd215, %rd194;
	mov.u64 	%rd308, %rd316;
	mov.f64 	%fd323, %fd338;
	@%p31 bra 	$L__BB7_126;
$L__BB7_137:
	setp.le.s64 	%p32, %rd194, %rd316;
	@%p32 bra 	$L__BB7_160;
	cvt.u32.u64 	%r35, %rd316;
	cvt.u32.u64 	%r36, %rd194;
	sub.s32 	%r19, %r36, %r35;
	setp.ge.s32 	%p33, %r18, %r19;
	@%p33 bra 	$L__BB7_160;
	cvta.to.global.u64 	%rd128, %rd191;
	not.b32 	%r38, %r18;
	add.s32 	%r39, %r38, %r36;
	sub.s32 	%r20, %r39, %r35;
	and.b32  	%r41, %r20, 768;
	setp.eq.s32 	%p34, %r41, 768;
	mov.u32 	%r389, %r18;
	@%p34 bra 	$L__BB7_145;
	add.s64 	%rd217, %rd316, %rd101;
	add.s64 	%rd318, %rd217, %rd192;
	shl.b64 	%rd218, %rd217, 3;
	add.s64 	%rd317, %rd128, %rd218;
	shr.u32 	%r42, %r20, 8;
	add.s32 	%r43, %r42, 1;
	and.b32  	%r44, %r43, 3;
	neg.s32 	%r387, %r44;
	mov.u32 	%r389, %r18;
$L__BB7_141:
	.pragma "nounroll";
	mov.u64 	%rd133, %rd327;
	mov.f64 	%fd184, %fd338;
	ld.global.f64 	%fd185, [%rd317];
	abs.f64 	%fd186, %fd184;
	abs.f64 	%fd187, %fd185;
	setp.lt.f64 	%p35, %fd186, %fd187;
	mov.f64 	%fd338, %fd185;
	mov.u64 	%rd327, %rd318;
	@%p35 bra 	$L__BB7_144;
	setp.lt.f64 	%p36, %fd187, %fd186;
	mov.f64 	%fd338, %fd184;
	mov.u64 	%rd327, %rd133;
	@%p36 bra 	$L__BB7_144;
	setp.lt.s64 	%p37, %rd133, %rd318;
	selp.f64 	%fd338, %fd184, %fd185, %p37;
	min.s64 	%rd327, %rd133, %rd318;
$L__BB7_144:
	add.s32 	%r389, %r389, 256;
	add.s64 	%rd318, %rd318, 256;
	add.s64 	%rd317, %rd317, 2048;
	add.s32 	%r387, %r387, 1;
	setp.ne.s32 	%p38, %r387, 0;
	@%p38 bra 	$L__BB7_141;
$L__BB7_145:
	setp.lt.u32 	%p39, %r20, 768;
	@%p39 bra 	$L__BB7_160;
	add.s32 	%r390, %r389, 512;
$L__BB7_147:
	mov.u32 	%r28, %r390;
	add.s32 	%r45, %r28, -512;
	cvt.u64.u32 	%rd219, %r45;
	add.s64 	%rd220, %rd316, %rd219;
	shl.b64 	%rd221, %rd220, 3;
	add.s64 	%rd141, %rd128, %rd221;
	add.s64 	%rd142, %rd220, %rd192;
	ld.global.f64 	%fd193, [%rd141];
	abs.f64 	%fd194, %fd338;
	abs.f64 	%fd195, %fd193;
	setp.lt.f64 	%p40, %fd194, %fd195;
	mov.f64 	%fd335, %fd193;
	mov.u64 	%rd324, %rd142;
	@%p40 bra 	$L__BB7_150;
	setp.lt.f64 	%p41, %fd195, %fd194;
	mov.f64 	%fd335, %fd338;
	mov.u64 	%rd324, %rd327;
	@%p41 bra 	$L__BB7_150;
	setp.lt.s64 	%p42, %rd327, %rd142;
	selp.f64 	%fd335, %fd338, %fd193, %p42;
	min.s64 	%rd324, %rd327, %rd142;
$L__BB7_150:
	add.s32 	%r46, %r28, -256;
	cvt.u64.u32 	%rd222, %r46;
	add.s64 	%rd223, %rd316, %rd222;
	add.s64 	%rd145, %rd223, %rd192;
	ld.global.f64 	%fd198, [%rd141+2048];
	abs.f64 	%fd199, %fd335;
	abs.f64 	%fd200, %fd198;
	setp.lt.f64 	%p43, %fd199, %fd200;
	mov.f64 	%fd336, %fd198;
	mov.u64 	%rd325, %rd145;
	@%p43 bra 	$L__BB7_153;
	setp.lt.f64 	%p44, %fd200, %fd199;
	mov.f64 	%fd336, %fd335;
	mov.u64 	%rd325, %rd324;
	@%p44 bra 	$L__BB7_153;
	setp.lt.s64 	%p45, %rd324, %rd145;
	selp.f64 	%fd336, %fd335, %fd198, %p45;
	min.s64 	%rd325, %rd324, %rd145;
$L__BB7_153:
	cvt.u64.u32 	%rd224, %r28;
	add.s64 	%rd225, %rd316, %rd224;
	add.s64 	%rd148, %rd225, %rd192;
	ld.global.f64 	%fd203, [%rd141+4096];
	abs.f64 	%fd204, %fd336;
	abs.f64 	%fd205, %fd203;
	setp.lt.f64 	%p46, %fd204, %fd205;
	mov.f64 	%fd337, %fd203;
	mov.u64 	%rd326, %rd148;
	@%p46 bra 	$L__BB7_156;
	setp.lt.f64 	%p47, %fd205, %fd204;
	mov.f64 	%fd337, %fd336;
	mov.u64 	%rd326, %rd325;
	@%p47 bra 	$L__BB7_156;
	setp.lt.s64 	%p48, %rd325, %rd148;
	selp.f64 	%fd337, %fd336, %fd203, %p48;
	min.s64 	%rd326, %rd325, %rd148;
$L__BB7_156:
	add.s32 	%r47, %r28, 256;
	cvt.u64.u32 	%rd226, %r47;
	add.s64 	%rd227, %rd316, %rd226;
	add.s64 	%rd151, %rd227, %rd192;
	ld.global.f64 	%fd208, [%rd141+6144];
	abs.f64 	%fd209, %fd337;
	abs.f64 	%fd210, %fd208;
	setp.lt.f64 	%p49, %fd209, %fd210;
	mov.f64 	%fd338, %fd208;
	mov.u64 	%rd327, %rd151;
	@%p49 bra 	$L__BB7_159;
	setp.lt.f64 	%p50, %fd210, %fd209;
	mov.f64 	%fd338, %fd337;
	mov.u64 	%rd327, %rd326;
	@%p50 bra 	$L__BB7_159;
	setp.lt.s64 	%p51, %rd326, %rd151;
	selp.f64 	%fd338, %fd337, %fd208, %p51;
	min.s64 	%rd327, %rd326, %rd151;
$L__BB7_159:
	add.s32 	%r390, %r28, 1024;
	add.s32 	%r48, %r28, 512;
	setp.lt.s32 	%p52, %r48, %r19;
	@%p52 bra 	$L__BB7_147;
$L__BB7_160:
	// begin inline asm
	mov.u32 %r49, %laneid;
	// end inline asm
	mov.b64 	%rd228, %fd338;
	mov.b64 	{%r51, %r56}, %rd228;
	mov.b32 	%r67, 1;
	mov.b32 	%r68, 31;
	mov.b32 	%r69, -1;
	// begin inline asm
	shfl.sync.down.b32 %r50, %r51, %r67, %r68, %r69;
	// end inline asm
	// begin inline asm
	shfl.sync.down.b32 %r55, %r56, %r67, %r68, %r69;
	// end inline asm
	mov.b64 	%rd229, {%r50, %r55};
	mov.b64 	%fd214, %rd229;
	mov.b64 	{%r61, %r66}, %rd327;
	// begin inline asm
	shfl.sync.down.b32 %r60, %r61, %r67, %r68, %r69;
	// end inline asm
	// begin inline asm
	shfl.sync.down.b32 %r65, %r66, %r67, %r68, %r69;
	// end inline asm
	mov.b64 	%rd155, {%r60, %r65};
	setp.gt.s32 	%p53, %r49, 30;
	mov.f64 	%fd340, %fd338;
	mov.u64 	%rd329, %rd327;
	@%p53 bra 	$L__BB7_164;
	abs.f64 	%fd215, %fd338;
	abs.f64 	%fd216, %fd214;
	setp.lt.f64 	%p54, %fd215, %fd216;
	mov.f64 	%fd340, %fd214;
	mov.u64 	%rd329, %rd155;
	@%p54 bra 	$L__BB7_164;
	setp.lt.f64 	%p55, %fd216, %fd215;
	mov.f64 	%fd340, %fd338;
	mov.u64 	%rd329, %rd327;
	@%p55 bra 	$L__BB7_164;
	setp.lt.s64 	%p56, %rd327, %rd155;
	selp.f64 	%fd340, %fd338, %fd214, %p56;
	min.s64 	%rd329, %rd327, %rd155;
$L__BB7_164:
	mov.b64 	%rd230, %fd340;
	mov.b64 	{%r71, %r76}, %rd230;
	mov.b32 	%r87, 2;
	mov.b32 	%r88, 31;
	mov.b32 	%r89, -1;
	// begin inline asm
	shfl.sync.down.b32 %r70, %r71, %r87, %r88, %r89;
	// end inline asm
	// begin inline asm
	shfl.sync.down.b32 %r75, %r76, %r87, %r88, %r89;
	// end inline asm
	mov.b64 	%rd231, {%r70, %r75};
	mov.b64 	%fd219, %rd231;
	mov.b64 	{%r81, %r86}, %rd329;
	// begin inline asm
	shfl.sync.down.b32 %r80, %r81, %r87, %r88, %r89;
	// end inline asm
	// begin inline asm
	shfl.sync.down.b32 %r85, %r86, %r87, %r88, %r89;
	// end inline asm
	mov.b64 	%rd158, {%r80, %r85};
	setp.gt.s32 	%p57, %r49, 29;
	mov.f64 	%fd341, %fd340;
	mov.u64 	%rd330, %rd329;
	@%p57 bra 	$L__BB7_168;
	abs.f64 	%fd220, %fd340;
	abs.f64 	%fd221, %fd219;
	setp.lt.f64 	%p58, %fd220, %fd221;
	mov.f64 	%fd341, %fd219;
	mov.u64 	%rd330, %rd158;
	@%p58 bra 	$L__BB7_168;
	setp.lt.f64 	%p59, %fd221, %fd220;
	mov.f64 	%fd341, %fd340;
	mov.u64 	%rd330, %rd329;
	@%p59 bra 	$L__BB7_168;
	setp.lt.s64 	%p60, %rd329, %rd158;
	selp.f64 	%fd341, %fd340, %fd219, %p60;
	min.s64 	%rd330, %rd329, %rd158;
$L__BB7_168:
	mov.b64 	%rd232, %fd341;
	mov.b64 	{%r91, %r96}, %rd232;
	mov.b32 	%r107, 4;
	mov.b32 	%r108, 31;
	mov.b32 	%r109, -1;
	// begin inline asm
	shfl.sync.down.b32 %r90, %r91, %r107, %r108, %r109;
	// end inline asm
	// begin inline asm
	shfl.sync.down.b32 %r95, %r96, %r107, %r108, %r109;
	// end inline asm
	mov.b64 	%rd233, {%r90, %r95};
	mov.b64 	%fd224, %rd233;
	mov.b64 	{%r101, %r106}, %rd330;
	// begin inline asm
	shfl.sync.down.b32 %r100, %r101, %r107, %r108, %r109;
	// end inline asm
	// begin inline asm
	shfl.sync.down.b32 %r105, %r106, %r107, %r108, %r109;
	// end inline asm
	mov.b64 	%rd161, {%r100, %r105};
	setp.gt.s32 	%p61, %r49, 27;
	mov.f64 	%fd342, %fd341;
	mov.u64 	%rd331, %rd330;
	@%p61 bra 	$L__BB7_172;
	abs.f64 	%fd225, %fd341;
	abs.f64 	%fd226, %fd224;
	setp.lt.f64 	%p62, %fd225, %fd226;
	mov.f64 	%fd342, %fd224;
	mov.u64 	%rd331, %rd161;
	@%p62 bra 	$L__BB7_172;
	setp.lt.f64 	%p63, %fd226, %fd225;
	mov.f64 	%fd342, %fd341;
	mov.u64 	%rd331, %rd330;
	@%p63 bra 	$L__BB7_172;
	setp.lt.s64 	%p64, %rd330, %rd161;
	selp.f64 	%fd342, %fd341, %fd224, %p64;
	min.s64 	%rd331, %rd330, %rd161;
$L__BB7_172:
	mov.b64 	%rd234, %fd342;
	mov.b64 	{%r111, %r116}, %rd234;
	mov.b32 	%r127, 8;
	mov.b32 	%r128, 31;
	mov.b32 	%r129, -1;
	// begin inline asm
	shfl.sync.down.b32 %r110, %r111, %r127, %r128, %r129;
	// end inline asm
	// begin inline asm
	shfl.sync.down.b32 %r115, %r116, %r127, %r128, %r129;
	// end inline asm
	mov.b64 	%rd235, {%r110, %r115};
	mov.b64 	%fd229, %rd235;
	mov.b64 	{%r121, %r126}, %rd331;
	// begin inline asm
	shfl.sync.down.b32 %r120, %r121, %r127, %r128, %r129;
	// end inline asm
	// begin inline asm
	shfl.sync.down.b32 %r125, %r126, %r127, %r128, %r129;
	// end inline asm
	mov.b64 	%rd164, {%r120, %r125};
	setp.gt.s32 	%p65, %r49, 23;
	mov.f64 	%fd343, %fd342;
	mov.u64 	%rd332, %rd331;
	@%p65 bra 	$L__BB7_176;
	abs.f64 	%fd230, %fd342;
	abs.f64 	%fd231, %fd229;
	setp.lt.f64 	%p66, %fd230, %fd231;
	mov.f64 	%fd343, %fd229;
	mov.u64 	%rd332, %rd164;
	@%p66 bra 	$L__BB7_176;
	setp.lt.f64 	%p67, %fd231, %fd230;
	mov.f64 	%fd343, %fd342;
	mov.u64 	%rd332, %rd331;
	@%p67 bra 	$L__BB7_176;
	setp.lt.s64 	%p68, %rd331, %rd164;
	selp.f64 	%fd343, %fd342, %fd229, %p68;
	min.s64 	%rd332, %rd331, %rd164;
$L__BB7_176:
	mov.b64 	%rd236, %fd343;
	mov.b64 	{%r131, %r136}, %rd236;
	mov.b32 	%r147, 16;
	mov.b32 	%r148, 31;
	mov.b32 	%r149, -1;
	// begin inline asm
	shfl.sync.down.b32 %r130, %r131, %r147, %r148, %r149;
	// end inline asm
	// begin inline asm
	shfl.sync.down.b32 %r135, %r136, %r147, %r148, %r149;
	// end inline asm
	mov.b64 	%rd237, {%r130, %r135};
	mov.b64 	%fd234, %rd237;
	mov.b64 	{%r141, %r146}, %rd332;
	// begin inline asm
	shfl.sync.down.b32 %r140, %r141, %r147, %r148, %r149;
	// end inline asm
	// begin inline asm
	shfl.sync.down.b32 %r145, %r146, %r147, %r148, %r149;
	// end inline asm
	mov.b64 	%rd167, {%r140, %r145};
	setp.gt.s32 	%p69, %r49, 15;
	mov.f64 	%fd351, %fd343;
	mov.u64 	%rd340, %rd332;
	@%p69 bra 	$L__BB7_180;
	abs.f64 	%fd235, %fd343;
	abs.f64 	%fd236, %fd234;
	setp.lt.f64 	%p70, %fd235, %fd236;
	mov.f64 	%fd351, %fd234;
	mov.u64 	%rd340, %rd167;
	@%p70 bra 	$L__BB7_180;
	setp.lt.f64 	%p71, %fd236, %fd235;
	mov.f64 	%fd351, %fd343;
	mov.u64 	%rd340, %rd332;
	@%p71 bra 	$L__BB7_180;
	setp.lt.s64 	%p72, %rd332, %rd167;
	selp.f64 	%fd351, %fd343, %fd234, %p72;
	min.s64 	%rd340, %rd332, %rd167;
$L__BB7_180:
	setp.ne.s32 	%p73, %r49, 0;
	@%p73 bra 	$L__BB7_182;
	shr.u32 	%r150, %r18, 1;
	and.b32  	%r151, %r150, 496;
	mov.u32 	%r152, _ZN6thrust24THRUST_300001_SM_1000_NS8cuda_cub4core6detail5shmemE;
	add.s32 	%r153, %r152, %r151;
	st.shared.f64 	[%r153+8], %fd351;
	st.shared.u64 	[%r153+16], %rd340;
$L__BB7_182:
	bar.sync 	0;
	setp.ne.s32 	%p74, %r18, 0;
	@%p74 bra 	$L__BB7_204;
	ld.shared.f64 	%fd239, [_ZN6thrust24THRUST_300001_SM_1000_NS8cuda_cub4core6detail5shmemE+24];
	ld.shared.u64 	%rd170, [_ZN6thrust24THRUST_300001_SM_1000_NS8cuda_cub4core6detail5shmemE+32];
	abs.f64 	%fd240, %fd351;
	abs.f64 	%fd241, %fd239;
	setp.lt.f64 	%p75, %fd240, %fd241;
	mov.f64 	%fd345, %fd239;
	mov.u64 	%rd334, %rd170;
	@%p75 bra 	$L__BB7_186;
	setp.lt.f64 	%p76, %fd241, %fd240;
	mov.f64 	%fd345, %fd351;
	mov.u64 	%rd334, %rd340;
	@%p76 bra 	$L__BB7_186;
	setp.lt.s64 	%p77, %rd340, %rd170;
	selp.f64 	%fd345, %fd351, %fd239, %p77;
	min.s64 	%rd334, %rd340, %rd170;
$L__BB7_186:
	ld.shared.f64 	%fd244, [_ZN6thrust24THRUST_300001_SM_1000_NS8cuda_cub4core6detail5shmemE+40];
	ld.shared.u64 	%rd173, [_ZN6thrust24THRUST_300001_SM_1000_NS8cuda_cub4core6detail5shmemE+48];
	abs.f64 	%fd245, %fd345;
	abs.f64 	%fd246, %fd244;
	setp.lt.f64 	%p78, %fd245, %fd246;
	mov.f64 	%fd346, %fd244;
	mov.u64 	%rd335, %rd173;
	@%p78 bra 	$L__BB7_189;
	setp.lt.f64 	%p79, %fd246, %fd245;
	mov.f64 	%fd346, %fd345;
	mov.u64 	%rd335, %rd334;
	@%p79 bra 	$L__BB7_189;
	setp.lt.s64 	%p80, %rd334, %rd173;
	selp.f64 	%fd346, %fd345, %fd244, %p80;
	min.s64 	%rd335, %rd334, %rd173;
$L__BB7_189:
	ld.shared.f64 	%fd249, [_ZN6thrust24THRUST_300001_SM_1000_NS8cuda_cub4core6detail5shmemE+56];
	ld.shared.u64 	%rd176, [_ZN6thrust24THRUST_300001_SM_1000_NS8cuda_cub4core6detail5shmemE+64];
	abs.f64 	%fd250, %fd346;
	abs.f64 	%fd251, %fd249;
	setp.lt.f64 	%p81, %fd250, %fd251;
	mov.f64 	%fd347, %fd249;
	mov.u64 	%rd336, %rd176;
	@%p81 bra 	$L__BB7_192;
	setp.lt.f64 	%p82, %fd251, %fd250;
	mov.f64 	%fd347, %fd346;
	mov.u64 	%rd336, %rd335;
	@%p82 bra 	$L__BB7_192;
	setp.lt.s64 	%p83, %rd335, %rd176;
	selp.f64 	%fd347, %fd346, %fd249, %p83;
	min.s64 	%rd336, %rd335, %rd176;
$L__BB7_192:
	ld.shared.f64 	%fd254, [_ZN6thrust24THRUST_300001_SM_1000_NS8cuda_cub4core6detail5shmemE+72];
	ld.shared.u64 	%rd179, [_ZN6thrust24THRUST_300001_SM_1000_NS8cuda_cub4core6detail5shmemE+80];
	abs.f64 	%fd255, %fd347;
	abs.f64 	%fd256, %fd254;
	setp.lt.f64 	%p84, %fd255, %fd256;
	mov.f64 	%fd348, %fd254;
	mov.u64 	%rd337, %rd179;
	@%p84 bra 	$L__BB7_195;
	setp.lt.f64 	%p85, %fd256, %fd255;
	mov.f64 	%fd348, %fd347;
	mov.u64 	%rd337, %rd336;
	@%p85 bra 	$L__BB7_195;
	setp.lt.s64 	%p86, %rd336, %rd179;
	selp.f64 	%fd348, %fd347, %fd254, %p86;
	min.s64 	%rd337, %rd336, %rd179;
$L__BB7_195:
	ld.shared.f64 	%fd259, [_ZN6thrust24THRUST_300001_SM_1000_NS8cuda_cub4core6detail5shmemE+88];
	ld.shared.u64 	%rd182, [_ZN6thrust24THRUST_300001_SM_1000_NS8cuda_cub4core6detail5shmemE+96];
	abs.f64 	%fd260, %fd348;
	abs.f64 	%fd261, %fd259;
	setp.lt.f64 	%p87, %fd260, %fd261;
	mov.f64 	%fd349, %fd259;
	mov.u64 	%rd338, %rd182;
	@%p87 bra 	$L__BB7_198;
	setp.lt.f64 	%p88, %fd261, %fd260;
	mov.f64 	%fd349, %fd348;
	mov.u64 	%rd338, %rd337;
	@%p88 bra 	$L__BB7_198;
	setp.lt.s64 	%p89, %rd337, %rd182;
	selp.f64 	%fd349, %fd348, %fd259, %p89;
	min.s64 	%rd338, %rd337, %rd182;
$L__BB7_198:
	ld.shared.f64 	%fd264, [_ZN6thrust24THRUST_300001_SM_1000_NS8cuda_cub4core6detail5shmemE+104];
	ld.shared.u64 	%rd185, [_ZN6thrust24THRUST_300001_SM_1000_NS8cuda_cub4core6detail5shmemE+112];
	abs.f64 	%fd265, %fd349;
	abs.f64 	%fd266, %fd264;
	setp.lt.f64 	%p90, %fd265, %fd266;
	mov.f64 	%fd350, %fd264;
	mov.u64 	%rd339, %rd185;
	@%p90 bra 	$L__BB7_201;
	setp.lt.f64 	%p91, %fd266, %fd265;
	mov.f64 	%fd350, %fd349;
	mov.u64 	%rd339, %rd338;
	@%p91 bra 	$L__BB7_201;
	setp.lt.s64 	%p92, %rd338, %rd185;
	selp.f64 	%fd350, %fd349, %fd264, %p92;
	min.s64 	%rd339, %rd338, %rd185;
$L__BB7_201:
	ld.shared.f64 	%fd269, [_ZN6thrust24THRUST_300001_SM_1000_NS8cuda_cub4core6detail5shmemE+120];
	ld.shared.u64 	%rd188, [_ZN6thrust24THRUST_300001_SM_1000_NS8cuda_cub4core6detail5shmemE+128];
	abs.f64 	%fd270, %fd350;
	abs.f64 	%fd271, %fd269;
	setp.lt.f64 	%p93, %fd270, %fd271;
	mov.u64 	%rd340, %rd188;
	mov.f64 	%fd351, %fd269;
	@%p93 bra 	$L__BB7_204;
	setp.lt.f64 	%p94, %fd271, %fd270;
	mov.u64 	%rd340, %rd339;
	mov.f64 	%fd351, %fd350;
	@%p94 bra 	$L__BB7_204;
	setp.lt.s64 	%p95, %rd339, %rd188;
	selp.f64 	%fd351, %fd350, %fd269, %p95;
	min.s64 	%rd340, %rd339, %rd188;
$L__BB7_204:
	mov.u32 	%r381, %tid.x;
	setp.ne.s32 	%p212, %r381, 0;
	@%p212 bra 	$L__BB7_206;
	ld.param.u64 	%rd271, [_ZN6thrust24THRUST_300001_SM_1000_NS8cuda_cub4core6detail13_kernel_agentINS1_8__reduce11ReduceAgentINS0_12zip_iteratorIN4cuda3std3__45tupleIJNS0_10device_ptrIdEENS0_17counting_iteratorIlNS0_11use_defaultESF_SF_EEEEEEEPNSB_IJdlEEESJ_lNS1_9__extrema9arg_max_fIdl10comparatorEEEEJSI_SK_lSO_EEEvDpT0__param_1];
	cvta.to.global.u64 	%rd270, %rd271;
	st.global.f64 	[%rd270], %fd351;
	st.global.u64 	[%rd270+8], %rd340;
$L__BB7_206:
	ret;

}
	// .globl	_ZN6thrust24THRUST_300001_SM_1000_NS8cuda_cub4core6detail13_kernel_agentINS1_8__reduce11ReduceAgentINS0_12zip_iteratorIN4cuda3std3__45tupleIJNS0_10device_ptrIdEENS0_17counting_iteratorIlNS0_11use_defaultESF_SF_EEEEEEEPNSB_IJdlEEESJ_lNS1_9__extrema9arg_max_fIdl10comparatorEEEEJSI_SK_lN3cub18CUB_300001_SM_100013GridEvenShareIlEENSR_9GridQueueIyEESO_EEEvDpT0_
.visible .entry _ZN6thrust24THRUST_300001_SM_1000_NS8cuda_cub4core6detail13_kernel_agentINS1_8__reduce11ReduceAgentINS0_12zip_iteratorIN4cuda3std3__45tupleIJNS0_10device_ptrIdEENS0_17counting_iteratorIlNS0_11use_defaultESF_SF_EEEEEEEPNSB_IJdlEEESJ_lNS1_9__extrema9arg_max_fIdl10comparatorEEEEJSI_SK_lN3cub18CUB_300001_SM_100013GridEvenShareIlEENSR_9GridQueueIyEESO_EEEvDpT0_(
	.param .align 8 .b8 _ZN6thrust24THRUST_300001_SM_1000_NS8cuda_cub4core6detail13_kernel_agentINS1_8__reduce11ReduceAgentINS0_12zip_iteratorIN4cuda3std3__45tupleIJNS0_10device_ptrIdEENS0_17counting_iteratorIlNS0_11use_defaultESF_SF_EEEEEEEPNSB_IJdlEEESJ_lNS1_9__extrema9arg_max_fIdl10comparatorEEEEJSI_SK_lN3cub18CUB_300001_SM_100013GridEvenShareIlEENSR_9GridQueueIyEESO_EEEvDpT0__param_0[16],
	.param .u64 .ptr .align 1 _ZN6thrust24THRUST_300001_SM_1000_NS8cuda_cub4core6detail13_kernel_agentINS1_8__reduce11ReduceAgentINS0_12zip_iteratorIN4cuda3std3__45tupleIJNS0_10device_ptrIdEENS0_17counting_iteratorIlNS0_11use_defaultESF_SF_EEEEEEEPNSB_IJdlEEESJ_lNS1_9__extrema9arg_max_fIdl10comparatorEEEEJSI_SK_lN3cub18CUB_300001_SM_100013GridEvenShareIlEENSR_9GridQueueIyEESO_EEEvDpT0__param_1,
	.param .u64 _ZN6thrust24THRUST_300001_SM_1000_NS8cuda_cub4core6detail13_kernel_agentINS1_8__reduce11ReduceAgentINS0_12zip_iteratorIN4cuda3std3__45tupleIJNS0_10device_ptrIdEENS0_17counting_iteratorIlNS0_11use_defaultESF_SF_EEEEEEEPNSB_IJdlEEESJ_lNS1_9__extrema9arg_max_fIdl10comparatorEEEEJSI_SK_lN3cub18CUB_300001_SM_100013GridEvenShareIlEENSR_9GridQueueIyEESO_EEEvDpT0__param_2,
	.param .align 8 .b8 _ZN6thrust24THRUST_300001_SM_1000_NS8cuda_cub4core6detail13_kernel_agentINS1_8__reduce11ReduceAgentINS0_12zip_iteratorIN4cuda3std3__45tupleIJNS0_10device_ptrIdEENS0_17counting_iteratorIlNS0_11use_defaultESF_SF_EEEEEEEPNSB_IJdlEEESJ_lNS1_9__extrema9arg_max_fIdl10comparatorEEEEJSI_SK_lN3cub18CUB_300001_SM_100013GridEvenShareIlEENSR_9GridQueueIyEESO_EEEvDpT0__param_3[72],
	.param .align 8 .b8 _ZN6thrust24THRUST_300001_SM_1000_NS8cuda_cub4core6detail13_kernel_agentINS1_8__reduce11ReduceAgentINS0_12zip_iteratorIN4cuda3std3__45tupleIJNS0_10device_ptrIdEENS0_17counting_iteratorIlNS0_11use_defaultESF_SF_EEEEEEEPNSB_IJdlEEESJ_lNS1_9__extrema9arg_max_fIdl10comparatorEEEEJSI_SK_lN3cub18CUB_300001_SM_100013GridEvenShareIlEENSR_9GridQueueIyEESO_EEEvDpT0__param_4[8],
	.param .align 1 .b8 _ZN6thrust24THRUST_300001_SM_1000_NS8cuda_cub4core6detail13_kernel_agentINS1_8__reduce11ReduceAgentINS0_12zip_iteratorIN4cuda3std3__45tupleIJNS0_10device_ptrIdEENS0_17counting_iteratorIlNS0_11use_defaultESF_SF_EEEEEEEPNSB_IJdlEEESJ_lNS1_9__extrema9arg_max_fIdl10comparatorEEEEJSI_SK_lN3cub18CUB_300001_SM_100013GridEvenShareIlEENSR_9GridQueueIyEESO_EEEvDpT0__param_5[1]
)
.maxntid 256
{
	.reg .pred 	%p<215>;
	.reg .b32 	%r<399>;
	.reg .b64 	%rd<356>;
	.reg .b64 	%fd<352>;

	ld.param.u64 	%rd196, [_ZN6thrust24THRUST_300001_SM_1000_NS8cuda_cub4core6detail13_kernel_agentINS1_8__reduce11ReduceAgentINS0_12zip_iteratorIN4cuda3std3__45tupleIJNS0_10device_ptrIdEENS0_17counting_iteratorIlNS0_11use_defaultESF_SF_EEEEEEEPNSB_IJdlEEESJ_lNS1_9__extrema9arg_max_fIdl10comparatorEEEEJSI_SK_lN3cub18CUB_300001_SM_100013GridEvenShareIlEENSR_9GridQueueIyEESO_EEEvDpT0__param_0+8];
	ld.param.u64 	%rd195, [_ZN6thrust24THRUST_300001_SM_1000_NS8cuda_cub4core6detail13_kernel_agentINS1_8__reduce11ReduceAgentINS0_12zip_iteratorIN4cuda3std3__45tupleIJNS0_10device_ptrIdEENS0_17counting_iteratorIlNS0_11use_defaultESF_SF_EEEEEEEPNSB_IJdlEEESJ_lNS1_9__extrema9arg_max_fIdl10comparatorEEEEJSI_SK_lN3cub18CUB_300001_SM_100013GridEvenShareIlEENSR_9GridQueueIyEESO_EEEvDpT0__param_0];
	ld.param.u64 	%rd199, [_ZN6thrust24THRUST_300001_SM_1000_NS8cuda_cub4core6detail13_kernel_agentINS1_8__reduce11ReduceAgentINS0_12zip_iteratorIN4cuda3std3__45tupleIJNS0_10device_ptrIdEENS0_17counting_iteratorIlNS0_11use_defaultESF_SF_EEEEEEEPNSB_IJdlEEESJ_lNS1_9__extrema9arg_max_fIdl10comparatorEEEEJSI_SK_lN3cub18CUB_300001_SM_100013GridEvenShareIlEENSR_9GridQueueIyEESO_EEEvDpT0__param_4];
	ld.param.u64 	%rd198, [_ZN6thrust24THRUST_300001_SM_1000_NS8cuda_cub4core6detail13_kernel_agentINS1_8__reduce11ReduceAgentINS0_12zip_iteratorIN4cuda3std3__45tupleIJNS0_10device_ptrIdEENS0_17counting_iteratorIlNS0_11use_defaultESF_SF_EEEEEEEPNSB_IJdlEEESJ_lNS1_9__extrema9arg_max_fIdl10comparatorEEEEJSI_SK_lN3cub18CUB_300001_SM_100013GridEvenShareIlEENSR_9GridQueueIyEESO_EEEvDpT0__param_2];
	cvta.to.global.u64 	%rd1, %rd199;
	cvta.to.global.u64 	%rd2, %rd195;
	mov.u32 	%r1, %ctaid.x;
	mul.lo.s32 	%r33, %r1, 1280;
	cvt.u64.u32 	%rd4, %r33;
	mov.u32 	%r34, %nctaid.x;
	mul.lo.s32 	%r35, %r34, 1280;
	cvt.u64.u32 	%rd5, %r35;
	add.s64 	%rd200, %rd4, 1280;
	setp.le.s64 	%p1, %rd200, %rd198;
	@%p1 bra 	$L__BB8_121;
	cvt.u32.u64 	%r159, %rd4;
	cvt.u32.u64 	%r2, %rd198;
	sub.s32 	%r3, %r2, %r159;
	mov.u32 	%r4, %tid.x;
	setp.ge.s32 	%p98, %r4, %r3;
	mov.f64 	%fd298, 0d0000000000000000;
	mov.b64 	%rd298, 0;
	mov.u32 	%r393, %r4;
	@%p98 bra 	$L__BB8_3;
	cvt.u64.u32 	%rd246, %r4;
	add.s64 	%rd247, %rd4, %rd246;
	shl.b64 	%rd248, %rd247, 3;
	add.s64 	%rd249, %rd2, %rd248;
	add.s64 	%rd298, %rd196, %rd247;
	ld.global.f64 	%fd298, [%rd249];
	add.s32 	%r393, %r4, 256;
$L__BB8_3:
	setp.ge.s32 	%p99, %r393, %r3;
	@%p99 bra 	$L__BB8_25;
	not.b32 	%r161, %r393;
	add.s32 	%r162, %r161, %r2;
	sub.s32 	%r7, %r162, %r159;
	and.b32  	%r163, %r7, 768;
	setp.eq.s32 	%p100, %r163, 768;
	@%p100 bra 	$L__BB8_10;
	cvt.u64.u32 	%rd251, %r393;
	add.s64 	%rd252, %rd251, %rd4;
	add.s64 	%rd289, %rd252, %rd196;
	shl.b64 	%rd253, %rd252, 3;
	add.s64 	%rd288, %rd2, %rd253;
	shr.u32 	%r164, %r7, 8;
	add.s32 	%r165, %r164, 1;
	and.b32  	%r166, %r165, 3;
	neg.s32 	%r391, %r166;
$L__BB8_6:
	.pragma "nounroll";
	mov.u64 	%rd12, %rd298;
	mov.f64 	%fd3, %fd298;
	ld.global.f64 	%fd4, [%rd288];
	abs.f64 	%fd5, %fd3;
	abs.f64 	%fd6, %fd4;
	setp.lt.f64 	%p101, %fd5, %fd6;
	mov.u64 	%rd298, %rd289;
	mov.f64 	%fd298, %fd4;
	@%p101 bra 	$L__BB8_9;
	setp.lt.f64 	%p102, %fd6, %fd5;
	mov.u64 	%rd298, %rd12;
	mov.f64 	%fd298, %fd3;
	@%p102 bra 	$L__BB8_9;
	setp.lt.s64 	%p103, %rd12, %rd289;
	min.s64 	%rd298, %rd12, %rd289;
	selp.f64 	%fd298, %fd3, %fd4, %p103;
$L__BB8_9:
	add.s32 	%r393, %r393, 256;
	add.s64 	%rd289, %rd289, 256;
	add.s64 	%rd288, %rd288, 2048;
	add.s32 	%r391, %r391, 1;
	setp.ne.s32 	%p104, %r391, 0;
	@%p104 bra 	$L__BB8_6;
$L__BB8_10:
	setp.lt.u32 	%p105, %r7, 768;
	@%p105 bra 	$L__BB8_25;
	add.s32 	%r394, %r393, 512;
$L__BB8_12:
	mov.u32 	%r15, %r394;
	add.s32 	%r167, %r15, -512;
	cvt.s64.s32 	%rd254, %r167;
	add.s64 	%rd255, %rd254, %rd4;
	shl.b64 	%rd256, %rd255, 3;
	add.s64 	%rd20, %rd2, %rd256;
	add.s64 	%rd21, %rd255, %rd196;
	ld.global.f64 	%fd12, [%rd20];
	abs.f64 	%fd13, %fd298;
	abs.f64 	%fd14, %fd12;
	setp.lt.f64 	%p106, %fd13, %fd14;
	mov.u64 	%rd295, %rd21;
	mov.f64 	%fd295, %fd12;
	@%p106 bra 	$L__BB8_15;
	setp.lt.f64 	%p107, %fd14, %fd13;
	mov.u64 	%rd295, %rd298;
	mov.f64 	%fd295, %fd298;
	@%p107 bra 	$L__BB8_15;
	setp.lt.s64 	%p108, %rd298, %rd21;
	min.s64 	%rd295, %rd298, %rd21;
	selp.f64 	%fd295, %fd298, %fd12, %p108;
$L__BB8_15:
	add.s32 	%r168, %r15, -256;
	cvt.s64.s32 	%rd257, %r168;
	add.s64 	%rd258, %rd257, %rd4;
	add.s64 	%rd24, %rd258, %rd196;
	ld.global.f64 	%fd17, [%rd20+2048];
	abs.f64 	%fd18, %fd295;
	abs.f64 	%fd19, %fd17;
	setp.lt.f64 	%p109, %fd18, %fd19;
	mov.u64 	%rd296, %rd24;
	mov.f64 	%fd296, %fd17;
	@%p109 bra 	$L__BB8_18;
	setp.lt.f64 	%p110, %fd19, %fd18;
	mov.u64 	%rd296, %rd295;
	mov.f64 	%fd296, %fd295;
	@%p110 bra 	$L__BB8_18;
	setp.lt.s64 	%p111, %rd295, %rd24;
	min.s64 	%rd296, %rd295, %rd24;
	selp.f64 	%fd296, %fd295, %fd17, %p111;
$L__BB8_18:
	cvt.s64.s32 	%rd259, %r15;
	add.s64 	%rd260, %rd259, %rd4;
	add.s64 	%rd27, %rd260, %rd196;
	ld.global.f64 	%fd22, [%rd20+4096];
	abs.f64 	%fd23, %fd296;
	abs.f64 	%fd24, %fd22;
	setp.lt.f64 	%p112, %fd23, %fd24;
	mov.u64 	%rd297, %rd27;
	mov.f64 	%fd297, %fd22;
	@%p112 bra 	$L__BB8_21;
	setp.lt.f64 	%p113, %fd24, %fd23;
	mov.u64 	%rd297, %rd296;
	mov.f64 	%fd297, %fd296;
	@%p113 bra 	$L__BB8_21;
	setp.lt.s64 	%p114, %rd296, %rd27;
	min.s64 	%rd297, %rd296, %rd27;
	selp.f64 	%fd297, %fd296, %fd22, %p114;
$L__BB8_21:
	add.s32 	%r169, %r15, 256;
	cvt.s64.s32 	%rd261, %r169;
	add.s64 	%rd262, %rd261, %rd4;
	add.s64 	%rd30, %rd262, %rd196;
	ld.global.f64 	%fd27, [%rd20+6144];
	abs.f64 	%fd28, %fd297;
	abs.f64 	%fd29, %fd27;
	setp.lt.f64 	%p115, %fd28, %fd29;
	mov.u64 	%rd298, %rd30;
	mov.f64 	%fd298, %fd27;
	@%p115 bra 	$L__BB8_24;
	setp.lt.f64 	%p116, %fd29, %fd28;
	mov.u64 	%rd298, %rd297;
	mov.f64 	%fd298, %fd297;
	@%p116 bra 	$L__BB8_24;
	setp.lt.s64 	%p117, %rd297, %rd30;
	min.s64 	%rd298, %rd297, %rd30;
	selp.f64 	%fd298, %fd297, %fd27, %p117;
$L__BB8_24:
	add.s32 	%r394, %r15, 1024;
	add.s32 	%r170, %r15, 512;
	setp.lt.s32 	%p118, %r170, %r3;
	@%p118 bra 	$L__BB8_12;
$L__BB8_25:
	setp.lt.s32 	%p119, %r3, 256;
	@%p119 bra 	$L__BB8_70;
	// begin inline asm
	mov.u32 %r284, %laneid;
	// end inline asm
	mov.b64 	%rd273, %fd298;
	mov.b64 	{%r286, %r291}, %rd273;
	mov.b32 	%r302, 1;
	mov.b32 	%r303, 31;
	mov.b32 	%r304, -1;
	// begin inline asm
	shfl.sync.down.b32 %r285, %r286, %r302, %r303, %r304;
	// end inline asm
	// begin inline asm
	shfl.sync.down.b32 %r290, %r291, %r302, %r303, %r304;
	// end inline asm
	mov.b64 	%rd274, {%r285, %r290};
	mov.b64 	%fd33, %rd274;
	mov.b64 	{%r296, %r301}, %rd298;
	// begin inline asm
	shfl.sync.down.b32 %r295, %r296, %r302, %r303, %r304;
	// end inline asm
	// begin inline asm
	shfl.sync.down.b32 %r300, %r301, %r302, %r303, %r304;
	// end inline asm
	mov.b64 	%rd34, {%r295, %r300};
	setp.gt.s32 	%p171, %r284, 30;
	mov.u64 	%rd300, %rd298;
	mov.f64 	%fd300, %fd298;
	@%p171 bra 	$L__BB8_30;
	abs.f64 	%fd34, %fd298;
	abs.f64 	%fd35, %fd33;
	setp.lt.f64 	%p172, %fd34, %fd35;
	mov.u64 	%rd300, %rd34;
	mov.f64 	%fd300, %fd33;
	@%p172 bra 	$L__BB8_30;
	setp.lt.f64 	%p173, %fd35, %fd34;
	mov.u64 	%rd300, %rd298;
	mov.f64 	%fd300, %fd298;
	@%p173 bra 	$L__BB8_30;
	setp.lt.s64 	%p174, %rd298, %rd34;
	min.s64 	%rd300, %rd298, %rd34;
	selp.f64 	%fd300, %fd298, %fd33, %p174;
$L__BB8_30:
	mov.b64 	%rd275, %fd300;
	mov.b64 	{%r306, %r311}, %rd275;
	mov.b32 	%r322, 2;
	mov.b32 	%r323, 31;
	mov.b32 	%r324, -1;
	// begin inline asm
	shfl.sync.down.b32 %r305, %r306, %r322, %r323, %r324;
	// end inline asm
	// begin inline asm
	shfl.sync.down.b32 %r310, %r311, %r322, %r323, %r324;
	// end inline asm
	mov.b64 	%rd276, {%r305, %r310};
	mov.b64 	%fd38, %rd276;
	mov.b64 	{%r316, %r321}, %rd300;
	// begin inline asm
	shfl.sync.down.b32 %r315, %r316, %r322, %r323, %r324;
	// end inline asm
	// begin inline asm
	shfl.sync.down.b32 %r320, %r321, %r322, %r323, %r324;
	// end inline asm
	mov.b64 	%rd37, {%r315, %r320};
	setp.gt.s32 	%p175, %r284, 29;
	mov.u64 	%rd301, %rd300;
	mov.f64 	%fd301, %fd300;
	@%p175 bra 	$L__BB8_34;
	abs.f64 	%fd39, %fd300;
	abs.f64 	%fd40, %fd38;
	setp.lt.f64 	%p176, %fd39, %fd40;
	mov.u64 	%rd301, %rd37;
	mov.f64 	%fd301, %fd38;
	@%p176 bra 	$L__BB8_34;
	setp.lt.f64 	%p177, %fd40, %fd39;
	mov.u64 	%rd301, %rd300;
	mov.f64 	%fd301, %fd300;
	@%p177 bra 	$L__BB8_34;
	setp.lt.s64 	%p178, %rd300, %rd37;
	min.s64 	%rd301, %rd300, %rd37;
	selp.f64 	%fd301, %fd300, %fd38, %p178;
$L__BB8_34:
	mov.b64 	%rd277, %fd301;
	mov.b64 	{%r326, %r331}, %rd277;
	mov.b32 	%r342, 4;
	mov.b32 	%r343, 31;
	mov.b32 	%r344, -1;
	// begin inline asm
	shfl.sync.down.b32 %r325, %r326, %r342, %r343, %r344;
	// end inline asm
	// begin inline asm
	shfl.sync.down.b32 %r330, %r331, %r342, %r343, %r344;
	// end inline asm
	mov.b64 	%rd278, {%r325, %r330};
	mov.b64 	%fd43, %rd278;
	mov.b64 	{%r336, %r341}, %rd301;
	// begin inline asm
	shfl.sync.down.b32 %r335, %r336, %r342, %r343, %r344;
	// end inline asm
	// begin inline asm
	shfl.sync.down.b32 %r340, %r341, %r342, %r343, %r344;
	// end inline asm
	mov.b64 	%rd40, {%r335, %r340};
	setp.gt.s32 	%p179, %r284, 27;
	mov.u64 	%rd302, %rd301;
	mov.f64 	%fd302, %fd301;
	@%p179 bra 	$L__BB8_38;
	abs.f64 	%fd44, %fd301;
	abs.f64 	%fd45, %fd43;
	setp.lt.f64 	%p180, %fd44, %fd45;
	mov.u64 	%rd302, %rd40;
	mov.f64 	%fd302, %fd43;
	@%p180 bra 	$L__BB8_38;
	setp.lt.f64 	%p181, %fd45, %fd44;
	mov.u64 	%rd302, %rd301;
	mov.f64 	%fd302, %fd301;
	@%p181 bra 	$L__BB8_38;
	setp.lt.s64 	%p182, %rd301, %rd40;
	min.s64 	%rd302, %rd301, %rd40;
	selp.f64 	%fd302, %fd301, %fd43, %p182;
$L__BB8_38:
	mov.b64 	%rd279, %fd302;
	mov.b64 	{%r346, %r351}, %rd279;
	mov.b32 	%r362, 8;
	mov.b32 	%r363, 31;
	mov.b32 	%r364, -1;
	// begin inline asm
	shfl.sync.down.b32 %r345, %r346, %r362, %r363, %r364;
	// end inline asm
	// begin inline asm
	shfl.sync.down.b32 %r350, %r351, %r362, %r363, %r364;
	// end inline asm
	mov.b64 	%rd280, {%r345, %r350};
	mov.b64 	%fd48, %rd280;
	mov.b64 	{%r356, %r361}, %rd302;
	// begin inline asm
	shfl.sync.down.b32 %r355, %r356, %r362, %r363, %r364;
	// end inline asm
	// begin inline asm
	shfl.sync.down.b32 %r360, %r361, %r362, %r363, %r364;
	// end inline asm
	mov.b64 	%rd43, {%r355, %r360};
	setp.gt.s32 	%p183, %r284, 23;
	mov.u64 	%rd303, %rd302;
	mov.f64 	%fd303, %fd302;
	@%p183 bra 	$L__BB8_42;
	abs.f64 	%fd49, %fd302;
	abs.f64 	%fd50, %fd48;
	setp.lt.f64 	%p184, %fd49, %fd50;
	mov.u64 	%rd303, %rd43;
	mov.f64 	%fd303, %fd48;
	@%p184 bra 	$L__BB8_42;
	setp.lt.f64 	%p185, %fd50, %fd49;
	mov.u64 	%rd303, %rd302;
	mov.f64 	%fd303, %fd302;
	@%p185 bra 	$L__BB8_42;
	setp.lt.s64 	%p186, %rd302, %rd43;
	min.s64 	%rd303, %rd302, %rd43;
	selp.f64 	%fd303, %fd302, %fd48, %p186;
$L__BB8_42:
	mov.b64 	%rd281, %fd303;
	mov.b64 	{%r366, %r371}, %rd281;
	mov.b32 	%r382, 16;
	mov.b32 	%r383, 31;
	mov.b32 	%r384, -1;
	// begin inline asm
	shfl.sync.down.b32 %r365, %r366, %r382, %r383, %r384;
	// end inline asm
	// begin inline asm
	shfl.sync.down.b32 %r370, %r371, %r382, %r383, %r384;
	// end inline asm
	mov.b64 	%rd282, {%r365, %r370};
	mov.b64 	%fd53, %rd282;
	mov.b64 	{%r376, %r381}, %rd303;
	// begin inline asm
	shfl.sync.down.b32 %r375, %r376, %r382, %r383, %r384;
	// end inline asm
	// begin inline asm
	shfl.sync.down.b32 %r380, %r381, %r382, %r383, %r384;
	// end inline asm
	mov.b64 	%rd46, {%r375, %r380};
	setp.gt.s32 	%p187, %r284, 15;
	mov.u64 	%rd355, %rd303;
	mov.f64 	%fd351, %fd303;
	@%p187 bra 	$L__BB8_46;
	abs.f64 	%fd54, %fd303;
	abs.f64 	%fd55, %fd53;
	setp.lt.f64 	%p188, %fd54, %fd55;
	mov.u64 	%rd355, %rd46;
	mov.f64 	%fd351, %fd53;
	@%p188 bra 	$L__BB8_46;
	setp.lt.f64 	%p189, %fd55, %fd54;
	mov.u64 	%rd355, %rd303;
	mov.f64 	%fd351, %fd303;
	@%p189 bra 	$L__BB8_46;
	setp.lt.s64 	%p190, %rd303, %rd46;
	min.s64 	%rd355, %rd303, %rd46;
	selp.f64 	%fd351, %fd303, %fd53, %p190;
$L__BB8_46:
	setp.ne.s32 	%p191, %r284, 0;
	@%p191 bra 	$L__BB8_48;
	shr.u32 	%r385, %r4, 1;
	and.b32  	%r386, %r385, 496;
	mov.u32 	%r387, _ZN6thrust24THRUST_300001_SM_1000_NS8cuda_cub4core6detail5shmemE;
	add.s32 	%r388, %r387, %r386;
	st.shared.f64 	[%r388+8], %fd351;
	st.shared.u64 	[%r388+16], %rd355;
$L__BB8_48:
	bar.sync 	0;
	setp.ne.s32 	%p192, %r4, 0;
	@%p192 bra 	$L__BB8_208;
	ld.shared.f64 	%fd58, [_ZN6thrust24THRUST_300001_SM_1000_NS8cuda_cub4core6detail5shmemE+24];
	ld.shared.u64 	%rd49, [_ZN6thrust24THRUST_300001_SM_1000_NS8cuda_cub4core6detail5shmemE+32];
	abs.f64 	%fd59, %fd351;
	abs.f64 	%fd60, %fd58;
	setp.lt.f64 	%p193, %fd59, %fd60;
	mov.u64 	%rd305, %rd49;
	mov.f64 	%fd305, %fd58;
	@%p193 bra 	$L__BB8_52;
	setp.lt.f64 	%p194, %fd60, %fd59;
	mov.u64 	%rd305, %rd355;
	mov.f64 	%fd305, %fd351;
	@%p194 bra 	$L__BB8_52;
	setp.lt.s64 	%p195, %rd355, %rd49;
	min.s64 	%rd305, %rd355, %rd49;
	selp.f64 	%fd305, %fd351, %fd58, %p195;
$L__BB8_52:
	ld.shared.f64 	%fd63, [_ZN6thrust24THRUST_300001_SM_1000_NS8cuda_cub4core6detail5shmemE+40];
	ld.shared.u64 	%rd52, [_ZN6thrust24THRUST_300001_SM_1000_NS8cuda_cub4core6detail5shmemE+48];
	abs.f64 	%fd64, %fd305;
	abs.f64 	%fd65, %fd63;
	setp.lt.f64 	%p196, %fd64, %fd65;
	mov.u64 	%rd306, %rd52;
	mov.f64 	%fd306, %fd63;
	@%p196 bra 	$L__BB8_55;
	setp.lt.f64 	%p197, %fd65, %fd64;
	mov.u64 	%rd306, %rd305;
	mov.f64 	%fd306, %fd305;
	@%p197 bra 	$L__BB8_55;
	setp.lt.s64 	%p198, %rd305, %rd52;
	min.s64 	%rd306, %rd305, %rd52;
	selp.f64 	%fd306, %fd305, %fd63, %p198;
$L__BB8_55:
	ld.shared.f64 	%fd68, [_ZN6thrust24THRUST_300001_SM_1000_NS8cuda_cub4core6detail5shmemE+56];
	ld.shared.u64 	%rd55, [_ZN6thrust24THRUST_300001_SM_1000_NS8cuda_cub4core6detail5shmemE+64];
	abs.f64 	%fd69, %fd306;
	abs.f64 	%fd70, %fd68;
	setp.lt.f64 	%p199, %fd69, %fd70;
	mov.u64 	%rd307, %rd55;
	mov.f64 	%fd307, %fd68;
	@%p199 bra 	$L__BB8_58;
	setp.lt.f64 	%p200, %fd70, %fd69;
	mov.u64 	%rd307, %rd306;
	mov.f64 	%fd307, %fd306;
	@%p200 bra 	$L__BB8_58;
	setp.lt.s64 	%p201, %rd306, %rd55;
	min.s64 	%rd307, %rd306, %rd55;
	selp.f64 	%fd307, %fd306, %fd68, %p201;
$L__BB8_58:
	ld.shared.f64 	%fd73, [_ZN6thrust24THRUST_300001_SM_1000_NS8cuda_cub4core6detail5shmemE+72];
	ld.shared.u64 	%rd58, [_ZN6thrust24THRUST_300001_SM_1000_NS8cuda_cub4core6detail5shmemE+80];
	abs.f64 	%fd74, %fd307;
	abs.f64 	%fd75, %fd73;
	setp.lt.f64 	%p202, %fd74, %fd75;
	mov.u64 	%rd308, %rd58;
	mov.f64 	%fd308, %fd73;
	@%p202 bra 	$L__BB8_61;
	setp.lt.f64 	%p203, %fd75, %fd74;
	mov.u64 	%rd308, %rd307;
	mov.f64 	%fd308, %fd307;
	@%p203 bra 	$L__BB8_61;
	setp.lt.s64 	%p204, %rd307, %rd58;
	min.s64 	%rd308, %rd307, %rd58;
	selp.f64 	%fd308, %fd307, %fd73, %p204;
$L__BB8_61:
	ld.shared.f64 	%fd78, [_ZN6thrust24THRUST_300001_SM_1000_NS8cuda_cub4core6detail5shmemE+88];
	ld.shared.u64 	%rd61, [_ZN6thrust24THRUST_300001_SM_1000_NS8cuda_cub4core6detail5shmemE+96];
	abs.f64 	%fd79, %fd308;
	abs.f64 	%fd80, %fd78;
	setp.lt.f64 	%p205, %fd79, %fd80;
	mov.u64 	%rd309, %rd61;
	mov.f64 	%fd309, %fd78;
	@%p205 bra 	$L__BB8_64;
	setp.lt.f64 	%p206, %fd80, %fd79;
	mov.u64 	%rd309, %rd308;
	mov.f64 	%fd309, %fd308;
	@%p206 bra 	$L__BB8_64;
	setp.lt.s64 	%p207, %rd308, %rd61;
	min.s64 	%rd309, %rd308, %rd61;
	selp.f64 	%fd309, %fd308, %fd78, %p207;
$L__BB8_64:
	ld.shared.f64 	%fd83, [_ZN6thrust24THRUST_300001_SM_1000_NS8cuda_cub4core6detail5shmemE+104];
	ld.shared.u64 	%rd64, [_ZN6thrust24THRUST_300001_SM_1000_NS8cuda_cub4core6detail5shmemE+112];
	abs.f64 	%fd84, %fd309;
	abs.f64 	%fd85, %fd83;
	setp.lt.f64 	%p208, %fd84, %fd85;
	mov.u64 	%rd310, %rd64;
	mov.f64 	%fd310, %fd83;
	@%p208 bra 	$L__BB8_67;
	setp.lt.f64 	%p209, %fd85, %fd84;
	mov.u64 	%rd310, %rd309;
	mov.f64 	%fd310, %fd309;
	@%p209 bra 	$L__BB8_67;
	setp.lt.s64 	%p210, %rd309, %rd64;
	min.s64 	%rd310, %rd309, %rd64;
	selp.f64 	%fd310, %fd309, %fd83, %p210;
$L__BB8_67:
	ld.shared.f64 	%fd88, [_ZN6thrust24THRUST_300001_SM_1000_NS8cuda_cub4core6detail5shmemE+120];
	ld.shared.u64 	%rd67, [_ZN6thrust24THRUST_300001_SM_1000_NS8cuda_cub4core6detail5shmemE+128];
	abs.f64 	%fd89, %fd310;
	abs.f64 	%fd90, %fd88;
	setp.lt.f64 	%p211, %fd89, %fd90;
	mov.u64 	%rd355, %rd67;
	mov.f64 	%fd351, %fd88;
	@%p211 bra 	$L__BB8_208;
	setp.lt.f64 	%p212, %fd90, %fd89;
	mov.u64 	%rd355, %rd310;
	mov.f64 	%fd351, %fd310;
	@%p212 bra 	$L__BB8_208;
	setp.lt.s64 	%p213, %rd310, %rd67;
	min.s64 	%rd355, %rd310, %rd67;
	selp.f64 	%fd351, %fd310, %fd88, %p213;
	bra.uni 	$L__BB8_208;
$L__BB8_70:
	// begin inline asm
	mov.u32 %r171, %laneid;
	// end inline asm
	and.b32  	%r192, %r4, 992;
	add.s32 	%r193, %r192, 32;
	setp.gt.s32 	%p120, %r193, %r3;
	not.b32 	%r194, %r192;
	add.s32 	%r195, %r3, %r194;
	selp.b32 	%r190, %r195, 31, %p120;
	mov.b64 	%rd263, %fd298;
	mov.b64 	{%r173, %r178}, %rd263;
	mov.b32 	%r189, 1;
	mov.b32 	%r191, -1;
	// begin inline asm
	shfl.sync.down.b32 %r172, %r173, %r189, %r190, %r191;
	// end inline asm
	// begin inline asm
	shfl.sync.down.b32 %r177, %r178, %r189, %r190, %r191;
	// end inline asm
	mov.b64 	%rd264, {%r172, %r177};
	mov.b64 	%fd92, %rd264;
	mov.b64 	{%r183, %r188}, %rd298;
	// begin inline asm
	shfl.sync.down.b32 %r182, %r183, %r189, %r190, %r191;
	// end inline asm
	// begin inline asm
	shfl.sync.down.b32 %r187, %r188, %r189, %r190, %r191;
	// end inline asm
	mov.b64 	%rd69, {%r182, %r187};
	setp.ge.s32 	%p121, %r171, %r190;
	mov.u64 	%rd311, %rd298;
	mov.f64 	%fd311, %fd298;
	@%p121 bra 	$L__BB8_74;
	abs.f64 	%fd93, %fd298;
	abs.f64 	%fd94, %fd92;
	setp.lt.f64 	%p122, %fd93, %fd94;
	mov.u64 	%rd311, %rd69;
	mov.f64 	%fd311, %fd92;
	@%p122 bra 	$L__BB8_74;
	setp.lt.f64 	%p123, %fd94, %fd93;
	mov.u64 	%rd311, %rd298;
	mov.f64 	%fd311, %fd298;
	@%p123 bra 	$L__BB8_74;
	setp.lt.s64 	%p124, %rd298, %rd69;
	min.s64 	%rd311, %rd298, %rd69;
	selp.f64 	%fd311, %fd298, %fd92, %p124;
$L__BB8_74:
	mov.b64 	%rd265, %fd311;
	mov.b64 	{%r197, %r202}, %rd265;
	mov.b32 	%r213, 2;
	mov.b32 	%r215, -1;
	// begin inline asm
	shfl.sync.down.b32 %r196, %r197, %r213, %r190, %r215;
	// end inline asm
	// begin inline asm
	shfl.sync.down.b32 %r201, %r202, %r213, %r190, %r215;
	// end inline asm
	mov.b64 	%rd266, {%r196, %r201};
	mov.b64 	%fd97, %rd266;
	mov.b64 	{%r207, %r212}, %rd311;
	// begin inline asm
	shfl.sync.down.b32 %r206, %r207, %r213, %r190, %r215;
	// end inline asm
	// begin inline asm
	shfl.sync.down.b32 %r211, %r212, %r213, %r190, %r215;
	// end inline asm
	mov.b64 	%rd72, {%r206, %r211};
	add.s32 	%r216, %r171, 2;
	setp.gt.s32 	%p125, %r216, %r190;
	mov.u64 	%rd312, %rd311;
	mov.f64 	%fd312, %fd311;
	@%p125 bra 	$L__BB8_78;
	abs.f64 	%fd98, %fd311;
	abs.f64 	%fd99, %fd97;
	setp.lt.f64 	%p126, %fd98, %fd99;
	mov.u64 	%rd312, %rd72;
	mov.f64 	%fd312, %fd97;
	@%p126 bra 	$L__BB8_78;
	setp.lt.f64 	%p127, %fd99, %fd98;
	mov.u64 	%rd312, %rd311;
	mov.f64 	%fd312, %fd311;
	@%p127 bra 	$L__BB8_78;
	setp.lt.s64 	%p128, %rd311, %rd72;
	min.s64 	%rd312, %rd311, %rd72;
	selp.f64 	%fd312, %fd311, %fd97, %p128;
$L__BB8_78:
	mov.b64 	%rd267, %fd312;
	mov.b64 	{%r218, %r223}, %rd267;
	mov.b32 	%r234, 4;
	mov.b32 	%r236, -1;
	// begin inline asm
	shfl.sync.down.b32 %r217, %r218, %r234, %r190, %r236;
	// end inline asm
	// begin inline asm
	shfl.sync.down.b32 %r222, %r223, %r234, %r190, %r236;
	// end inline asm
	mov.b64 	%rd268, {%r217, %r222};
	mov.b64 	%fd102, %rd268;
	mov.b64 	{%r228, %r233}, %rd312;
	// begin inline asm
	shfl.sync.down.b32 %r227, %r228, %r234, %r190, %r236;
	// end inline asm
	// begin inline asm
	shfl.sync.down.b32 %r232, %r233, %r234, %r190, %r236;
	// end inline asm
	mov.b64 	%rd75, {%r227, %r232};
	add.s32 	%r237, %r171, 4;
	setp.gt.s32 	%p129, %r237, %r190;
	mov.u64 	%rd313, %rd312;
	mov.f64 	%fd313, %fd312;
	@%p129 bra 	$L__BB8_82;
	abs.f64 	%fd103, %fd312;
	abs.f64 	%fd104, %fd102;
	setp.lt.f64 	%p130, %fd103, %fd104;
	mov.u64 	%rd313, %rd75;
	mov.f64 	%fd313, %fd102;
	@%p130 bra 	$L__BB8_82;
	setp.lt.f64 	%p131, %fd104, %fd103;
	mov.u64 	%rd313, %rd312;
	mov.f64 	%fd313, %fd312;
	@%p131 bra 	$L__BB8_82;
	setp.lt.s64 	%p132, %rd312, %rd75;
	min.s64 	%rd313, %rd312, %rd75;
	selp.f64 	%fd313, %fd312, %fd102, %p132;
$L__BB8_82:
	mov.b64 	%rd269, %fd313;
	mov.b64 	{%r239, %r244}, %rd269;
	mov.b32 	%r255, 8;
	mov.b32 	%r257, -1;
	// begin inline asm
	shfl.sync.down.b32 %r238, %r239, %r255, %r190, %r257;
	// end inline asm
	// begin inline asm
	shfl.sync.down.b32 %r243, %r244, %r255, %r190, %r257;
	// end inline asm
	mov.b64 	%rd270, {%r238, %r243};
	mov.b64 	%fd107, %rd270;
	mov.b64 	{%r249, %r254}, %rd313;
	// begin inline asm
	shfl.sync.down.b32 %r248, %r249, %r255, %r190, %r257;
	// end inline asm
	// begin inline asm
	shfl.sync.down.b32 %r253, %r254, %r255, %r190, %r257;
	// end inline asm
	mov.b64 	%rd78, {%r248, %r253};
	add.s32 	%r258, %r171, 8;
	setp.gt.s32 	%p133, %r258, %r190;
	mov.u64 	%rd314, %rd313;
	mov.f64 	%fd314, %fd313;
	@%p133 bra 	$L__BB8_86;
	abs.f64 	%fd108, %fd313;
	abs.f64 	%fd109, %fd107;
	setp.lt.f64 	%p134, %fd108, %fd109;
	mov.u64 	%rd314, %rd78;
	mov.f64 	%fd314, %fd107;
	@%p134 bra 	$L__BB8_86;
	setp.lt.f64 	%p135, %fd109, %fd108;
	mov.u64 	%rd314, %rd313;
	mov.f64 	%fd314, %fd313;
	@%p135 bra 	$L__BB8_86;
	setp.lt.s64 	%p136, %rd313, %rd78;
	min.s64 	%rd314, %rd313, %rd78;
	selp.f64 	%fd314, %fd313, %fd107, %p136;
$L__BB8_86:
	mov.b64 	%rd271, %fd314;
	mov.b64 	{%r260, %r265}, %rd271;
	mov.b32 	%r276, 16;
	mov.b32 	%r278, -1;
	// begin inline asm
	shfl.sync.down.b32 %r259, %r260, %r276, %r190, %r278;
	// end inline asm
	// begin inline asm
	shfl.sync.down.b32 %r264, %r265, %r276, %r190, %r278;
	// end inline asm
	mov.b64 	%rd272, {%r259, %r264};
	mov.b64 	%fd112, %rd272;
	mov.b64 	{%r270, %r275}, %rd314;
	// begin inline asm
	shfl.sync.down.b32 %r269, %r270, %r276, %r190, %r278;
	// end inline asm
	// begin inline asm
	shfl.sync.down.b32 %r274, %r275, %r276, %r190, %r278;
	// end inline asm
	mov.b64 	%rd81, {%r269, %r274};
	add.s32 	%r279, %r171, 16;
	setp.gt.s32 	%p137, %r279, %r190;
	mov.u64 	%rd355, %rd314;
	mov.f64 	%fd351, %fd314;
	@%p137 bra 	$L__BB8_90;
	abs.f64 	%fd113, %fd314;
	abs.f64 	%fd114, %fd112;
	setp.lt.f64 	%p138, %fd113, %fd114;
	mov.u64 	%rd355, %rd81;
	mov.f64 	%fd351, %fd112;
	@%p138 bra 	$L__BB8_90;
	setp.lt.f64 	%p139, %fd114, %fd113;
	mov.u64 	%rd355, %rd314;
	mov.f64 	%fd351, %fd314;
	@%p139 bra 	$L__BB8_90;
	setp.lt.s64 	%p140, %rd314, %rd81;
	min.s64 	%rd355, %rd314, %rd81;
	selp.f64 	%fd351, %fd314, %fd112, %p140;
$L__BB8_90:
	setp.ne.s32 	%p141, %r171, 0;
	@%p141 bra 	$L__BB8_92;
	shr.u32 	%r280, %r4, 1;
	and.b32  	%r281, %r280, 496;
	mov.u32 	%r282, _ZN6thrust24THRUST_300001_SM_1000_NS8cuda_cub4core6detail5shmemE;
	add.s32 	%r283, %r282, %r281;
	st.shared.f64 	[%r283+8], %fd351;
	st.shared.u64 	[%r283+16], %rd355;
$L__BB8_92:
	bar.sync 	0;
	setp.ne.s32 	%p142, %r4, 0;
	@%p142 bra 	$L__BB8_208;
	setp.lt.s32 	%p143, %r3, 33;
	mov.f64 	%fd316, %fd351;
	mov.u64 	%rd316, %rd355;
	@%p143 bra 	$L__BB8_97;
	ld.shared.f64 	%fd117, [_ZN6thrust24THRUST_300001_SM_1000_NS8cuda_cub4core6detail5shmemE+24];
	ld.shared.u64 	%rd84, [_ZN6thrust24THRUST_300001_SM_1000_NS8cuda_cub4core6detail5shmemE+32];
	abs.f64 	%fd118, %fd351;
	abs.f64 	%fd119, %fd117;
	setp.lt.f64 	%p144, %fd118, %fd119;
	mov.f64 	%fd316, %fd117;
	mov.u64 	%rd316, %rd84;
	@%p144 bra 	$L__BB8_97;
	setp.lt.f64 	%p145, %fd119, %fd118;
	mov.f64 	%fd316, %fd351;
	mov.u64 	%rd316, %rd355;
	@%p145 bra 	$L__BB8_97;
	setp.lt.s64 	%p146, %rd355, %rd84;
	selp.f64 	%fd316, %fd351, %fd117, %p146;
	min.s64 	%rd316, %rd355, %rd84;
$L__BB8_97:
	setp.lt.s32 	%p147, %r3, 65;
	mov.f64 	%fd317, %fd316;
	mov.u64 	%rd317, %rd316;
	@%p147 bra 	$L__BB8_101;
	ld.shared.f64 	%fd122, [_ZN6thrust24THRUST_300001_SM_1000_NS8cuda_cub4core6detail5shmemE+40];
	ld.shared.u64 	%rd87, [_ZN6thrust24THRUST_300001_SM_1000_NS8cuda_cub4core6detail5shmemE+48];
	abs.f64 	%fd123, %fd316;
	abs.f64 	%fd124, %fd122;
	setp.lt.f64 	%p148, %fd123, %fd124;
	mov.f64 	%fd317, %fd122;
	mov.u64 	%rd317, %rd87;
	@%p148 bra 	$L__BB8_101;
	setp.lt.f64 	%p149, %fd124, %fd123;
	mov.f64 	%fd317, %fd316;
	mov.u64 	%rd317, %rd316;
	@%p149 bra 	$L__BB8_101;
	setp.lt.s64 	%p150, %rd316, %rd87;
	selp.f64 	%fd317, %fd316, %fd122, %p150;
	min.s64 	%rd317, %rd316, %rd87;
$L__BB8_101:
	setp.lt.s32 	%p151, %r3, 97;
	mov.f64 	%fd318, %fd317;
	mov.u64 	%rd318, %rd317;
	@%p151 bra 	$L__BB8_105;
	ld.shared.f64 	%fd127, [_ZN6thrust24THRUST_300001_SM_1000_NS8cuda_cub4core6detail5shmemE+56];
	ld.shared.u64 	%rd90, [_ZN6thrust24THRUST_300001_SM_1000_NS8cuda_cub4core6detail5shmemE+64];
	abs.f64 	%fd128, %fd317;
	abs.f64 	%fd129, %fd127;
	setp.lt.f64 	%p152, %fd128, %fd129;
	mov.f64 	%fd318, %fd127;
	mov.u64 	%rd318, %rd90;
	@%p152 bra 	$L__BB8_105;
	setp.lt.f64 	%p153, %fd129, %fd128;
	mov.f64 	%fd318, %fd317;
	mov.u64 	%rd318, %rd317;
	@%p153 bra 	$L__BB8_105;
	setp.lt.s64 	%p154, %rd317, %rd90;
	selp.f64 	%fd318, %fd317, %fd127, %p154;
	min.s64 	%rd318, %rd317, %rd90;
$L__BB8_105:
	setp.lt.s32 	%p155, %r3, 129;
	mov.f64 	%fd319, %fd318;
	mov.u64 	%rd319, %rd318;
	@%p155 bra 	$L__BB8_109;
	ld.shared.f64 	%fd132, [_ZN6thrust24THRUST_300001_SM_1000_NS8cuda_cub4core6detail5shmemE+72];
	ld.shared.u64 	%rd93, [_ZN6thrust24THRUST_300001_SM_1000_NS8cuda_cub4core6detail5shmemE+80];
	abs.f64 	%fd133, %fd318;
	abs.f64 	%fd134, %fd132;
	setp.lt.f64 	%p156, %fd133, %fd134;
	mov.f64 	%fd319, %fd132;
	mov.u64 	%rd319, %rd93;
	@%p156 bra 	$L__BB8_109;
	setp.lt.f64 	%p157, %fd134, %fd133;
	mov.f64 	%fd319, %fd318;
	mov.u64 	%rd319, %rd318;
	@%p157 bra 	$L__BB8_109;
	setp.lt.s64 	%p158, %rd318, %rd93;
	selp.f64 	%fd319, %fd318, %fd132, %p158;
	min.s64 	%rd319, %rd318, %rd93;
$L__BB8_109:
	setp.lt.s32 	%p159, %r3, 161;
	mov.f64 	%fd320, %fd319;
	mov.u64 	%rd320, %rd319;
	@%p159 bra 	$L__BB8_113;
	ld.shared.f64 	%fd137, [_ZN6thrust24THRUST_300001_SM_1000_NS8cuda_cub4core6detail5shmemE+88];
	ld.shared.u64 	%rd96, [_ZN6thrust24THRUST_300001_SM_1000_NS8cuda_cub4core6detail5shmemE+96];
	abs.f64 	%fd138, %fd319;
	abs.f64 	%fd139, %fd137;
	setp.lt.f64 	%p160, %fd138, %fd139;
	mov.f64 	%fd320, %fd137;
	mov.u64 	%rd320, %rd96;
	@%p160 bra 	$L__BB8_113;
	setp.lt.f64 	%p161, %fd139, %fd138;
	mov.f64 	%fd320, %fd319;
	mov.u64 	%rd320, %rd319;
	@%p161 bra 	$L__BB8_113;
	setp.lt.s64 	%p162, %rd319, %rd96;
	selp.f64 	%fd320, %fd319, %fd137, %p162;
	min.s64 	%rd320, %rd319, %rd96;
$L__BB8_113:
	setp.lt.s32 	%p163, %r3, 193;
	mov.f64 	%fd321, %fd320;
	mov.u64 	%rd321, %rd320;
	@%p163 bra 	$L__BB8_117;
	ld.shared.f64 	%fd142, [_ZN6thrust24THRUST_300001_SM_1000_NS8cuda_cub4core6detail5shmemE+104];
	ld.shared.u64 	%rd99, [_ZN6thrust24THRUST_300001_SM_1000_NS8cuda_cub4core6detail5shmemE+112];
	abs.f64 	%fd143, %fd320;
	abs.f64 	%fd144, %fd142;
	setp.lt.f64 	%p164, %fd143, %fd144;
	mov.f64 	%fd321, %fd142;
	mov.u64 	%rd321, %rd99;
	@%p164 bra 	$L__BB8_117;
	setp.lt.f64 	%p165, %fd144, %fd143;
	mov.f64 	%fd321, %fd320;
	mov.u64 	%rd321, %rd320;
	@%p165 bra 	$L__BB8_117;
	setp.lt.s64 	%p166, %rd320, %rd99;
	selp.f64 	%fd321, %fd320, %fd142, %p166;
	min.s64 	%rd321, %rd320, %rd99;
$L__BB8_117:
	setp.lt.s32 	%p167, %r3, 225;
	mov.u64 	%rd355, %rd321;
	mov.f64 	%fd351, %fd321;
	@%p167 bra 	$L__BB8_208;
	ld.shared.f64 	%fd147, [_ZN6thrust24THRUST_300001_SM_1000_NS8cuda_cub4core6detail5shmemE+120];
	ld.shared.u64 	%rd102, [_ZN6thrust24THRUST_300001_SM_1000_NS8cuda_cub4core6detail5shmemE+128];
	abs.f64 	%fd148, %fd321;
	abs.f64 	%fd149, %fd147;
	setp.lt.f64 	%p168, %fd148, %fd149;
	mov.u64 	%rd355, %rd102;
	mov.f64 	%fd351, %fd147;
	@%p168 bra 	$L__BB8_208;
	setp.lt.f64 	%p169, %fd149, %fd148;
	mov.u64 	%rd355, %rd321;
	mov.f64 	%fd351, %fd321;
	@%p169 bra 	$L__BB8_208;
	setp.lt.s64 	%p170, %rd321, %rd102;
	selp.f64 	%fd351, %fd321, %fd147, %p170;
	min.s64 	%rd355, %rd321, %rd102;
	bra.uni 	$L__BB8_208;
$L__BB8_121:
	mov.u32 	%r20, %tid.x;
	add.s64 	%rd104, %rd196, %rd4;
	cvt.u64.u32 	%rd105, %r20;
	add.s64 	%rd201, %rd105, %rd4;
	cvta.to.global.u64 	%rd202, %rd195;
	shl.b64 	%rd203, %rd201, 3;
	add.s64 	%rd204, %rd202, %rd203;
	ld.global.f64 	%fd274, [%rd204];
	add.s32 	%r36, %r20, 256;
	cvt.u64.u32 	%rd205, %r36;
	ld.global.f64 	%fd275, [%rd204+2048];
	add.s32 	%r37, %r20, 512;
	cvt.u64.u32 	%rd206, %r37;
	ld.global.f64 	%fd276, [%rd204+4096];
	add.s32 	%r38, %r20, 768;
	cvt.u64.u32 	%rd207, %r38;
	ld.global.f64 	%fd277, [%rd204+6144];
	or.b32  	%r39, %r20, 1024;
	cvt.u64.u32 	%rd106, %r39;
	add.s64 	%rd343, %rd104, %rd106;
	ld.global.f64 	%fd339, [%rd204+8192];
	abs.f64 	%fd278, %fd274;
	abs.f64 	%fd279, %fd275;
	setp.geu.f64 	%p2, %fd278, %fd279;
	selp.f64 	%fd280, %fd274, %fd275, %p2;
	selp.b64 	%rd208, %rd105, %rd205, %p2;
	abs.f64 	%fd281, %fd280;
	abs.f64 	%fd282, %fd276;
	setp.geu.f64 	%p3, %fd281, %fd282;
	selp.f64 	%fd283, %fd280, %fd276, %p3;
	selp.b64 	%rd209, %rd208, %rd206, %p3;
	abs.f64 	%fd284, %fd283;
	abs.f64 	%fd285, %fd277;
	setp.geu.f64 	%p4, %fd284, %fd285;
	selp.f64 	%fd152, %fd283, %fd277, %p4;
	selp.b64 	%rd108, %rd209, %rd207, %p4;
	abs.f64 	%fd153, %fd152;
	abs.f64 	%fd154, %fd339;
	setp.lt.f64 	%p5, %fd153, %fd154;
	@%p5 bra 	$L__BB8_123;
	setp.lt.f64 	%p6, %fd154, %fd153;
	setp.lt.u64 	%p7, %rd108, %rd106;
	or.pred  	%p8, %p6, %p7;
	selp.f64 	%fd339, %fd152, %fd339, %p8;
	add.s64 	%rd212, %rd104, %rd108;
	selp.b64 	%rd343, %rd212, %rd343, %p8;
$L__BB8_123:
	setp.le.u64 	%p9, %rd198, %rd5;
	@%p9 bra 	$L__BB8_164;
	setp.ne.s32 	%p10, %r20, 0;
	@%p10 bra 	$L__BB8_126;
	atom.global.add.u64 	%rd213, [%rd1+8], 1280;
	add.s64 	%rd214, %rd213, %rd5;
	st.shared.u64 	[_ZN6thrust24THRUST_300001_SM_1000_NS8cuda_cub4core6detail5shmemE+152], %rd214;
$L__BB8_126:
	bar.sync 	0;
	ld.shared.u64 	%rd331, [_ZN6thrust24THRUST_300001_SM_1000_NS8cuda_cub4core6detail5shmemE+152];
	add.s64 	%rd215, %rd331, 1280;
	setp.gt.s64 	%p11, %rd215, %rd198;
	@%p11 bra 	$L__BB8_141;
	mov.f64 	%fd323, %fd339;
	mov.u64 	%rd324, %rd343;
$L__BB8_128:
	add.s64 	%rd216, %rd331, %rd105;
	cvta.to.global.u64 	%rd217, %rd195;
	shl.b64 	%rd218, %rd216, 3;
	add.s64 	%rd219, %rd217, %rd218;
	add.s64 	%rd325, %rd216, %rd196;
	ld.global.f64 	%fd324, [%rd219];
	add.s64 	%rd326, %rd325, 256;
	ld.global.f64 	%fd325, [%rd219+2048];
	add.s64 	%rd327, %rd325, 512;
	ld.global.f64 	%fd326, [%rd219+4096];
	add.s64 	%rd328, %rd325, 768;
	ld.global.f64 	%fd327, [%rd219+6144];
	add.s64 	%rd343, %rd325, 1024;
	ld.global.f64 	%fd339, [%rd219+8192];
	abs.f64 	%fd163, %fd323;
	abs.f64 	%fd164, %fd324;
	setp.lt.f64 	%p12, %fd163, %fd164;
	@%p12 bra 	$L__BB8_130;
	setp.lt.f64 	%p13, %fd164, %fd163;
	setp.lt.s64 	%p14, %rd324, %rd325;
	or.pred  	%p15, %p13, %p14;
	selp.f64 	%fd324, %fd323, %fd324, %p15;
	selp.b64 	%rd325, %rd324, %rd325, %p15;
$L__BB8_130:
	abs.f64 	%fd167, %fd324;
	abs.f64 	%fd168, %fd325;
	setp.lt.f64 	%p16, %fd167, %fd168;
	@%p16 bra 	$L__BB8_132;
	setp.lt.f64 	%p17, %fd168, %fd167;
	setp.lt.s64 	%p18, %rd325, %rd326;
	or.pred  	%p19, %p17, %p18;
	selp.f64 	%fd325, %fd324, %fd325, %p19;
	selp.b64 	%rd326, %rd325, %rd326, %p19;
$L__BB8_132:
	abs.f64 	%fd171, %fd325;
	abs.f64 	%fd172, %fd326;
	setp.lt.f64 	%p20, %fd171, %fd172;
	@%p20 bra 	$L__BB8_134;
	setp.lt.f64 	%p21, %fd172, %fd171;
	setp.lt.s64 	%p22, %rd326, %rd327;
	or.pred  	%p23, %p21, %p22;
	selp.f64 	%fd326, %fd325, %fd326, %p23;
	selp.b64 	%rd327, %rd326, %rd327, %p23;
$L__BB8_134:
	abs.f64 	%fd175, %fd326;
	abs.f64 	%fd176, %fd327;
	setp.lt.f64 	%p24, %fd175, %fd176;
	@%p24 bra 	$L__BB8_136;
	setp.lt.f64 	%p25, %fd176, %fd175;
	setp.lt.s64 	%p26, %rd327, %rd328;
	or.pred  	%p27, %p25, %p26;
	selp.f64 	%fd327, %fd326, %fd327, %p27;
	selp.b64 	%rd328, %rd327, %rd328, %p27;
$L__BB8_136:
	abs.f64 	%fd179, %fd327;
	abs.f64 	%fd180, %fd339;
	setp.lt.f64 	%p28, %fd179, %fd180;
	@%p28 bra 	$L__BB8_138;
	setp.lt.f64 	%p29, %fd180, %fd179;
	setp.lt.s64 	%p30, %rd328, %rd343;
	or.pred  	%p31, %p29, %p30;
	selp.f64 	%fd339, %fd327, %fd339, %p31;
	selp.b64 	%rd343, %rd328, %rd343, %p31;
$L__BB8_138:
	setp.ne.s32 	%p32, %r20, 0;
	bar.sync 	0;
	@%p32 bra 	$L__BB8_140;
	atom.global.add.u64 	%rd220, [%rd1+8], 1280;
	add.s64 	%rd221, %rd220, %rd5;
	st.shared.u64 	[_ZN6thrust24THRUST_300001_SM_1000_NS8cuda_cub4core6detail5shmemE+152], %rd221;
$L__BB8_140:
	bar.sync 	0;
	ld.shared.u64 	%rd331, [_ZN6thrust24THRUST_300001_SM_1000_NS8cuda_cub4core6detail5shmemE+152];
	add.s64 	%rd222, %rd331, 1280;
	setp.le.s64 	%p33, %rd222, %rd198;
	mov.f64 	%fd323, %fd339;
	mov.u64 	%rd324, %rd343;
	@%p33 bra 	$L__BB8_128;
$L__BB8_141:
	setp.le.s64 	%p34, %rd198, %rd331;
	@%p34 bra 	$L__BB8_164;
	cvt.u32.u64 	%r40, %rd331;
	cvt.u32.u64 	%r41, %rd198;
	sub.s32 	%r21, %r41, %r40;
	setp.ge.s32 	%p35, %r20, %r21;
	@%p35 bra 	$L__BB8_164;
	cvta.to.global.u64 	%rd132, %rd195;
	not.b32 	%r43, %r20;
	add.s32 	%r44, %r43, %r41;
	sub.s32 	%r22, %r44, %r40;
	and.b32  	%r46, %r22, 768;
	setp.eq.s32 	%p36, %r46, 768;
	mov.u32 	%r397, %r20;
	@%p36 bra 	$L__BB8_149;
	add.s64 	%rd224, %rd331, %rd105;
	add.s64 	%rd333, %rd224, %rd196;
	shl.b64 	%rd225, %rd224, 3;
	add.s64 	%rd332, %rd132, %rd225;
	shr.u32 	%r47, %r22, 8;
	add.s32 	%r48, %r47, 1;
	and.b32  	%r49, %r48, 3;
	neg.s32 	%r395, %r49;
	mov.u32 	%r397, %r20;
$L__BB8_145:
	.pragma "nounroll";
	mov.u64 	%rd137, %rd343;
	mov.f64 	%fd184, %fd339;
	ld.global.f64 	%fd185, [%rd332];
	abs.f64 	%fd186, %fd184;
	abs.f64 	%fd187, %fd185;
	setp.lt.f64 	%p37, %fd186, %fd187;
	mov.f64 	%fd339, %fd185;
	mov.u64 	%rd343, %rd333;
	@%p37 bra 	$L__BB8_148;
	setp.lt.f64 	%p38, %fd187, %fd186;
	mov.f64 	%fd339, %fd184;
	mov.u64 	%rd343, %rd137;
	@%p38 bra 	$L__BB8_148;
	setp.lt.s64 	%p39, %rd137, %rd333;
	selp.f64 	%fd339, %fd184, %fd185, %p39;
	min.s64 	%rd343, %rd137, %rd333;
$L__BB8_148:
	add.s32 	%r397, %r397, 256;
	add.s64 	%rd333, %rd333, 256;
	add.s64 	%rd332, %rd332, 2048;
	add.s32 	%r395, %r395, 1;
	setp.ne.s32 	%p40, %r395, 0;
	@%p40 bra 	$L__BB8_145;
$L__BB8_149:
	setp.lt.u32 	%p41, %r22, 768;
	@%p41 bra 	$L__BB8_164;
	add.s32 	%r398, %r397, 512;
$L__BB8_151:
	mov.u32 	%r30, %r398;
	add.s32 	%r50, %r30, -512;
	cvt.u64.u32 	%rd226, %r50;
	add.s64 	%rd227, %rd331, %rd226;
	shl.b64 	%rd228, %rd227, 3;
	add.s64 	%rd145, %rd132, %rd228;
	add.s64 	%rd146, %rd227, %rd196;
	ld.global.f64 	%fd193, [%rd145];
	abs.f64 	%fd194, %fd339;
	abs.f64 	%fd195, %fd193;
	setp.lt.f64 	%p42, %fd194, %fd195;
	mov.f64 	%fd335, %fd193;
	mov.u64 	%rd339, %rd146;
	@%p42 bra 	$L__BB8_154;
	setp.lt.f64 	%p43, %fd195, %fd194;
	mov.f64 	%fd335, %fd339;
	mov.u64 	%rd339, %rd343;
	@%p43 bra 	$L__BB8_154;
	setp.lt.s64 	%p44, %rd343, %rd146;
	selp.f64 	%fd335, %fd339, %fd193, %p44;
	min.s64 	%rd339, %rd343, %rd146;
$L__BB8_154:
	add.s32 	%r51, %r30, -256;
	cvt.u64.u32 	%rd229, %r51;
	add.s64 	%rd230, %rd331, %rd229;
	add.s64 	%rd149, %rd230, %rd196;
	ld.global.f64 	%fd198, [%rd145+2048];
	abs.f64 	%fd199, %fd335;
	abs.f64 	%fd200, %fd198;
	setp.lt.f64 	%p45, %fd199, %fd200;
	mov.f64 	%fd336, %fd198;
	mov.u64 	%rd340, %rd149;
	@%p45 bra 	$L__BB8_157;
	setp.lt.f64 	%p46, %fd200, %fd199;
	mov.f64 	%fd336, %fd335;
	mov.u64 	%rd340, %rd339;
	@%p46 bra 	$L__BB8_157;
	setp.lt.s64 	%p47, %rd339, %rd149;
	selp.f64 	%fd336, %fd335, %fd198, %p47;
	min.s64 	%rd340, %rd339, %rd149;
$L__BB8_157:
	cvt.u64.u32 	%rd231, %r30;
	add.s64 	%rd232, %rd331, %rd231;
	add.s64 	%rd152, %rd232, %rd196;
	ld.global.f64 	%fd203, [%rd145+4096];
	abs.f64 	%fd204, %fd336;
	abs.f64 	%fd205, %fd203;
	setp.lt.f64 	%p48, %fd204, %fd205;
	mov.f64 	%fd337, %fd203;
	mov.u64 	%rd341, %rd152;
	@%p48 bra 	$L__BB8_160;
	setp.lt.f64 	%p49, %fd205, %fd204;
	mov.f64 	%fd337, %fd336;
	mov.u64 	%rd341, %rd340;
	@%p49 bra 	$L__BB8_160;
	setp.lt.s64 	%p50, %rd340, %rd152;
	selp.f64 	%fd337, %fd336, %fd203, %p50;
	min.s64 	%rd341, %rd340, %rd152;
$L__BB8_160:
	add.s32 	%r52, %r30, 256;
	cvt.u64.u32 	%rd233, %r52;
	add.s64 	%rd234, %rd331, %rd233;
	add.s64 	%rd155, %rd234, %rd196;
	ld.global.f64 	%fd208, [%rd145+6144];
	abs.f64 	%fd209, %fd337;
	abs.f64 	%fd210, %fd208;
	setp.lt.f64 	%p51, %fd209, %fd210;
	mov.f64 	%fd339, %fd208;
	mov.u64 	%rd343, %rd155;
	@%p51 bra 	$L__BB8_163;
	setp.lt.f64 	%p52, %fd210, %fd209;
	mov.f64 	%fd339, %fd337;
	mov.u64 	%rd343, %rd341;
	@%p52 bra 	$L__BB8_163;
	setp.lt.s64 	%p53, %rd341, %rd155;
	selp.f64 	%fd339, %fd337, %fd208, %p53;
	min.s64 	%rd343, %rd341, %rd155;
$L__BB8_163:
	add.s32 	%r398, %r30, 1024;
	add.s32 	%r53, %r30, 512;
	setp.lt.s32 	%p54, %r53, %r21;
	@%p54 bra 	$L__BB8_151;
$L__BB8_164:
	// begin inline asm
	mov.u32 %r54, %laneid;
	// end inline asm
	mov.b64 	%rd235, %fd339;
	mov.b64 	{%r56, %r61}, %rd235;
	mov.b32 	%r72, 1;
	mov.b32 	%r73, 31;
	mov.b32 	%r74, -1;
	// begin inline asm
	shfl.sync.down.b32 %r55, %r56, %r72, %r73, %r74;
	// end inline asm
	// begin inline asm
	shfl.sync.down.b32 %r60, %r61, %r72, %r73, %r74;
	// end inline asm
	mov.b64 	%rd236, {%r55, %r60};
	mov.b64 	%fd214, %rd236;
	mov.b64 	{%r66, %r71}, %rd343;
	// begin inline asm
	shfl.sync.down.b32 %r65, %r66, %r72, %r73, %r74;
	// end inline asm
	// begin inline asm
	shfl.sync.down.b32 %r70, %r71, %r72, %r73, %r74;
	// end inline asm
	mov.b64 	%rd159, {%r65, %r70};
	setp.gt.s32 	%p55, %r54, 30;
	mov.f64 	%fd340, %fd339;
	mov.u64 	%rd344, %rd343;
	@%p55 bra 	$L__BB8_168;
	abs.f64 	%fd215, %fd339;
	abs.f64 	%fd216, %fd214;
	setp.lt.f64 	%p56, %fd215, %fd216;
	mov.f64 	%fd340, %fd214;
	mov.u64 	%rd344, %rd159;
	@%p56 bra 	$L__BB8_168;
	setp.lt.f64 	%p57, %fd216, %fd215;
	mov.f64 	%fd340, %fd339;
	mov.u64 	%rd344, %rd343;
	@%p57 bra 	$L__BB8_168;
	setp.lt.s64 	%p58, %rd343, %rd159;
	selp.f64 	%fd340, %fd339, %fd214, %p58;
	min.s64 	%rd344, %rd343, %rd159;
$L__BB8_168:
	mov.b64 	%rd237, %fd340;
	mov.b64 	{%r76, %r81}, %rd237;
	mov.b32 	%r92, 2;
	mov.b32 	%r93, 31;
	mov.b32 	%r94, -1;
	// begin inline asm
	shfl.sync.down.b32 %r75, %r76, %r92, %r93, %r94;
	// end inline asm
	// begin inline asm
	shfl.sync.down.b32 %r80, %r81, %r92, %r93, %r94;
	// end inline asm
	mov.b64 	%rd238, {%r75, %r80};
	mov.b64 	%fd219, %rd238;
	mov.b64 	{%r86, %r91}, %rd344;
	// begin inline asm
	shfl.sync.down.b32 %r85, %r86, %r92, %r93, %r94;
	// end inline asm
	// begin inline asm
	shfl.sync.down.b32 %r90, %r91, %r92, %r93, %r94;
	// end inline asm
	mov.b64 	%rd162, {%r85, %r90};
	setp.gt.s32 	%p59, %r54, 29;
	mov.f64 	%fd341, %fd340;
	mov.u64 	%rd345, %rd344;
	@%p59 bra 	$L__BB8_172;
	abs.f64 	%fd220, %fd340;
	abs.f64 	%fd221, %fd219;
	setp.lt.f64 	%p60, %fd220, %fd221;
	mov.f64 	%fd341, %fd219;
	mov.u64 	%rd345, %rd162;
	@%p60 bra 	$L__BB8_172;
	setp.lt.f64 	%p61, %fd221, %fd220;
	mov.f64 	%fd341, %fd340;
	mov.u64 	%rd345, %rd344;
	@%p61 bra 	$L__BB8_172;
	setp.lt.s64 	%p62, %rd344, %rd162;
	selp.f64 	%fd341, %fd340, %fd219, %p62;
	min.s64 	%rd345, %rd344, %rd162;
$L__BB8_172:
	mov.b64 	%rd239, %fd341;
	mov.b64 	{%r96, %r101}, %rd239;
	mov.b32 	%r112, 4;
	mov.b32 	%r113, 31;
	mov.b32 	%r114, -1;
	// begin inline asm
	shfl.sync.down.b32 %r95, %r96, %r112, %r113, %r114;
	// end inline asm
	// begin inline asm
	shfl.sync.down.b32 %r100, %r101, %r112, %r113, %r114;
	// end inline asm
	mov.b64 	%rd240, {%r95, %r100};
	mov.b64 	%fd224, %rd240;
	mov.b64 	{%r106, %r111}, %rd345;
	// begin inline asm
	shfl.sync.down.b32 %r105, %r106, %r112, %r113, %r114;
	// end inline asm
	// begin inline asm
	shfl.sync.down.b32 %r110, %r111, %r112, %r113, %r114;
	// end inline asm
	mov.b64 	%rd165, {%r105, %r110};
	setp.gt.s32 	%p63, %r54, 27;
	mov.f64 	%fd342, %fd341;
	mov.u64 	%rd346, %rd345;
	@%p63 bra 	$L__BB8_176;
	abs.f64 	%fd225, %fd341;
	abs.f64 	%fd226, %fd224;
	setp.lt.f64 	%p64, %fd225, %fd226;
	mov.f64 	%fd342, %fd224;
	mov.u64 	%rd346, %rd165;
	@%p64 bra 	$L__BB8_176;
	setp.lt.f64 	%p65, %fd226, %fd225;
	mov.f64 	%fd342, %fd341;
	mov.u64 	%rd346, %rd345;
	@%p65 bra 	$L__BB8_176;
	setp.lt.s64 	%p66, %rd345, %rd165;
	selp.f64 	%fd342, %fd341, %fd224, %p66;
	min.s64 	%rd346, %rd345, %rd165;
$L__BB8_176:
	mov.b64 	%rd241, %fd342;
	mov.b64 	{%r116, %r121}, %rd241;
	mov.b32 	%r132, 8;
	mov.b32 	%r133, 31;
	mov.b32 	%r134, -1;
	// begin inline asm
	shfl.sync.down.b32 %r115, %r116, %r132, %r133, %r134;
	// end inline asm
	// begin inline asm
	shfl.sync.down.b32 %r120, %r121, %r132, %r133, %r134;
	// end inline asm
	mov.b64 	%rd242, {%r115, %r120};
	mov.b64 	%fd229, %rd242;
	mov.b64 	{%r126, %r131}, %rd346;
	// begin inline asm
	shfl.sync.down.b32 %r125, %r126, %r132, %r133, %r134;
	// end inline asm
	// begin inline asm
	shfl.sync.down.b32 %r130, %r131, %r132, %r133, %r134;
	// end inline asm
	mov.b64 	%rd168, {%r125, %r130};
	setp.gt.s32 	%p67, %r54, 23;
	mov.f64 	%fd343, %fd342;
	mov.u64 	%rd347, %rd346;
	@%p67 bra 	$L__BB8_180;
	abs.f64 	%fd230, %fd342;
	abs.f64 	%fd231, %fd229;
	setp.lt.f64 	%p68, %fd230, %fd231;
	mov.f64 	%fd343, %fd229;
	mov.u64 	%rd347, %rd168;
	@%p68 bra 	$L__BB8_180;
	setp.lt.f64 	%p69, %fd231, %fd230;
	mov.f64 	%fd343, %fd342;
	mov.u64 	%rd347, %rd346;
	@%p69 bra 	$L__BB8_180;
	setp.lt.s64 	%p70, %rd346, %rd168;
	selp.f64 	%fd343, %fd342, %fd229, %p70;
	min.s64 	%rd347, %rd346, %rd168;
$L__BB8_180:
	mov.b64 	%rd243, %fd343;
	mov.b64 	{%r136, %r141}, %rd243;
	mov.b32 	%r152, 16;
	mov.b32 	%r153, 31;
	mov.b32 	%r154, -1;
	// begin inline asm
	shfl.sync.down.b32 %r135, %r136, %r152, %r153, %r154;
	// end inline asm
	// begin inline asm
	shfl.sync.down.b32 %r140, %r141, %r152, %r153, %r154;
	// end inline asm
	mov.b64 	%rd244, {%r135, %r140};
	mov.b64 	%fd234, %rd244;
	mov.b64 	{%r146, %r151}, %rd347;
	// begin inline asm
	shfl.sync.down.b32 %r145, %r146, %r152, %r153, %r154;
	// end inline asm
	// begin inline asm
	shfl.sync.down.b32 %r150, %r151, %r152, %r153, %r154;
	// end inline asm
	mov.b64 	%rd171, {%r145, %r150};
	setp.gt.s32 	%p71, %r54, 15;
	mov.f64 	%fd351, %fd343;
	mov.u64 	%rd355, %rd347;
	@%p71 bra 	$L__BB8_184;
	abs.f64 	%fd235, %fd343;
	abs.f64 	%fd236, %fd234;
	setp.lt.f64 	%p72, %fd235, %fd236;
	mov.f64 	%fd351, %fd234;
	mov.u64 	%rd355, %rd171;
	@%p72 bra 	$L__BB8_184;
	setp.lt.f64 	%p73, %fd236, %fd235;
	mov.f64 	%fd351, %fd343;
	mov.u64 	%rd355, %rd347;
	@%p73 bra 	$L__BB8_184;
	setp.lt.s64 	%p74, %rd347, %rd171;
	selp.f64 	%fd351, %fd343, %fd234, %p74;
	min.s64 	%rd355, %rd347, %rd171;
$L__BB8_184:
	setp.ne.s32 	%p75, %r54, 0;
	@%p75 bra 	$L__BB8_186;
	shr.u32 	%r155, %r20, 1;
	and.b32  	%r156, %r155, 496;
	mov.u32 	%r157, _ZN6thrust24THRUST_300001_SM_1000_NS8cuda_cub4core6detail5shmemE;
	add.s32 	%r158, %r157, %r156;
	st.shared.f64 	[%r158+8], %fd351;
	st.shared.u64 	[%r158+16], %rd355;
$L__BB8_186:
	bar.sync 	0;
	setp.ne.s32 	%p76, %r20, 0;
	@%p76 bra 	$L__BB8_208;
	ld.shared.f64 	%fd239, [_ZN6thrust24THRUST_300001_SM_1000_NS8cuda_cub4core6detail5shmemE+24];
	ld.shared.u64 	%rd174, [_ZN6thrust24THRUST_300001_SM_1000_NS8cuda_cub4core6detail5shmemE+32];
	abs.f64 	%fd240, %fd351;
	abs.f64 	%fd241, %fd239;
	setp.lt.f64 	%p77, %fd240, %fd241;
	mov.f64 	%fd345, %fd239;
	mov.u64 	%rd349, %rd174;
	@%p77 bra 	$L__BB8_190;
	setp.lt.f64 	%p78, %fd241, %fd240;
	mov.f64 	%fd345, %fd351;
	mov.u64 	%rd349, %rd355;
	@%p78 bra 	$L__BB8_190;
	setp.lt.s64 	%p79, %rd355, %rd174;
	selp.f64 	%fd345, %fd351, %fd239, %p79;
	min.s64 	%rd349, %rd355, %rd174;
$L__BB8_190:
	ld.shared.f64 	%fd244, [_ZN6thrust24THRUST_300001_SM_1000_NS8cuda_cub4core6detail5shmemE+40];
	ld.shared.u64 	%rd177, [_ZN6thrust24THRUST_300001_SM_1000_NS8cuda_cub4core6detail5shmemE+48];
	abs.f64 	%fd245, %fd345;
	abs.f64 	%fd246, %fd244;
	setp.lt.f64 	%p80, %fd245, %fd246;
	mov.f64 	%fd346, %fd244;
	mov.u64 	%rd350, %rd177;
	@%p80 bra 	$L__BB8_193;
	setp.lt.f64 	%p81, %fd246, %fd245;
	mov.f64 	%fd346, %fd345;
	mov.u64 	%rd350, %rd349;
	@%p81 bra 	$L__BB8_193;
	setp.lt.s64 	%p82, %rd349, %rd177;
	selp.f64 	%fd346, %fd345, %fd244, %p82;
	min.s64 	%rd350, %rd349, %rd177;
$L__BB8_193:
	ld.shared.f64 	%fd249, [_ZN6thrust24THRUST_300001_SM_1000_NS8cuda_cub4core6detail5shmemE+56];
	ld.shared.u64 	%rd180, [_ZN6thrust24THRUST_300001_SM_1000_NS8cuda_cub4core6detail5shmemE+64];
	abs.f64 	%fd250, %fd346;
	abs.f64 	%fd251, %fd249;
	setp.lt.f64 	%p83, %fd250, %fd251;
	mov.f64 	%fd347, %fd249;
	mov.u64 	%rd351, %rd180;
	@%p83 bra 	$L__BB8_196;
	setp.lt.f64 	%p84, %fd251, %fd250;
	mov.f64 	%fd347, %fd346;
	mov.u64 	%rd351, %rd350;
	@%p84 bra 	$L__BB8_196;
	setp.lt.s64 	%p85, %rd350, %rd180;
	selp.f64 	%fd347, %fd346, %fd249, %p85;
	min.s64 	%rd351, %rd350, %rd180;
$L__BB8_196:
	ld.shared.f64 	%fd254, [_ZN6thrust24THRUST_300001_SM_1000_NS8cuda_cub4core6detail5shmemE+72];
	ld.shared.u64 	%rd183, [_ZN6thrust24THRUST_300001_SM_1000_NS8cuda_cub4core6detail5shmemE+80];
	abs.f64 	%fd255, %fd347;
	abs.f64 	%fd256, %fd254;
	setp.lt.f64 	%p86, %fd255, %fd256;
	mov.f64 	%fd348, %fd254;
	mov.u64 	%rd352, %rd183;
	@%p86 bra 	$L__BB8_199;
	setp.lt.f64 	%p87, %fd256, %fd255;
	mov.f64 	%fd348, %fd347;
	mov.u64 	%rd352, %rd351;
	@%p87 bra 	$L__BB8_199;
	setp.lt.s64 	%p88, %rd351, %rd183;
	selp.f64 	%fd348, %fd347, %fd254, %p88;
	min.s64 	%rd352, %rd351, %rd183;
$L__BB8_199:
	ld.shared.f64 	%fd259, [_ZN6thrust24THRUST_300001_SM_1000_NS8cuda_cub4core6detail5shmemE+88];
	ld.shared.u64 	%rd186, [_ZN6thrust24THRUST_300001_SM_1000_NS8cuda_cub4core6detail5shmemE+96];
	abs.f64 	%fd260, %fd348;
	abs.f64 	%fd261, %fd259;
	setp.lt.f64 	%p89, %fd260, %fd261;
	mov.f64 	%fd349, %fd259;
	mov.u64 	%rd353, %rd186;
	@%p89 bra 	$L__BB8_202;
	setp.lt.f64 	%p90, %fd261, %fd260;
	mov.f64 	%fd349, %fd348;
	mov.u64 	%rd353, %rd352;
	@%p90 bra 	$L__BB8_202;
	setp.lt.s64 	%p91, %rd352, %rd186;
	selp.f64 	%fd349, %fd348, %fd259, %p91;
	min.s64 	%rd353, %rd352, %rd186;
$L__BB8_202:
	ld.shared.f64 	%fd264, [_ZN6thrust24THRUST_300001_SM_1000_NS8cuda_cub4core6detail5shmemE+104];
	ld.shared.u64 	%rd189, [_ZN6thrust24THRUST_300001_SM_1000_NS8cuda_cub4core6detail5shmemE+112];
	abs.f64 	%fd265, %fd349;
	abs.f64 	%fd266, %fd264;
	setp.lt.f64 	%p92, %fd265, %fd266;
	mov.f64 	%fd350, %fd264;
	mov.u64 	%rd354, %rd189;
	@%p92 bra 	$L__BB8_205;
	setp.lt.f64 	%p93, %fd266, %fd265;
	mov.f64 	%fd350, %fd349;
	mov.u64 	%rd354, %rd353;
	@%p93 bra 	$L__BB8_205;
	setp.lt.s64 	%p94, %rd353, %rd189;
	selp.f64 	%fd350, %fd349, %fd264, %p94;
	min.s64 	%rd354, %rd353, %rd189;
$L__BB8_205:
	ld.shared.f64 	%fd269, [_ZN6thrust24THRUST_300001_SM_1000_NS8cuda_cub4core6detail5shmemE+120];
	ld.shared.u64 	%rd192, [_ZN6thrust24THRUST_300001_SM_1000_NS8cuda_cub4core6detail5shmemE+128];
	abs.f64 	%fd270, %fd350;
	abs.f64 	%fd271, %fd269;
	setp.lt.f64 	%p95, %fd270, %fd271;
	mov.u64 	%rd355, %rd192;
	mov.f64 	%fd351, %fd269;
	@%p95 bra 	$L__BB8_208;
	setp.lt.f64 	%p96, %fd271, %fd270;
	mov.u64 	%rd355, %rd354;
	mov.f64 	%fd351, %fd350;
	@%p96 bra 	$L__BB8_208;
	setp.lt.s64 	%p97, %rd354, %rd192;
	selp.f64 	%fd351, %fd350, %fd269, %p97;
	min.s64 	%rd355, %rd354, %rd192;
$L__BB8_208:
	mov.u32 	%r389, %tid.x;
	setp.ne.s32 	%p214, %r389, 0;
	@%p214 bra 	$L__BB8_210;
	ld.param.u64 	%rd286, [_ZN6thrust24THRUST_300001_SM_1000_NS8cuda_cub4core6detail13_kernel_agentINS1_8__reduce11ReduceAgentINS0_12zip_iteratorIN4cuda3std3__45tupleIJNS0_10device_ptrIdEENS0_17counting_iteratorIlNS0_11use_defaultESF_SF_EEEEEEEPNSB_IJdlEEESJ_lNS1_9__extrema9arg_max_fIdl10comparatorEEEEJSI_SK_lN3cub18CUB_300001_SM_100013GridEvenShareIlEENSR_9GridQueueIyEESO_EEEvDpT0__param_1];
	cvta.to.global.u64 	%rd283, %rd286;
	mul.wide.u32 	%rd284, %r1, 16;
	add.s64 	%rd285, %rd283, %rd284;
	st.global.f64 	[%rd285], %fd351;
	st.global.u64 	[%rd285+8], %rd355;
$L__BB8_210:
	ret;

}
	// .globl	_ZN6thrust24THRUST_300001_SM_1000_NS8cuda_cub4core6detail13_kernel_agentINS1_8__reduce10DrainAgentIlEEJN3cub18CUB_300001_SM_10009GridQueueIyEElEEEvDpT0_
.visible .entry _ZN6thrust24THRUST_300001_SM_1000_NS8cuda_cub4core6detail13_kernel_agentINS1_8__reduce10DrainAgentIlEEJN3cub18CUB_300001_SM_10009GridQueueIyEElEEEvDpT0_(
	.param .align 8 .b8 _ZN6thrust24THRUST_300001_SM_1000_NS8cuda_cub4core6detail13_kernel_agentINS1_8__reduce10DrainAgentIlEEJN3cub18CUB_300001_SM_10009GridQueueIyEElEEEvDpT0__param_0[8],
	.param .u64 _ZN6thrust24THRUST_300001_SM_1000_NS8cuda_cub4core6detail13_kernel_agentINS1_8__reduce10DrainAgentIlEEJN3cub18CUB_300001_SM_10009GridQueueIyEElEEEvDpT0__param_1
)
.maxntid 1
{
	.reg .b64 	%rd<5>;

	ld.param.u64 	%rd1, [_ZN6thrust24THRUST_300001_SM_1000_NS8cuda_cub4core6detail13_kernel_agentINS1_8__reduce10DrainAgentIlEEJN3cub18CUB_300001_SM_10009GridQueueIyEElEEEvDpT0__param_0];
	ld.param.u64 	%rd2, [_ZN6thrust24THRUST_300001_SM_1000_NS8cuda_cub4core6detail13_kernel_agentINS1_8__reduce10DrainAgentIlEEJN3cub18CUB_300001_SM_10009GridQueueIyEElEEEvDpT0__param_1];
	cvta.to.global.u64 	%rd3, %rd1;
	st.global.u64 	[%rd3], %rd2;
	mov.b64 	%rd4, 0;
	st.global.u64 	[%rd3+8], %rd4;
	ret;

}
	// .globl	_ZN6thrust24THRUST_300001_SM_1000_NS8cuda_cub4core6detail13_kernel_agentINS1_8__reduce11ReduceAgentIPN4cuda3std3__45tupleIJdlEEESC_SB_lNS1_9__extrema9arg_max_fIdl10comparatorEEEEJSC_SC_iSG_EEEvDpT0_
.visible .entry _ZN6thrust24THRUST_300001_SM_1000_NS8cuda_cub4core6detail13_kernel_agentINS1_8__reduce11ReduceAgentIPN4cuda3std3__45tupleIJdlEEESC_SB_lNS1_9__extrema9arg_max_fIdl10comparatorEEEEJSC_SC_iSG_EEEvDpT0_(
	.param .u64 .ptr .align 1 _ZN6thrust24THRUST_300001_SM_1000_NS8cuda_cub4core6detail13_kernel_agentINS1_8__reduce11ReduceAgentIPN4cuda3std3__45tupleIJdlEEESC_SB_lNS1_9__extrema9arg_max_fIdl10comparatorEEEEJSC_SC_iSG_EEEvDpT0__param_0,
	.param .u64 .ptr .align 1 _ZN6thrust24THRUST_300001_SM_1000_NS8cuda_cub4core6detail13_kernel_agentINS1_8__reduce11ReduceAgentIPN4cuda3std3__45tupleIJdlEEESC_SB_lNS1_9__extrema9arg_max_fIdl10comparatorEEEEJSC_SC_iSG_EEEvDpT0__param_1,
	.param .u32 _ZN6thrust24THRUST_300001_SM_1000_NS8cuda_cub4core6detail13_kernel_agentINS1_8__reduce11ReduceAgentIPN4cuda3std3__45tupleIJdlEEESC_SB_lNS1_9__extrema9arg_max_fIdl10comparatorEEEEJSC_SC_iSG_EEEvDpT0__param_2,
	.param .align 1 .b8 _ZN6thrust24THRUST_300001_SM_1000_NS8cuda_cub4core6detail13_kernel_agentINS1_8__reduce11ReduceAgentIPN4cuda3std3__45tupleIJdlEEESC_SB_lNS1_9__extrema9arg_max_fIdl10comparatorEEEEJSC_SC_iSG_EEEvDpT0__param_3[1]
)
.maxntid 256
{
	.reg .pred 	%p<264>;
	.reg .b32 	%r<374>;
	.reg .b64 	%rd<509>;
	.reg .b64 	%fd<423>;

	ld.param.u64 	%rd236, [_ZN6thrust24THRUST_300001_SM_1000_NS8cuda_cub4core6detail13_kernel_agentINS1_8__reduce11ReduceAgentIPN4cuda3std3__45tupleIJdlEEESC_SB_lNS1_9__extrema9arg_max_fIdl10comparatorEEEEJSC_SC_iSG_EEEvDpT0__param_0];
	ld.param.u32 	%r29, [_ZN6thrust24THRUST_300001_SM_1000_NS8cuda_cub4core6detail13_kernel_agentINS1_8__reduce11ReduceAgentIPN4cuda3std3__45tupleIJdlEEESC_SB_lNS1_9__extrema9arg_max_fIdl10comparatorEEEEJSC_SC_iSG_EEEvDpT0__param_2];
	cvt.s64.s32 	%rd1, %r29;
	setp.eq.s32 	%p1, %r29, 0;
	@%p1 bra 	$L__BB10_234;
	setp.gt.s32 	%p2, %r29, 1279;
	@%p2 bra 	$L__BB10_121;
	mov.u32 	%r1, %tid.x;
	setp.ge.s32 	%p147, %r1, %r29;
	mov.f64 	%fd354, 0d0000000000000000;
	mov.b64 	%rd432, 0;
	mov.u32 	%r368, %r1;
	@%p147 bra 	$L__BB10_4;
	mul.wide.u32 	%rd376, %r1, 16;
	add.s64 	%rd373, %rd236, %rd376;
	// begin inline asm
	ld.global.nc.u64 %rd372, [%rd373];
	// end inline asm
	add.s64 	%rd375, %rd373, 8;
	// begin inline asm
	ld.global.nc.u64 %rd432, [%rd375];
	// end inline asm
	mov.b64 	%fd354, %rd372;
	add.s32 	%r368, %r1, 256;
$L__BB10_4:
	setp.ge.s32 	%p148, %r368, %r29;
	@%p148 bra 	$L__BB10_25;
	not.b32 	%r141, %r368;
	add.s32 	%r4, %r29, %r141;
	and.b32  	%r142, %r4, 768;
	setp.eq.s32 	%p149, %r142, 768;
	@%p149 bra 	$L__BB10_11;
	mul.wide.u32 	%rd378, %r368, 16;
	add.s64 	%rd423, %rd236, %rd378;
	shr.u32 	%r143, %r4, 8;
	add.s32 	%r144, %r143, 1;
	and.b32  	%r145, %r144, 3;
	neg.s32 	%r366, %r145;
$L__BB10_7:
	.pragma "nounroll";
	mov.u64 	%rd6, %rd432;
	mov.f64 	%fd3, %fd354;
	// begin inline asm
	ld.global.nc.u64 %rd379, [%rd423];
	// end inline asm
	add.s64 	%rd382, %rd423, 8;
	// begin inline asm
	ld.global.nc.u64 %rd381, [%rd382];
	// end inline asm
	mov.b64 	%fd4, %rd379;
	abs.f64 	%fd5, %fd3;
	abs.f64 	%fd6, %fd4;
	setp.lt.f64 	%p150, %fd5, %fd6;
	mov.u64 	%rd432, %rd381;
	mov.f64 	%fd354, %fd4;
	@%p150 bra 	$L__BB10_10;
	setp.lt.f64 	%p151, %fd6, %fd5;
	mov.u64 	%rd432, %rd6;
	mov.f64 	%fd354, %fd3;
	@%p151 bra 	$L__BB10_10;
	setp.lt.s64 	%p152, %rd6, %rd381;
	min.s64 	%rd432, %rd6, %rd381;
	selp.f64 	%fd354, %fd3, %fd4, %p152;
$L__BB10_10:
	add.s32 	%r368, %r368, 256;
	add.s64 	%rd423, %rd423, 4096;
	add.s32 	%r366, %r366, 1;
	setp.ne.s32 	%p153, %r366, 0;
	@%p153 bra 	$L__BB10_7;
$L__BB10_11:
	setp.lt.u32 	%p154, %r4, 768;
	@%p154 bra 	$L__BB10_25;
$L__BB10_12:
	mul.wide.s32 	%rd387, %r368, 16;
	add.s64 	%rd384, %rd236, %rd387;
	// begin inline asm
	ld.global.nc.u64 %rd383, [%rd384];
	// end inline asm
	add.s64 	%rd386, %rd384, 8;
	// begin inline asm
	ld.global.nc.u64 %rd385, [%rd386];
	// end inline asm
	mov.b64 	%fd12, %rd383;
	abs.f64 	%fd13, %fd354;
	abs.f64 	%fd14, %fd12;
	setp.lt.f64 	%p155, %fd13, %fd14;
	mov.u64 	%rd429, %rd385;
	mov.f64 	%fd351, %fd12;
	@%p155 bra 	$L__BB10_15;
	setp.lt.f64 	%p156, %fd14, %fd13;
	mov.u64 	%rd429, %rd432;
	mov.f64 	%fd351, %fd354;
	@%p156 bra 	$L__BB10_15;
	setp.lt.s64 	%p157, %rd432, %rd385;
	min.s64 	%rd429, %rd432, %rd385;
	selp.f64 	%fd351, %fd354, %fd12, %p157;
$L__BB10_15:
	add.s64 	%rd389, %rd384, 4096;
	// begin inline asm
	ld.global.nc.u64 %rd388, [%rd389];
	// end inline asm
	add.s64 	%rd391, %rd384, 4104;
	// begin inline asm
	ld.global.nc.u64 %rd390, [%rd391];
	// end inline asm
	mov.b64 	%fd17, %rd388;
	abs.f64 	%fd18, %fd351;
	abs.f64 	%fd19, %fd17;
	setp.lt.f64 	%p158, %fd18, %fd19;
	mov.u64 	%rd430, %rd390;
	mov.f64 	%fd352, %fd17;
	@%p158 bra 	$L__BB10_18;
	setp.lt.f64 	%p159, %fd19, %fd18;
	mov.u64 	%rd430, %rd429;
	mov.f64 	%fd352, %fd351;
	@%p159 bra 	$L__BB10_18;
	setp.lt.s64 	%p160, %rd429, %rd390;
	min.s64 	%rd430, %rd429, %rd390;
	selp.f64 	%fd352, %fd351, %fd17, %p160;
$L__BB10_18:
	add.s64 	%rd393, %rd384, 8192;
	// begin inline asm
	ld.global.nc.u64 %rd392, [%rd393];
	// end inline asm
	add.s64 	%rd395, %rd384, 8200;
	// begin inline asm
	ld.global.nc.u64 %rd394, [%rd395];
	// end inline asm
	mov.b64 	%fd22, %rd392;
	abs.f64 	%fd23, %fd352;
	abs.f64 	%fd24, %fd22;
	setp.lt.f64 	%p161, %fd23, %fd24;
	mov.u64 	%rd431, %rd394;
	mov.f64 	%fd353, %fd22;
	@%p161 bra 	$L__BB10_21;
	setp.lt.f64 	%p162, %fd24, %fd23;
	mov.u64 	%rd431, %rd430;
	mov.f64 	%fd353, %fd352;
	@%p162 bra 	$L__BB10_21;
	setp.lt.s64 	%p163, %rd430, %rd394;
	min.s64 	%rd431, %rd430, %rd394;
	selp.f64 	%fd353, %fd352, %fd22, %p163;
$L__BB10_21:
	add.s64 	%rd397, %rd384, 12288;
	// begin inline asm
	ld.global.nc.u64 %rd396, [%rd397];
	// end inline asm
	add.s64 	%rd399, %rd384, 12296;
	// begin inline asm
	ld.global.nc.u64 %rd398, [%rd399];
	// end inline asm
	mov.b64 	%fd27, %rd396;
	abs.f64 	%fd28, %fd353;
	abs.f64 	%fd29, %fd27;
	setp.lt.f64 	%p164, %fd28, %fd29;
	mov.u64 	%rd432, %rd398;
	mov.f64 	%fd354, %fd27;
	@%p164 bra 	$L__BB10_24;
	setp.lt.f64 	%p165, %fd29, %fd28;
	mov.u64 	%rd432, %rd431;
	mov.f64 	%fd354, %fd353;
	@%p165 bra 	$L__BB10_24;
	setp.lt.s64 	%p166, %rd431, %rd398;
	min.s64 	%rd432, %rd431, %rd398;
	selp.f64 	%fd354, %fd353, %fd27, %p166;
$L__BB10_24:
	add.s32 	%r368, %r368, 1024;
	setp.lt.s32 	%p167, %r368, %r29;
	@%p167 bra 	$L__BB10_12;
$L__BB10_25:
	setp.lt.s32 	%p168, %r29, 256;
	@%p168 bra 	$L__BB10_70;
	// begin inline asm
	mov.u32 %r259, %laneid;
	// end inline asm
	mov.b64 	%rd410, %fd354;
	mov.b64 	{%r261, %r266}, %rd410;
	mov.b32 	%r277, 1;
	mov.b32 	%r278, 31;
	mov.b32 	%r279, -1;
	// begin inline asm
	shfl.sync.down.b32 %r260, %r261, %r277, %r278, %r279;
	// end inline asm
	// begin inline asm
	shfl.sync.down.b32 %r265, %r266, %r277, %r278, %r279;
	// end inline asm
	mov.b64 	%rd411, {%r260, %r265};
	mov.b64 	%fd33, %rd411;
	mov.b64 	{%r271, %r276}, %rd432;
	// begin inline asm
	shfl.sync.down.b32 %r270, %r271, %r277, %r278, %r279;
	// end inline asm
	// begin inline asm
	shfl.sync.down.b32 %r275, %r276, %r277, %r278, %r279;
	// end inline asm
	mov.b64 	%rd28, {%r270, %r275};
	setp.gt.s32 	%p220, %r259, 30;
	mov.u64 	%rd434, %rd432;
	mov.f64 	%fd356, %fd354;
	@%p220 bra 	$L__BB10_30;
	abs.f64 	%fd34, %fd354;
	abs.f64 	%fd35, %fd33;
	setp.lt.f64 	%p221, %fd34, %fd35;
	mov.u64 	%rd434, %rd28;
	mov.f64 	%fd356, %fd33;
	@%p221 bra 	$L__BB10_30;
	setp.lt.f64 	%p222, %fd35, %fd34;
	mov.u64 	%rd434, %rd432;
	mov.f64 	%fd356, %fd354;
	@%p222 bra 	$L__BB10_30;
	setp.lt.s64 	%p223, %rd432, %rd28;
	min.s64 	%rd434, %rd432, %rd28;
	selp.f64 	%fd356, %fd354, %fd33, %p223;
$L__BB10_30:
	mov.b64 	%rd412, %fd356;
	mov.b64 	{%r281, %r286}, %rd412;
	mov.b32 	%r297, 2;
	mov.b32 	%r298, 31;
	mov.b32 	%r299, -1;
	// begin inline asm
	shfl.sync.down.b32 %r280, %r281, %r297, %r298, %r299;
	// end inline asm
	// begin inline asm
	shfl.sync.down.b32 %r285, %r286, %r297, %r298, %r299;
	// end inline asm
	mov.b64 	%rd413, {%r280, %r285};
	mov.b64 	%fd38, %rd413;
	mov.b64 	{%r291, %r296}, %rd434;
	// begin inline asm
	shfl.sync.down.b32 %r290, %r291, %r297, %r298, %r299;
	// end inline asm
	// begin inline asm
	shfl.sync.down.b32 %r295, %r296, %r297, %r298, %r299;
	// end inline asm
	mov.b64 	%rd31, {%r290, %r295};
	setp.gt.s32 	%p224, %r259, 29;
	mov.u64 	%rd435, %rd434;
	mov.f64 	%fd357, %fd356;
	@%p224 bra 	$L__BB10_34;
	abs.f64 	%fd39, %fd356;
	abs.f64 	%fd40, %fd38;
	setp.lt.f64 	%p225, %fd39, %fd40;
	mov.u64 	%rd435, %rd31;
	mov.f64 	%fd357, %fd38;
	@%p225 bra 	$L__BB10_34;
	setp.lt.f64 	%p226, %fd40, %fd39;
	mov.u64 	%rd435, %rd434;
	mov.f64 	%fd357, %fd356;
	@%p226 bra 	$L__BB10_34;
	setp.lt.s64 	%p227, %rd434, %rd31;
	min.s64 	%rd435, %rd434, %rd31;
	selp.f64 	%fd357, %fd356, %fd38, %p227;
$L__BB10_34:
	mov.b64 	%rd414, %fd357;
	mov.b64 	{%r301, %r306}, %rd414;
	mov.b32 	%r317, 4;
	mov.b32 	%r318, 31;
	mov.b32 	%r319, -1;
	// begin inline asm
	shfl.sync.down.b32 %r300, %r301, %r317, %r318, %r319;
	// end inline asm
	// begin inline asm
	shfl.sync.down.b32 %r305, %r306, %r317, %r318, %r319;
	// end inline asm
	mov.b64 	%rd415, {%r300, %r305};
	mov.b64 	%fd43, %rd415;
	mov.b64 	{%r311, %r316}, %rd435;
	// begin inline asm
	shfl.sync.down.b32 %r310, %r311, %r317, %r318, %r319;
	// end inline asm
	// begin inline asm
	shfl.sync.down.b32 %r315, %r316, %r317, %r318, %r319;
	// end inline asm
	mov.b64 	%rd34, {%r310, %r315};
	setp.gt.s32 	%p228, %r259, 27;
	mov.u64 	%rd436, %rd435;
	mov.f64 	%fd358, %fd357;
	@%p228 bra 	$L__BB10_38;
	abs.f64 	%fd44, %fd357;
	abs.f64 	%fd45, %fd43;
	setp.lt.f64 	%p229, %fd44, %fd45;
	mov.u64 	%rd436, %rd34;
	mov.f64 	%fd358, %fd43;
	@%p229 bra 	$L__BB10_38;
	setp.lt.f64 	%p230, %fd45, %fd44;
	mov.u64 	%rd436, %rd435;
	mov.f64 	%fd358, %fd357;
	@%p230 bra 	$L__BB10_38;
	setp.lt.s64 	%p231, %rd435, %rd34;
	min.s64 	%rd436, %rd435, %rd34;
	selp.f64 	%fd358, %fd357, %fd43, %p231;
$L__BB10_38:
	mov.b64 	%rd416, %fd358;
	mov.b64 	{%r321, %r326}, %rd416;
	mov.b32 	%r337, 8;
	mov.b32 	%r338, 31;
	mov.b32 	%r339, -1;
	// begin inline asm
	shfl.sync.down.b32 %r320, %r321, %r337, %r338, %r339;
	// end inline asm
	// begin inline asm
	shfl.sync.down.b32 %r325, %r326, %r337, %r338, %r339;
	// end inline asm
	mov.b64 	%rd417, {%r320, %r325};
	mov.b64 	%fd48, %rd417;
	mov.b64 	{%r331, %r336}, %rd436;
	// begin inline asm
	shfl.sync.down.b32 %r330, %r331, %r337, %r338, %r339;
	// end inline asm
	// begin inline asm
	shfl.sync.down.b32 %r335, %r336, %r337, %r338, %r339;
	// end inline asm
	mov.b64 	%rd37, {%r330, %r335};
	setp.gt.s32 	%p232, %r259, 23;
	mov.u64 	%rd437, %rd436;
	mov.f64 	%fd359, %fd358;
	@%p232 bra 	$L__BB10_42;
	abs.f64 	%fd49, %fd358;
	abs.f64 	%fd50, %fd48;
	setp.lt.f64 	%p233, %fd49, %fd50;
	mov.u64 	%rd437, %rd37;
	mov.f64 	%fd359, %fd48;
	@%p233 bra 	$L__BB10_42;
	setp.lt.f64 	%p234, %fd50, %fd49;
	mov.u64 	%rd437, %rd436;
	mov.f64 	%fd359, %fd358;
	@%p234 bra 	$L__BB10_42;
	setp.lt.s64 	%p235, %rd436, %rd37;
	min.s64 	%rd437, %rd436, %rd37;
	selp.f64 	%fd359, %fd358, %fd48, %p235;
$L__BB10_42:
	mov.b64 	%rd418, %fd359;
	mov.b64 	{%r341, %r346}, %rd418;
	mov.b32 	%r357, 16;
	mov.b32 	%r358, 31;
	mov.b32 	%r359, -1;
	// begin inline asm
	shfl.sync.down.b32 %r340, %r341, %r357, %r358, %r359;
	// end inline asm
	// begin inline asm
	shfl.sync.down.b32 %r345, %r346, %r357, %r358, %r359;
	// end inline asm
	mov.b64 	%rd419, {%r340, %r345};
	mov.b64 	%fd53, %rd419;
	mov.b64 	{%r351, %r356}, %rd437;
	// begin inline asm
	shfl.sync.down.b32 %r350, %r351, %r357, %r358, %r359;
	// end inline asm
	// begin inline asm
	shfl.sync.down.b32 %r355, %r356, %r357, %r358, %r359;
	// end inline asm
	mov.b64 	%rd40, {%r350, %r355};
	setp.gt.s32 	%p236, %r259, 15;
	mov.u64 	%rd508, %rd437;
	mov.f64 	%fd422, %fd359;
	@%p236 bra 	$L__BB10_46;
	abs.f64 	%fd54, %fd359;
	abs.f64 	%fd55, %fd53;
	setp.lt.f64 	%p237, %fd54, %fd55;
	mov.u64 	%rd508, %rd40;
	mov.f64 	%fd422, %fd53;
	@%p237 bra 	$L__BB10_46;
	setp.lt.f64 	%p238, %fd55, %fd54;
	mov.u64 	%rd508, %rd437;
	mov.f64 	%fd422, %fd359;
	@%p238 bra 	$L__BB10_46;
	setp.lt.s64 	%p239, %rd437, %rd40;
	min.s64 	%rd508, %rd437, %rd40;
	selp.f64 	%fd422, %fd359, %fd53, %p239;
$L__BB10_46:
	setp.ne.s32 	%p240, %r259, 0;
	@%p240 bra 	$L__BB10_48;
	shr.u32 	%r360, %r1, 1;
	and.b32  	%r361, %r360, 496;
	mov.u32 	%r362, _ZN6thrust24THRUST_300001_SM_1000_NS8cuda_cub4core6detail5shmemE;
	add.s32 	%r363, %r362, %r361;
	st.shared.f64 	[%r363+8], %fd422;
	st.shared.u64 	[%r363+16], %rd508;
$L__BB10_48:
	bar.sync 	0;
	setp.ne.s32 	%p241, %r1, 0;
	@%p241 bra 	$L__BB10_232;
	ld.shared.f64 	%fd58, [_ZN6thrust24THRUST_300001_SM_1000_NS8cuda_cub4core6detail5shmemE+24];
	ld.shared.u64 	%rd43, [_ZN6thrust24THRUST_300001_SM_1000_NS8cuda_cub4core6detail5shmemE+32];
	abs.f64 	%fd59, %fd422;
	abs.f64 	%fd60, %fd58;
	setp.lt.f64 	%p242, %fd59, %fd60;
	mov.u64 	%rd439, %rd43;
	mov.f64 	%fd361, %fd58;
	@%p242 bra 	$L__BB10_52;
	setp.lt.f64 	%p243, %fd60, %fd59;
	mov.u64 	%rd439, %rd508;
	mov.f64 	%fd361, %fd422;
	@%p243 bra 	$L__BB10_52;
	setp.lt.s64 	%p244, %rd508, %rd43;
	min.s64 	%rd439, %rd508, %rd43;
	selp.f64 	%fd361, %fd422, %fd58, %p244;
$L__BB10_52:
	ld.shared.f64 	%fd63, [_ZN6thrust24THRUST_300001_SM_1000_NS8cuda_cub4core6detail5shmemE+40];
	ld.shared.u64 	%rd46, [_ZN6thrust24THRUST_300001_SM_1000_NS8cuda_cub4core6detail5shmemE+48];
	abs.f64 	%fd64, %fd361;
	abs.f64 	%fd65, %fd63;
	setp.lt.f64 	%p245, %fd64, %fd65;
	mov.u64 	%rd440, %rd46;
	mov.f64 	%fd362, %fd63;
	@%p245 bra 	$L__BB10_55;
	setp.lt.f64 	%p246, %fd65, %fd64;
	mov.u64 	%rd440, %rd439;
	mov.f64 	%fd362, %fd361;
	@%p246 bra 	$L__BB10_55;
	setp.lt.s64 	%p247, %rd439, %rd46;
	min.s64 	%rd440, %rd439, %rd46;
	selp.f64 	%fd362, %fd361, %fd63, %p247;
$L__BB10_55:
	ld.shared.f64 	%fd68, [_ZN6thrust24THRUST_300001_SM_1000_NS8cuda_cub4core6detail5shmemE+56];
	ld.shared.u64 	%rd49, [_ZN6thrust24THRUST_300001_SM_1000_NS8cuda_cub4core6detail5shmemE+64];
	abs.f64 	%fd69, %fd362;
	abs.f64 	%fd70, %fd68;
	setp.lt.f64 	%p248, %fd69, %fd70;
	mov.u64 	%rd441, %rd49;
	mov.f64 	%fd363, %fd68;
	@%p248 bra 	$L__BB10_58;
	setp.lt.f64 	%p249, %fd70, %fd69;
	mov.u64 	%rd441, %rd440;
	mov.f64 	%fd363, %fd362;
	@%p249 bra 	$L__BB10_58;
	setp.lt.s64 	%p250, %rd440, %rd49;
	min.s64 	%rd441, %rd440, %rd49;
	selp.f64 	%fd363, %fd362, %fd68, %p250;
$L__BB10_58:
	ld.shared.f64 	%fd73, [_ZN6thrust24THRUST_300001_SM_1000_NS8cuda_cub4core6detail5shmemE+72];
	ld.shared.u64 	%rd52, [_ZN6thrust24THRUST_300001_SM_1000_NS8cuda_cub4core6detail5shmemE+80];
	abs.f64 	%fd74, %fd363;
	abs.f64 	%fd75, %fd73;
	setp.lt.f64 	%p251, %fd74, %fd75;
	mov.u64 	%rd442, %rd52;
	mov.f64 	%fd364, %fd73;
	@%p251 bra 	$L__BB10_61;
	setp.lt.f64 	%p252, %fd75, %fd74;
	mov.u64 	%rd442, %rd441;
	mov.f64 	%fd364, %fd363;
	@%p252 bra 	$L__BB10_61;
	setp.lt.s64 	%p253, %rd441, %rd52;
	min.s64 	%rd442, %rd441, %rd52;
	selp.f64 	%fd364, %fd363, %fd73, %p253;
$L__BB10_61:
	ld.shared.f64 	%fd78, [_ZN6thrust24THRUST_300001_SM_1000_NS8cuda_cub4core6detail5shmemE+88];
	ld.shared.u64 	%rd55, [_ZN6thrust24THRUST_300001_SM_1000_NS8cuda_cub4core6detail5shmemE+96];
	abs.f64 	%fd79, %fd364;
	abs.f64 	%fd80, %fd78;
	setp.lt.f64 	%p254, %fd79, %fd80;
	mov.u64 	%rd443, %rd55;
	mov.f64 	%fd365, %fd78;
	@%p254 bra 	$L__BB10_64;
	setp.lt.f64 	%p255, %fd80, %fd79;
	mov.u64 	%rd443, %rd442;
	mov.f64 	%fd365, %fd364;
	@%p255 bra 	$L__BB10_64;
	setp.lt.s64 	%p256, %rd442, %rd55;
	min.s64 	%rd443, %rd442, %rd55;
	selp.f64 	%fd365, %fd364, %fd78, %p256;
$L__BB10_64:
	ld.shared.f64 	%fd83, [_ZN6thrust24THRUST_300001_SM_1000_NS8cuda_cub4core6detail5shmemE+104];
	ld.shared.u64 	%rd58, [_ZN6thrust24THRUST_300001_SM_1000_NS8cuda_cub4core6detail5shmemE+112];
	abs.f64 	%fd84, %fd365;
	abs.f64 	%fd85, %fd83;
	setp.lt.f64 	%p257, %fd84, %fd85;
	mov.u64 	%rd444, %rd58;
	mov.f64 	%fd366, %fd83;
	@%p257 bra 	$L__BB10_67;
	setp.lt.f64 	%p258, %fd85, %fd84;
	mov.u64 	%rd444, %rd443;
	mov.f64 	%fd366, %fd365;
	@%p258 bra 	$L__BB10_67;
	setp.lt.s64 	%p259, %rd443, %rd58;
	min.s64 	%rd444, %rd443, %rd58;
	selp.f64 	%fd366, %fd365, %fd83, %p259;
$L__BB10_67:
	ld.shared.f64 	%fd88, [_ZN6thrust24THRUST_300001_SM_1000_NS8cuda_cub4core6detail5shmemE+120];
	ld.shared.u64 	%rd61, [_ZN6thrust24THRUST_300001_SM_1000_NS8cuda_cub4core6detail5shmemE+128];
	abs.f64 	%fd89, %fd366;
	abs.f64 	%fd90, %fd88;
	setp.lt.f64 	%p260, %fd89, %fd90;
	mov.u64 	%rd508, %rd61;
	mov.f64 	%fd422, %fd88;
	@%p260 bra 	$L__BB10_232;
	setp.lt.f64 	%p261, %fd90, %fd89;
	mov.u64 	%rd508, %rd444;
	mov.f64 	%fd422, %fd366;
	@%p261 bra 	$L__BB10_232;
	setp.lt.s64 	%p262, %rd444, %rd61;
	min.s64 	%rd508, %rd444, %rd61;
	selp.f64 	%fd422, %fd366, %fd88, %p262;
	bra.uni 	$L__BB10_232;
$L__BB10_70:
	// begin inline asm
	mov.u32 %r146, %laneid;
	// end inline asm
	and.b32  	%r167, %r1, 992;
	add.s32 	%r168, %r167, 32;
	setp.gt.s32 	%p169, %r168, %r29;
	not.b32 	%r169, %r167;
	add.s32 	%r170, %r29, %r169;
	selp.b32 	%r165, %r170, 31, %p169;
	mov.b64 	%rd400, %fd354;
	mov.b64 	{%r148, %r153}, %rd400;
	mov.b32 	%r164, 1;
	mov.b32 	%r166, -1;
	// begin inline asm
	shfl.sync.down.b32 %r147, %r148, %r164, %r165, %r166;
	// end inline asm
	// begin inline asm
	shfl.sync.down.b32 %r152, %r153, %r164, %r165, %r166;
	// end inline asm
	mov.b64 	%rd401, {%r147, %r152};
	mov.b64 	%fd92, %rd401;
	mov.b64 	{%r158, %r163}, %rd432;
	// begin inline asm
	shfl.sync.down.b32 %r157, %r158, %r164, %r165, %r166;
	// end inline asm
	// begin inline asm
	shfl.sync.down.b32 %r162, %r163, %r164, %r165, %r166;
	// end inline asm
	mov.b64 	%rd63, {%r157, %r162};
	setp.ge.s32 	%p170, %r146, %r165;
	mov.u64 	%rd445, %rd432;
	mov.f64 	%fd367, %fd354;
	@%p170 bra 	$L__BB10_74;
	abs.f64 	%fd93, %fd354;
	abs.f64 	%fd94, %fd92;
	setp.lt.f64 	%p171, %fd93, %fd94;
	mov.u64 	%rd445, %rd63;
	mov.f64 	%fd367, %fd92;
	@%p171 bra 	$L__BB10_74;
	setp.lt.f64 	%p172, %fd94, %fd93;
	mov.u64 	%rd445, %rd432;
	mov.f64 	%fd367, %fd354;
	@%p172 bra 	$L__BB10_74;
	setp.lt.s64 	%p173, %rd432, %rd63;
	min.s64 	%rd445, %rd432, %rd63;
	selp.f64 	%fd367, %fd354, %fd92, %p173;
$L__BB10_74:
	mov.b64 	%rd402, %fd367;
	mov.b64 	{%r172, %r177}, %rd402;
	mov.b32 	%r188, 2;
	mov.b32 	%r190, -1;
	// begin inline asm
	shfl.sync.down.b32 %r171, %r172, %r188, %r165, %r190;
	// end inline asm
	// begin inline asm
	shfl.sync.down.b32 %r176, %r177, %r188, %r165, %r190;
	// end inline asm
	mov.b64 	%rd403, {%r171, %r176};
	mov.b64 	%fd97, %rd403;
	mov.b64 	{%r182, %r187}, %rd445;
	// begin inline asm
	shfl.sync.down.b32 %r181, %r182, %r188, %r165, %r190;
	// end inline asm
	// begin inline asm
	shfl.sync.down.b32 %r186, %r187, %r188, %r165, %r190;
	// end inline asm
	mov.b64 	%rd66, {%r181, %r186};
	add.s32 	%r191, %r146, 2;
	setp.gt.s32 	%p174, %r191, %r165;
	mov.u64 	%rd446, %rd445;
	mov.f64 	%fd368, %fd367;
	@%p174 bra 	$L__BB10_78;
	abs.f64 	%fd98, %fd367;
	abs.f64 	%fd99, %fd97;
	setp.lt.f64 	%p175, %fd98, %fd99;
	mov.u64 	%rd446, %rd66;
	mov.f64 	%fd368, %fd97;
	@%p175 bra 	$L__BB10_78;
	setp.lt.f64 	%p176, %fd99, %fd98;
	mov.u64 	%rd446, %rd445;
	mov.f64 	%fd368, %fd367;
	@%p176 bra 	$L__BB10_78;
	setp.lt.s64 	%p177, %rd445, %rd66;
	min.s64 	%rd446, %rd445, %rd66;
	selp.f64 	%fd368, %fd367, %fd97, %p177;
$L__BB10_78:
	mov.b64 	%rd404, %fd368;
	mov.b64 	{%r193, %r198}, %rd404;
	mov.b32 	%r209, 4;
	mov.b32 	%r211, -1;
	// begin inline asm
	shfl.sync.down.b32 %r192, %r193, %r209, %r165, %r211;
	// end inline asm
	// begin inline asm
	shfl.sync.down.b32 %r197, %r198, %r209, %r165, %r211;
	// end inline asm
	mov.b64 	%rd405, {%r192, %r197};
	mov.b64 	%fd102, %rd405;
	mov.b64 	{%r203, %r208}, %rd446;
	// begin inline asm
	shfl.sync.down.b32 %r202, %r203, %r209, %r165, %r211;
	// end inline asm
	// begin inline asm
	shfl.sync.down.b32 %r207, %r208, %r209, %r165, %r211;
	// end inline asm
	mov.b64 	%rd69, {%r202, %r207};
	add.s32 	%r212, %r146, 4;
	setp.gt.s32 	%p178, %r212, %r165;
	mov.u64 	%rd447, %rd446;
	mov.f64 	%fd369, %fd368;
	@%p178 bra 	$L__BB10_82;
	abs.f64 	%fd103, %fd368;
	abs.f64 	%fd104, %fd102;
	setp.lt.f64 	%p179, %fd103, %fd104;
	mov.u64 	%rd447, %rd69;
	mov.f64 	%fd369, %fd102;
	@%p179 bra 	$L__BB10_82;
	setp.lt.f64 	%p180, %fd104, %fd103;
	mov.u64 	%rd447, %rd446;
	mov.f64 	%fd369, %fd368;
	@%p180 bra 	$L__BB10_82;
	setp.lt.s64 	%p181, %rd446, %rd69;
	min.s64 	%rd447, %rd446, %rd69;
	selp.f64 	%fd369, %fd368, %fd102, %p181;
$L__BB10_82:
	mov.b64 	%rd406, %fd369;
	mov.b64 	{%r214, %r219}, %rd406;
	mov.b32 	%r230, 8;
	mov.b32 	%r232, -1;
	// begin inline asm
	shfl.sync.down.b32 %r213, %r214, %r230, %r165, %r232;
	// end inline asm
	// begin inline asm
	shfl.sync.down.b32 %r218, %r219, %r230, %r165, %r232;
	// end inline asm
	mov.b64 	%rd407, {%r213, %r218};
	mov.b64 	%fd107, %rd407;
	mov.b64 	{%r224, %r229}, %rd447;
	// begin inline asm
	shfl.sync.down.b32 %r223, %r224, %r230, %r165, %r232;
	// end inline asm
	// begin inline asm
	shfl.sync.down.b32 %r228, %r229, %r230, %r165, %r232;
	// end inline asm
	mov.b64 	%rd72, {%r223, %r228};
	add.s32 	%r233, %r146, 8;
	setp.gt.s32 	%p182, %r233, %r165;
	mov.u64 	%rd448, %rd447;
	mov.f64 	%fd370, %fd369;
	@%p182 bra 	$L__BB10_86;
	abs.f64 	%fd108, %fd369;
	abs.f64 	%fd109, %fd107;
	setp.lt.f64 	%p183, %fd108, %fd109;
	mov.u64 	%rd448, %rd72;
	mov.f64 	%fd370, %fd107;
	@%p183 bra 	$L__BB10_86;
	setp.lt.f64 	%p184, %fd109, %fd108;
	mov.u64 	%rd448, %rd447;
	mov.f64 	%fd370, %fd369;
	@%p184 bra 	$L__BB10_86;
	setp.lt.s64 	%p185, %rd447, %rd72;
	min.s64 	%rd448, %rd447, %rd72;
	selp.f64 	%fd370, %fd369, %fd107, %p185;
$L__BB10_86:
	mov.b64 	%rd408, %fd370;
	mov.b64 	{%r235, %r240}, %rd408;
	mov.b32 	%r251, 16;
	mov.b32 	%r253, -1;
	// begin inline asm
	shfl.sync.down.b32 %r234, %r235, %r251, %r165, %r253;
	// end inline asm
	// begin inline asm
	shfl.sync.down.b32 %r239, %r240, %r251, %r165, %r253;
	// end inline asm
	mov.b64 	%rd409, {%r234, %r239};
	mov.b64 	%fd112, %rd409;
	mov.b64 	{%r245, %r250}, %rd448;
	// begin inline asm
	shfl.sync.down.b32 %r244, %r245, %r251, %r165, %r253;
	// end inline asm
	// begin inline asm
	shfl.sync.down.b32 %r249, %r250, %r251, %r165, %r253;
	// end inline asm
	mov.b64 	%rd75, {%r244, %r249};
	add.s32 	%r254, %r146, 16;
	setp.gt.s32 	%p186, %r254, %r165;
	mov.u64 	%rd508, %rd448;
	mov.f64 	%fd422, %fd370;
	@%p186 bra 	$L__BB10_90;
	abs.f64 	%fd113, %fd370;
	abs.f64 	%fd114, %fd112;
	setp.lt.f64 	%p187, %fd113, %fd114;
	mov.u64 	%rd508, %rd75;
	mov.f64 	%fd422, %fd112;
	@%p187 bra 	$L__BB10_90;
	setp.lt.f64 	%p188, %fd114, %fd113;
	mov.u64 	%rd508, %rd448;
	mov.f64 	%fd422, %fd370;
	@%p188 bra 	$L__BB10_90;
	setp.lt.s64 	%p189, %rd448, %rd75;
	min.s64 	%rd508, %rd448, %rd75;
	selp.f64 	%fd422, %fd370, %fd112, %p189;
$L__BB10_90:
	setp.ne.s32 	%p190, %r146, 0;
	@%p190 bra 	$L__BB10_92;
	shr.u32 	%r255, %r1, 1;
	and.b32  	%r256, %r255, 496;
	mov.u32 	%r257, _ZN6thrust24THRUST_300001_SM_1000_NS8cuda_cub4core6detail5shmemE;
	add.s32 	%r258, %r257, %r256;
	st.shared.f64 	[%r258+8], %fd422;
	st.shared.u64 	[%r258+16], %rd508;
$L__BB10_92:
	bar.sync 	0;
	setp.ne.s32 	%p191, %r1, 0;
	@%p191 bra 	$L__BB10_232;
	setp.lt.s32 	%p192, %r29, 33;
	mov.f64 	%fd372, %fd422;
	mov.u64 	%rd450, %rd508;
	@%p192 bra 	$L__BB10_97;
	ld.shared.f64 	%fd117, [_ZN6thrust24THRUST_300001_SM_1000_NS8cuda_cub4core6detail5shmemE+24];
	ld.shared.u64 	%rd78, [_ZN6thrust24THRUST_300001_SM_1000_NS8cuda_cub4core6detail5shmemE+32];
	abs.f64 	%fd118, %fd422;
	abs.f64 	%fd119, %fd117;
	setp.lt.f64 	%p193, %fd118, %fd119;
	mov.f64 	%fd372, %fd117;
	mov.u64 	%rd450, %rd78;
	@%p193 bra 	$L__BB10_97;
	setp.lt.f64 	%p194, %fd119, %fd118;
	mov.f64 	%fd372, %fd422;
	mov.u64 	%rd450, %rd508;
	@%p194 bra 	$L__BB10_97;
	setp.lt.s64 	%p195, %rd508, %rd78;
	min.s64 	%rd450, %rd508, %rd78;
	selp.f64 	%fd372, %fd422, %fd117, %p195;
$L__BB10_97:
	setp.lt.s32 	%p196, %r29, 65;
	mov.f64 	%fd373, %fd372;
	mov.u64 	%rd451, %rd450;
	@%p196 bra 	$L__BB10_101;
	ld.shared.f64 	%fd122, [_ZN6thrust24THRUST_300001_SM_1000_NS8cuda_cub4core6detail5shmemE+40];
	ld.shared.u64 	%rd81, [_ZN6thrust24THRUST_300001_SM_1000_NS8cuda_cub4core6detail5shmemE+48];
	abs.f64 	%fd123, %fd372;
	abs.f64 	%fd124, %fd122;
	setp.lt.f64 	%p197, %fd123, %fd124;
	mov.f64 	%fd373, %fd122;
	mov.u64 	%rd451, %rd81;
	@%p197 bra 	$L__BB10_101;
	setp.lt.f64 	%p198, %fd124, %fd123;
	mov.f64 	%fd373, %fd372;
	mov.u64 	%rd451, %rd450;
	@%p198 bra 	$L__BB10_101;
	setp.lt.s64 	%p199, %rd450, %rd81;
	min.s64 	%rd451, %rd450, %rd81;
	selp.f64 	%fd373, %fd372, %fd122, %p199;
$L__BB10_101:
	setp.lt.s32 	%p200, %r29, 97;
	mov.f64 	%fd374, %fd373;
	mov.u64 	%rd452, %rd451;
	@%p200 bra 	$L__BB10_105;
	ld.shared.f64 	%fd127, [_ZN6thrust24THRUST_300001_SM_1000_NS8cuda_cub4core6detail5shmemE+56];
	ld.shared.u64 	%rd84, [_ZN6thrust24THRUST_300001_SM_1000_NS8cuda_cub4core6detail5shmemE+64];
	abs.f64 	%fd128, %fd373;
	abs.f64 	%fd129, %fd127;
	setp.lt.f64 	%p201, %fd128, %fd129;
	mov.f64 	%fd374, %fd127;
	mov.u64 	%rd452, %rd84;
	@%p201 bra 	$L__BB10_105;
	setp.lt.f64 	%p202, %fd129, %fd128;
	mov.f64 	%fd374, %fd373;
	mov.u64 	%rd452, %rd451;
	@%p202 bra 	$L__BB10_105;
	setp.lt.s64 	%p203, %rd451, %rd84;
	min.s64 	%rd452, %rd451, %rd84;
	selp.f64 	%fd374, %fd373, %fd127, %p203;
$L__BB10_105:
	setp.lt.s32 	%p204, %r29, 129;
	mov.f64 	%fd375, %fd374;
	mov.u64 	%rd453, %rd452;
	@%p204 bra 	$L__BB10_109;
	ld.shared.f64 	%fd132, [_ZN6thrust24THRUST_300001_SM_1000_NS8cuda_cub4core6detail5shmemE+72];
	ld.shared.u64 	%rd87, [_ZN6thrust24THRUST_300001_SM_1000_NS8cuda_cub4core6detail5shmemE+80];
	abs.f64 	%fd133, %fd374;
	abs.f64 	%fd134, %fd132;
	setp.lt.f64 	%p205, %fd133, %fd134;
	mov.f64 	%fd375, %fd132;
	mov.u64 	%rd453, %rd87;
	@%p205 bra 	$L__BB10_109;
	setp.lt.f64 	%p206, %fd134, %fd133;
	mov.f64 	%fd375, %fd374;
	mov.u64 	%rd453, %rd452;
	@%p206 bra 	$L__BB10_109;
	setp.lt.s64 	%p207, %rd452, %rd87;
	min.s64 	%rd453, %rd452, %rd87;
	selp.f64 	%fd375, %fd374, %fd132, %p207;
$L__BB10_109:
	setp.lt.s32 	%p208, %r29, 161;
	mov.f64 	%fd376, %fd375;
	mov.u64 	%rd454, %rd453;
	@%p208 bra 	$L__BB10_113;
	ld.shared.f64 	%fd137, [_ZN6thrust24THRUST_300001_SM_1000_NS8cuda_cub4core6detail5shmemE+88];
	ld.shared.u64 	%rd90, [_ZN6thrust24THRUST_300001_SM_1000_NS8cuda_cub4core6detail5shmemE+96];
	abs.f64 	%fd138, %fd375;
	abs.f64 	%fd139, %fd137;
	setp.lt.f64 	%p209, %fd138, %fd139;
	mov.f64 	%fd376, %fd137;
	mov.u64 	%rd454, %rd90;
	@%p209 bra 	$L__BB10_113;
	setp.lt.f64 	%p210, %fd139, %fd138;
	mov.f64 	%fd376, %fd375;
	mov.u64 	%rd454, %rd453;
	@%p210 bra 	$L__BB10_113;
	setp.lt.s64 	%p211, %rd453, %rd90;
	min.s64 	%rd454, %rd453, %rd90;
	selp.f64 	%fd376, %fd375, %fd137, %p211;
$L__BB10_113:
	setp.lt.s32 	%p212, %r29, 193;
	mov.f64 	%fd377, %fd376;
	mov.u64 	%rd455, %rd454;
	@%p212 bra 	$L__BB10_117;
	ld.shared.f64 	%fd142, [_ZN6thrust24THRUST_300001_SM_1000_NS8cuda_cub4core6detail5shmemE+104];
	ld.shared.u64 	%rd93, [_ZN6thrust24THRUST_300001_SM_1000_NS8cuda_cub4core6detail5shmemE+112];
	abs.f64 	%fd143, %fd376;
	abs.f64 	%fd144, %fd142;
	setp.lt.f64 	%p213, %fd143, %fd144;
	mov.f64 	%fd377, %fd142;
	mov.u64 	%rd455, %rd93;
	@%p213 bra 	$L__BB10_117;
	setp.lt.f64 	%p214, %fd144, %fd143;
	mov.f64 	%fd377, %fd376;
	mov.u64 	%rd455, %rd454;
	@%p214 bra 	$L__BB10_117;
	setp.lt.s64 	%p215, %rd454, %rd93;
	min.s64 	%rd455, %rd454, %rd93;
	selp.f64 	%fd377, %fd376, %fd142, %p215;
$L__BB10_117:
	setp.lt.s32 	%p216, %r29, 225;
	mov.u64 	%rd508, %rd455;
	mov.f64 	%fd422, %fd377;
	@%p216 bra 	$L__BB10_232;
	ld.shared.f64 	%fd147, [_ZN6thrust24THRUST_300001_SM_1000_NS8cuda_cub4core6detail5shmemE+120];
	ld.shared.u64 	%rd96, [_ZN6thrust24THRUST_300001_SM_1000_NS8cuda_cub4core6detail5shmemE+128];
	abs.f64 	%fd148, %fd377;
	abs.f64 	%fd149, %fd147;
	setp.lt.f64 	%p217, %fd148, %fd149;
	mov.u64 	%rd508, %rd96;
	mov.f64 	%fd422, %fd147;
	@%p217 bra 	$L__BB10_232;
	setp.lt.f64 	%p218, %fd149, %fd148;
	mov.u64 	%rd508, %rd455;
	mov.f64 	%fd422, %fd377;
	@%p218 bra 	$L__BB10_232;
	setp.lt.s64 	%p219, %rd455, %rd96;
	min.s64 	%rd508, %rd455, %rd96;
	selp.f64 	%fd422, %fd377, %fd147, %p219;
	bra.uni 	$L__BB10_232;
$L__BB10_121:
	mov.u32 	%r16, %tid.x;
	cvt.u64.u32 	%rd98, %r16;
	mul.wide.u32 	%rd258, %r16, 16;
	add.s64 	%rd239, %rd236, %rd258;
	// begin inline asm
	ld.global.nc.u64 %rd238, [%rd239];
	// end inline asm
	add.s64 	%rd241, %rd239, 8;
	// begin inline asm
	ld.global.nc.u64 %rd240, [%rd241];
	// end inline asm
	mov.b64 	%fd151, %rd238;
	add.s64 	%rd243, %rd239, 4096;
	// begin inline asm
	ld.global.nc.u64 %rd242, [%rd243];
	// end inline asm
	add.s64 	%rd245, %rd239, 4104;
	// begin inline asm
	ld.global.nc.u64 %rd456, [%rd245];
	// end inline asm
	mov.b64 	%fd378, %rd242;
	add.s64 	%rd247, %rd239, 8192;
	// begin inline asm
	ld.global.nc.u64 %rd246, [%rd247];
	// end inline asm
	add.s64 	%rd249, %rd239, 8200;
	// begin inline asm
	ld.global.nc.u64 %rd457, [%rd249];
	// end inline asm
	mov.b64 	%fd379, %rd246;
	add.s64 	%rd251, %rd239, 12288;
	// begin inline asm
	ld.global.nc.u64 %rd250, [%rd251];
	// end inline asm
	add.s64 	%rd253, %rd239, 12296;
	// begin inline asm
	ld.global.nc.u64 %rd458, [%rd253];
	// end inline asm
	mov.b64 	%fd380, %rd250;
	add.s64 	%rd255, %rd239, 16384;
	// begin inline asm
	ld.global.nc.u64 %rd254, [%rd255];
	// end inline asm
	add.s64 	%rd257, %rd239, 16392;
	// begin inline asm
	ld.global.nc.u64 %rd495, [%rd257];
	// end inline asm
	mov.b64 	%fd409, %rd254;
	abs.f64 	%fd156, %fd151;
	abs.f64 	%fd157, %fd378;
	setp.lt.f64 	%p3, %fd156, %fd157;
	@%p3 bra 	$L__BB10_123;
	setp.lt.f64 	%p4, %fd157, %fd156;
	setp.lt.s64 	%p5, %rd240, %rd456;
	or.pred  	%p6, %p4, %p5;
	selp.b64 	%rd456, %rd240, %rd456, %p6;
	selp.f64 	%fd378, %fd151, %fd378, %p6;
$L__BB10_123:
	abs.f64 	%fd160, %fd378;
	abs.f64 	%fd161, %fd379;
	setp.lt.f64 	%p7, %fd160, %fd161;
	@%p7 bra 	$L__BB10_125;
	setp.lt.f64 	%p8, %fd161, %fd160;
	setp.lt.s64 	%p9, %rd456, %rd457;
	or.pred  	%p10, %p8, %p9;
	selp.b64 	%rd457, %rd456, %rd457, %p10;
	selp.f64 	%fd379, %fd378, %fd379, %p10;
$L__BB10_125:
	abs.f64 	%fd164, %fd379;
	abs.f64 	%fd165, %fd380;
	setp.lt.f64 	%p11, %fd164, %fd165;
	@%p11 bra 	$L__BB10_127;
	setp.lt.f64 	%p12, %fd165, %fd164;
	setp.lt.s64 	%p13, %rd457, %rd458;
	or.pred  	%p14, %p12, %p13;
	selp.b64 	%rd458, %rd457, %rd458, %p14;
	selp.f64 	%fd380, %fd379, %fd380, %p14;
$L__BB10_127:
	abs.f64 	%fd168, %fd380;
	abs.f64 	%fd169, %fd409;
	setp.lt.f64 	%p15, %fd168, %fd169;
	@%p15 bra 	$L__BB10_129;
	setp.lt.f64 	%p16, %fd169, %fd168;
	setp.lt.s64 	%p17, %rd458, %rd495;
	or.pred  	%p18, %p16, %p17;
	selp.b64 	%rd495, %rd458, %rd495, %p18;
	selp.f64 	%fd409, %fd380, %fd409, %p18;
$L__BB10_129:
	setp.lt.u32 	%p19, %r29, 2560;
	mov.b64 	%rd474, 1280;
	@%p19 bra 	$L__BB10_165;
	add.s64 	%rd262, %rd1, -2560;
	mul.hi.u64 	%rd263, %rd262, -3689348814741910323;
	shr.u64 	%rd112, %rd263, 10;
	setp.lt.u64 	%p20, %rd262, 1280;
	mov.b64 	%rd474, 1280;
	@%p20 bra 	$L__BB10_153;
	add.s64 	%rd265, %rd112, 1;
	and.b64  	%rd460, %rd265, 36028797018963966;
	shl.b64 	%rd266, %rd98, 4;
	add.s64 	%rd267, %rd266, %rd236;
	add.s64 	%rd461, %rd267, 57352;
	mov.b64 	%rd474, 1280;
$L__BB10_132:
	add.s64 	%rd269, %rd461, -36872;
	// begin inline asm
	ld.global.nc.u64 %rd268, [%rd269];
	// end inline asm
	add.s64 	%rd271, %rd461, -36864;
	// begin inline asm
	ld.global.nc.u64 %rd464, [%rd271];
	// end inline asm
	mov.b64 	%fd383, %rd268;
	add.s64 	%rd273, %rd461, -32776;
	// begin inline asm
	ld.global.nc.u64 %rd272, [%rd273];
	// end inline asm
	add.s64 	%rd275, %rd461, -32768;
	// begin inline asm
	ld.global.nc.u64 %rd465, [%rd275];
	// end inline asm
	mov.b64 	%fd384, %rd272;
	add.s64 	%rd277, %rd461, -28680;
	// begin inline asm
	ld.global.nc.u64 %rd276, [%rd277];
	// end inline asm
	add.s64 	%rd279, %rd461, -28672;
	// begin inline asm
	ld.global.nc.u64 %rd466, [%rd279];
	// end inline asm
	mov.b64 	%fd385, %rd276;
	add.s64 	%rd281, %rd461, -24584;
	// begin inline asm
	ld.global.nc.u64 %rd280, [%rd281];
	// end inline asm
	add.s64 	%rd283, %rd461, -24576;
	// begin inline asm
	ld.global.nc.u64 %rd467, [%rd283];
	// end inline asm
	mov.b64 	%fd386, %rd280;
	add.s64 	%rd285, %rd461, -20488;
	// begin inline asm
	ld.global.nc.u64 %rd284, [%rd285];
	// end inline asm
	add.s64 	%rd287, %rd461, -20480;
	// begin inline asm
	ld.global.nc.u64 %rd468, [%rd287];
	// end inline asm
	mov.b64 	%fd387, %rd284;
	abs.f64 	%fd178, %fd409;
	abs.f64 	%fd179, %fd383;
	setp.lt.f64 	%p21, %fd178, %fd179;
	@%p21 bra 	$L__BB10_134;
	setp.lt.f64 	%p22, %fd179, %fd178;
	setp.lt.s64 	%p23, %rd495, %rd464;
	or.pred  	%p24, %p22, %p23;
	selp.b64 	%rd464, %rd495, %rd464, %p24;
	selp.f64 	%fd383, %fd409, %fd383, %p24;
$L__BB10_134:
	abs.f64 	%fd182, %fd383;
	abs.f64 	%fd183, %fd384;
	setp.lt.f64 	%p25, %fd182, %fd183;
	@%p25 bra 	$L__BB10_136;
	setp.lt.f64 	%p26, %fd183, %fd182;
	setp.lt.s64 	%p27, %rd464, %rd465;
	or.pred  	%p28, %p26, %p27;
	selp.b64 	%rd465, %rd464, %rd465, %p28;
	selp.f64 	%fd384, %fd383, %fd384, %p28;
$L__BB10_136:
	abs.f64 	%fd186, %fd384;
	abs.f64 	%fd187, %fd385;
	setp.lt.f64 	%p29, %fd186, %fd187;
	@%p29 bra 	$L__BB10_138;
	setp.lt.f64 	%p30, %fd187, %fd186;
	setp.lt.s64 	%p31, %rd465, %rd466;
	or.pred  	%p32, %p30, %p31;
	selp.b64 	%rd466, %rd465, %rd466, %p32;
	selp.f64 	%fd385, %fd384, %fd385, %p32;
$L__BB10_138:
	abs.f64 	%fd190, %fd385;
	abs.f64 	%fd191, %fd386;
	setp.lt.f64 	%p33, %fd190, %fd191;
	@%p33 bra 	$L__BB10_140;
	setp.lt.f64 	%p34, %fd191, %fd190;
	setp.lt.s64 	%p35, %rd466, %rd467;
	or.pred  	%p36, %p34, %p35;
	selp.b64 	%rd467, %rd466, %rd467, %p36;
	selp.f64 	%fd386, %fd385, %fd386, %p36;
$L__BB10_140:
	abs.f64 	%fd194, %fd386;
	abs.f64 	%fd195, %fd387;
	setp.lt.f64 	%p37, %fd194, %fd195;
	@%p37 bra 	$L__BB10_142;
	setp.lt.f64 	%p38, %fd195, %fd194;
	setp.lt.s64 	%p39, %rd467, %rd468;
	or.pred  	%p40, %p38, %p39;
	selp.b64 	%rd468, %rd467, %rd468, %p40;
	selp.f64 	%fd387, %fd386, %fd387, %p40;
$L__BB10_142:
	add.s64 	%rd289, %rd461, -16392;
	// begin inline asm
	ld.global.nc.u64 %rd288, [%rd289];
	// end inline asm
	add.s64 	%rd291, %rd461, -16384;
	// begin inline asm
	ld.global.nc.u64 %rd469, [%rd291];
	// end inline asm
	mov.b64 	%fd388, %rd288;
	add.s64 	%rd293, %rd461, -12296;
	// begin inline asm
	ld.global.nc.u64 %rd292, [%rd293];
	// end inline asm
	add.s64 	%rd295, %rd461, -12288;
	// begin inline asm
	ld.global.nc.u64 %rd470, [%rd295];
	// end inline asm
	mov.b64 	%fd389, %rd292;
	add.s64 	%rd297, %rd461, -8200;
	// begin inline asm
	ld.global.nc.u64 %rd296, [%rd297];
	// end inline asm
	add.s64 	%rd299, %rd461, -8192;
	// begin inline asm
	ld.global.nc.u64 %rd471, [%rd299];
	// end inline asm
	mov.b64 	%fd390, %rd296;
	add.s64 	%rd301, %rd461, -4104;
	// begin inline asm
	ld.global.nc.u64 %rd300, [%rd301];
	// end inline asm
	add.s64 	%rd303, %rd461, -4096;
	// begin inline asm
	ld.global.nc.u64 %rd472, [%rd303];
	// end inline asm
	mov.b64 	%fd391, %rd300;
	add.s64 	%rd305, %rd461, -8;
	// begin inline asm
	ld.global.nc.u64 %rd304, [%rd305];
	// end inline asm
	// begin inline asm
	ld.global.nc.u64 %rd495, [%rd461];
	// end inline asm
	mov.b64 	%fd409, %rd304;
	abs.f64 	%fd203, %fd387;
	abs.f64 	%fd204, %fd388;
	setp.lt.f64 	%p41, %fd203, %fd204;
	@%p41 bra 	$L__BB10_144;
	setp.lt.f64 	%p42, %fd204, %fd203;
	setp.lt.s64 	%p43, %rd468, %rd469;
	or.pred  	%p44, %p42, %p43;
	selp.b64 	%rd469, %rd468, %rd469, %p44;
	selp.f64 	%fd388, %fd387, %fd388, %p44;
$L__BB10_144:
	abs.f64 	%fd207, %fd388;
	abs.f64 	%fd208, %fd389;
	setp.lt.f64 	%p45, %fd207, %fd208;
	@%p45 bra 	$L__BB10_146;
	setp.lt.f64 	%p46, %fd208, %fd207;
	setp.lt.s64 	%p47, %rd469, %rd470;
	or.pred  	%p48, %p46, %p47;
	selp.b64 	%rd470, %rd469, %rd470, %p48;
	selp.f64 	%fd389, %fd388, %fd389, %p48;
$L__BB10_146:
	abs.f64 	%fd211, %fd389;
	abs.f64 	%fd212, %fd390;
	setp.lt.f64 	%p49, %fd211, %fd212;
	@%p49 bra 	$L__BB10_148;
	setp.lt.f64 	%p50, %fd212, %fd211;
	setp.lt.s64 	%p51, %rd470, %rd471;
	or.pred  	%p52, %p50, %p51;
	selp.b64 	%rd471, %rd470, %rd471, %p52;
	selp.f64 	%fd390, %fd389, %fd390, %p52;
$L__BB10_148:
	abs.f64 	%fd215, %fd390;
	abs.f64 	%fd216, %fd391;
	setp.lt.f64 	%p53, %fd215, %fd216;
	@%p53 bra 	$L__BB10_150;
	setp.lt.f64 	%p54, %fd216, %fd215;
	setp.lt.s64 	%p55, %rd471, %rd472;
	or.pred  	%p56, %p54, %p55;
	selp.b64 	%rd472, %rd471, %rd472, %p56;
	selp.f64 	%fd391, %fd390, %fd391, %p56;
$L__BB10_150:
	abs.f64 	%fd219, %fd391;
	abs.f64 	%fd220, %fd409;
	setp.lt.f64 	%p57, %fd219, %fd220;
	@%p57 bra 	$L__BB10_152;
	setp.lt.f64 	%p58, %fd220, %fd219;
	setp.lt.s64 	%p59, %rd472, %rd495;
	or.pred  	%p60, %p58, %p59;
	selp.b64 	%rd495, %rd472, %rd495, %p60;
	selp.f64 	%fd409, %fd391, %fd409, %p60;
$L__BB10_152:
	add.s64 	%rd474, %rd474, 2560;
	add.s64 	%rd461, %rd461, 40960;
	add.s64 	%rd460, %rd460, -2;
	setp.ne.s64 	%p61, %rd460, 0;
	@%p61 bra 	$L__BB10_132;
$L__BB10_153:
	and.b64  	%rd308, %rd112, 1;
	setp.eq.b64 	%p62, %rd308, 1;
	@%p62 bra 	$L__BB10_165;
	shl.b64 	%rd329, %rd474, 4;
	mul.wide.u32 	%rd330, %r16, 16;
	add.s64 	%rd331, %rd236, %rd330;
	add.s64 	%rd310, %rd331, %rd329;
	// begin inline asm
	ld.global.nc.u64 %rd309, [%rd310];
	// end inline asm
	add.s64 	%rd312, %rd310, 8;
	// begin inline asm
	ld.global.nc.u64 %rd478, [%rd312];
	// end inline asm
	mov.b64 	%fd395, %rd309;
	add.s64 	%rd314, %rd310, 4096;
	// begin inline asm
	ld.global.nc.u64 %rd313, [%rd314];
	// end inline asm
	add.s64 	%rd316, %rd310, 4104;
	// begin inline asm
	ld.global.nc.u64 %rd479, [%rd316];
	// end inline asm
	mov.b64 	%fd396, %rd313;
	add.s64 	%rd318, %rd310, 8192;
	// begin inline asm
	ld.global.nc.u64 %rd317, [%rd318];
	// end inline asm
	add.s64 	%rd320, %rd310, 8200;
	// begin inline asm
	ld.global.nc.u64 %rd480, [%rd320];
	// end inline asm
	mov.b64 	%fd397, %rd317;
	add.s64 	%rd322, %rd310, 12288;
	// begin inline asm
	ld.global.nc.u64 %rd321, [%rd322];
	// end inline asm
	add.s64 	%rd324, %rd310, 12296;
	// begin inline asm
	ld.global.nc.u64 %rd481, [%rd324];
	// end inline asm
	mov.b64 	%fd398, %rd321;
	add.s64 	%rd326, %rd310, 16384;
	// begin inline asm
	ld.global.nc.u64 %rd325, [%rd326];
	// end inline asm
	add.s64 	%rd328, %rd310, 16392;
	// begin inline asm
	ld.global.nc.u64 %rd482, [%rd328];
	// end inline asm
	mov.b64 	%fd399, %rd325;
	abs.f64 	%fd230, %fd409;
	abs.f64 	%fd231, %fd395;
	setp.lt.f64 	%p63, %fd230, %fd231;
	@%p63 bra 	$L__BB10_156;
	setp.lt.f64 	%p64, %fd231, %fd230;
	setp.lt.s64 	%p65, %rd495, %rd478;
	or.pred  	%p66, %p64, %p65;
	selp.b64 	%rd478, %rd495, %rd478, %p66;
	selp.f64 	%fd395, %fd409, %fd395, %p66;
$L__BB10_156:
	abs.f64 	%fd234, %fd395;
	abs.f64 	%fd235, %fd396;
	setp.lt.f64 	%p67, %fd234, %fd235;
	@%p67 bra 	$L__BB10_158;
	setp.lt.f64 	%p68, %fd235, %fd234;
	setp.lt.s64 	%p69, %rd478, %rd479;
	or.pred  	%p70, %p68, %p69;
	selp.b64 	%rd479, %rd478, %rd479, %p70;
	selp.f64 	%fd396, %fd395, %fd396, %p70;
$L__BB10_158:
	abs.f64 	%fd238, %fd396;
	abs.f64 	%fd239, %fd397;
	setp.lt.f64 	%p71, %fd238, %fd239;
	@%p71 bra 	$L__BB10_160;
	setp.lt.f64 	%p72, %fd239, %fd238;
	setp.lt.s64 	%p73, %rd479, %rd480;
	or.pred  	%p74, %p72, %p73;
	selp.b64 	%rd480, %rd479, %rd480, %p74;
	selp.f64 	%fd397, %fd396, %fd397, %p74;
$L__BB10_160:
	abs.f64 	%fd242, %fd397;
	abs.f64 	%fd243, %fd398;
	setp.lt.f64 	%p75, %fd242, %fd243;
	@%p75 bra 	$L__BB10_162;
	setp.lt.f64 	%p76, %fd243, %fd242;
	setp.lt.s64 	%p77, %rd480, %rd481;
	or.pred  	%p78, %p76, %p77;
	selp.b64 	%rd481, %rd480, %rd481, %p78;
	selp.f64 	%fd398, %fd397, %fd398, %p78;
$L__BB10_162:
	abs.f64 	%fd246, %fd398;
	abs.f64 	%fd247, %fd399;
	setp.lt.f64 	%p79, %fd246, %fd247;
	@%p79 bra 	$L__BB10_164;
	setp.lt.f64 	%p80, %fd247, %fd246;
	setp.lt.s64 	%p81, %rd481, %rd482;
	or.pred  	%p82, %p80, %p81;
	selp.b64 	%rd482, %rd481, %rd482, %p82;
	selp.f64 	%fd399, %fd398, %fd399, %p82;
$L__BB10_164:
	add.s64 	%rd474, %rd474, 1280;
	mov.u64 	%rd495, %rd482;
	mov.f64 	%fd409, %fd399;
$L__BB10_165:
	cvt.s64.s32 	%rd332, %r29;
	setp.ge.s64 	%p83, %rd474, %rd332;
	@%p83 bra 	$L__BB10_188;
	cvt.u32.u64 	%r17, %rd474;
	sub.s32 	%r18, %r29, %r17;
	setp.ge.s32 	%p84, %r16, %r18;
	@%p84 bra 	$L__BB10_188;
	not.b32 	%r30, %r16;
	add.s32 	%r31, %r29, %r30;
	sub.s32 	%r19, %r31, %r17;
	and.b32  	%r32, %r19, 768;
	setp.eq.s32 	%p85, %r32, 768;
	mov.u32 	%r372, %r16;
	@%p85 bra 	$L__BB10_173;
	cvt.u64.u32 	%rd334, %r16;
	add.s64 	%rd335, %rd474, %rd334;
	shl.b64 	%rd336, %rd335, 4;
	add.s64 	%rd485, %rd236, %rd336;
	shr.u32 	%r33, %r19, 8;
	add.s32 	%r34, %r33, 1;
	and.b32  	%r35, %r34, 3;
	neg.s32 	%r370, %r35;
	mov.u32 	%r372, %r16;
$L__BB10_169:
	.pragma "nounroll";
	mov.u64 	%rd176, %rd495;
	mov.f64 	%fd251, %fd409;
	// begin inline asm
	ld.global.nc.u64 %rd337, [%rd485];
	// end inline asm
	add.s64 	%rd340, %rd485, 8;
	// begin inline asm
	ld.global.nc.u64 %rd339, [%rd340];
	// end inline asm
	mov.b64 	%fd252, %rd337;
	abs.f64 	%fd253, %fd251;
	abs.f64 	%fd254, %fd252;
	setp.lt.f64 	%p86, %fd253, %fd254;
	mov.f64 	%fd409, %fd252;
	mov.u64 	%rd495, %rd339;
	@%p86 bra 	$L__BB10_172;
	setp.lt.f64 	%p87, %fd254, %fd253;
	mov.f64 	%fd409, %fd251;
	mov.u64 	%rd495, %rd176;
	@%p87 bra 	$L__BB10_172;
	setp.lt.s64 	%p88, %rd176, %rd339;
	selp.f64 	%fd409, %fd251, %fd252, %p88;
	min.s64 	%rd495, %rd176, %rd339;
$L__BB10_172:
	add.s32 	%r372, %r372, 256;
	add.s64 	%rd485, %rd485, 4096;
	add.s32 	%r370, %r370, 1;
	setp.ne.s32 	%p89, %r370, 0;
	@%p89 bra 	$L__BB10_169;
$L__BB10_173:
	setp.lt.u32 	%p90, %r19, 768;
	@%p90 bra 	$L__BB10_188;
	cvt.u64.u32 	%rd341, %r372;
	add.s64 	%rd342, %rd474, %rd341;
	shl.b64 	%rd343, %rd342, 4;
	add.s64 	%rd344, %rd343, %rd236;
	add.s64 	%rd490, %rd344, 12296;
$L__BB10_175:
	add.s64 	%rd346, %rd490, -12296;
	// begin inline asm
	ld.global.nc.u64 %rd345, [%rd346];
	// end inline asm
	add.s64 	%rd348, %rd490, -12288;
	// begin inline asm
	ld.global.nc.u64 %rd347, [%rd348];
	// end inline asm
	mov.b64 	%fd260, %rd345;
	abs.f64 	%fd261, %fd409;
	abs.f64 	%fd262, %fd260;
	setp.lt.f64 	%p91, %fd261, %fd262;
	mov.f64 	%fd406, %fd260;
	mov.u64 	%rd492, %rd347;
	@%p91 bra 	$L__BB10_178;
	setp.lt.f64 	%p92, %fd262, %fd261;
	mov.f64 	%fd406, %fd409;
	mov.u64 	%rd492, %rd495;
	@%p92 bra 	$L__BB10_178;
	setp.lt.s64 	%p93, %rd495, %rd347;
	selp.f64 	%fd406, %fd409, %fd260, %p93;
	min.s64 	%rd492, %rd495, %rd347;
$L__BB10_178:
	add.s64 	%rd350, %rd490, -8200;
	// begin inline asm
	ld.global.nc.u64 %rd349, [%rd350];
	// end inline asm
	add.s64 	%rd352, %rd490, -8192;
	// begin inline asm
	ld.global.nc.u64 %rd351, [%rd352];
	// end inline asm
	mov.b64 	%fd265, %rd349;
	abs.f64 	%fd266, %fd406;
	abs.f64 	%fd267, %fd265;
	setp.lt.f64 	%p94, %fd266, %fd267;
	mov.f64 	%fd407, %fd265;
	mov.u64 	%rd493, %rd351;
	@%p94 bra 	$L__BB10_181;
	setp.lt.f64 	%p95, %fd267, %fd266;
	mov.f64 	%fd407, %fd406;
	mov.u64 	%rd493, %rd492;
	@%p95 bra 	$L__BB10_181;
	setp.lt.s64 	%p96, %rd492, %rd351;
	selp.f64 	%fd407, %fd406, %fd265, %p96;
	min.s64 	%rd493, %rd492, %rd351;
$L__BB10_181:
	add.s64 	%rd354, %rd490, -4104;
	// begin inline asm
	ld.global.nc.u64 %rd353, [%rd354];
	// end inline asm
	add.s64 	%rd356, %rd490, -4096;
	// begin inline asm
	ld.global.nc.u64 %rd355, [%rd356];
	// end inline asm
	mov.b64 	%fd270, %rd353;
	abs.f64 	%fd271, %fd407;
	abs.f64 	%fd272, %fd270;
	setp.lt.f64 	%p97, %fd271, %fd272;
	mov.f64 	%fd408, %fd270;
	mov.u64 	%rd494, %rd355;
	@%p97 bra 	$L__BB10_184;
	setp.lt.f64 	%p98, %fd272, %fd271;
	mov.f64 	%fd408, %fd407;
	mov.u64 	%rd494, %rd493;
	@%p98 bra 	$L__BB10_184;
	setp.lt.s64 	%p99, %rd493, %rd355;
	selp.f64 	%fd408, %fd407, %fd270, %p99;
	min.s64 	%rd494, %rd493, %rd355;
$L__BB10_184:
	add.s64 	%rd358, %rd490, -8;
	// begin inline asm
	ld.global.nc.u64 %rd357, [%rd358];
	// end inline asm
	// begin inline asm
	ld.global.nc.u64 %rd359, [%rd490];
	// end inline asm
	mov.b64 	%fd275, %rd357;
	abs.f64 	%fd276, %fd408;
	abs.f64 	%fd277, %fd275;
	setp.lt.f64 	%p100, %fd276, %fd277;
	mov.f64 	%fd409, %fd275;
	mov.u64 	%rd495, %rd359;
	@%p100 bra 	$L__BB10_187;
	setp.lt.f64 	%p101, %fd277, %fd276;
	mov.f64 	%fd409, %fd408;
	mov.u64 	%rd495, %rd494;
	@%p101 bra 	$L__BB10_187;
	setp.lt.s64 	%p102, %rd494, %rd359;
	selp.f64 	%fd409, %fd408, %fd275, %p102;
	min.s64 	%rd495, %rd494, %rd359;
$L__BB10_187:
	add.s32 	%r372, %r372, 1024;
	add.s64 	%rd490, %rd490, 16384;
	setp.lt.s32 	%p103, %r372, %r18;
	@%p103 bra 	$L__BB10_175;
$L__BB10_188:
	// begin inline asm
	mov.u32 %r36, %laneid;
	// end inline asm
	mov.b64 	%rd361, %fd409;
	mov.b64 	{%r38, %r43}, %rd361;
	mov.b32 	%r54, 1;
	mov.b32 	%r55, 31;
	mov.b32 	%r56, -1;
	// begin inline asm
	shfl.sync.down.b32 %r37, %r38, %r54, %r55, %r56;
	// end inline asm
	// begin inline asm
	shfl.sync.down.b32 %r42, %r43, %r54, %r55, %r56;
	// end inline asm
	mov.b64 	%rd362, {%r37, %r42};
	mov.b64 	%fd281, %rd362;
	mov.b64 	{%r48, %r53}, %rd495;
	// begin inline asm
	shfl.sync.down.b32 %r47, %r48, %r54, %r55, %r56;
	// end inline asm
	// begin inline asm
	shfl.sync.down.b32 %r52, %r53, %r54, %r55, %r56;
	// end inline asm
	mov.b64 	%rd200, {%r47, %r52};
	setp.gt.s32 	%p104, %r36, 30;
	mov.f64 	%fd411, %fd409;
	mov.u64 	%rd497, %rd495;
	@%p104 bra 	$L__BB10_192;
	abs.f64 	%fd282, %fd409;
	abs.f64 	%fd283, %fd281;
	setp.lt.f64 	%p105, %fd282, %fd283;
	mov.f64 	%fd411, %fd281;
	mov.u64 	%rd497, %rd200;
	@%p105 bra 	$L__BB10_192;
	setp.lt.f64 	%p106, %fd283, %fd282;
	mov.f64 	%fd411, %fd409;
	mov.u64 	%rd497, %rd495;
	@%p106 bra 	$L__BB10_192;
	setp.lt.s64 	%p107, %rd495, %rd200;
	selp.f64 	%fd411, %fd409, %fd281, %p107;
	min.s64 	%rd497, %rd495, %rd200;
$L__BB10_192:
	mov.b64 	%rd363, %fd411;
	mov.b64 	{%r58, %r63}, %rd363;
	mov.b32 	%r74, 2;
	mov.b32 	%r75, 31;
	mov.b32 	%r76, -1;
	// begin inline asm
	shfl.sync.down.b32 %r57, %r58, %r74, %r75, %r76;
	// end inline asm
	// begin inline asm
	shfl.sync.down.b32 %r62, %r63, %r74, %r75, %r76;
	// end inline asm
	mov.b64 	%rd364, {%r57, %r62};
	mov.b64 	%fd286, %rd364;
	mov.b64 	{%r68, %r73}, %rd497;
	// begin inline asm
	shfl.sync.down.b32 %r67, %r68, %r74, %r75, %r76;
	// end inline asm
	// begin inline asm
	shfl.sync.down.b32 %r72, %r73, %r74, %r75, %r76;
	// end inline asm
	mov.b64 	%rd203, {%r67, %r72};
	setp.gt.s32 	%p108, %r36, 29;
	mov.f64 	%fd412, %fd411;
	mov.u64 	%rd498, %rd497;
	@%p108 bra 	$L__BB10_196;
	abs.f64 	%fd287, %fd411;
	abs.f64 	%fd288, %fd286;
	setp.lt.f64 	%p109, %fd287, %fd288;
	mov.f64 	%fd412, %fd286;
	mov.u64 	%rd498, %rd203;
	@%p109 bra 	$L__BB10_196;
	setp.lt.f64 	%p110, %fd288, %fd287;
	mov.f64 	%fd412, %fd411;
	mov.u64 	%rd498, %rd497;
	@%p110 bra 	$L__BB10_196;
	setp.lt.s64 	%p111, %rd497, %rd203;
	selp.f64 	%fd412, %fd411, %fd286, %p111;
	min.s64 	%rd498, %rd497, %rd203;
$L__BB10_196:
	mov.b64 	%rd365, %fd412;
	mov.b64 	{%r78, %r83}, %rd365;
	mov.b32 	%r94, 4;
	mov.b32 	%r95, 31;
	mov.b32 	%r96, -1;
	// begin inline asm
	shfl.sync.down.b32 %r77, %r78, %r94, %r95, %r96;
	// end inline asm
	// begin inline asm
	shfl.sync.down.b32 %r82, %r83, %r94, %r95, %r96;
	// end inline asm
	mov.b64 	%rd366, {%r77, %r82};
	mov.b64 	%fd291, %rd366;
	mov.b64 	{%r88, %r93}, %rd498;
	// begin inline asm
	shfl.sync.down.b32 %r87, %r88, %r94, %r95, %r96;
	// end inline asm
	// begin inline asm
	shfl.sync.down.b32 %r92, %r93, %r94, %r95, %r96;
	// end inline asm
	mov.b64 	%rd206, {%r87, %r92};
	setp.gt.s32 	%p112, %r36, 27;
	mov.f64 	%fd413, %fd412;
	mov.u64 	%rd499, %rd498;
	@%p112 bra 	$L__BB10_200;
	abs.f64 	%fd292, %fd412;
	abs.f64 	%fd293, %fd291;
	setp.lt.f64 	%p113, %fd292, %fd293;
	mov.f64 	%fd413, %fd291;
	mov.u64 	%rd499, %rd206;
	@%p113 bra 	$L__BB10_200;
	setp.lt.f64 	%p114, %fd293, %fd292;
	mov.f64 	%fd413, %fd412;
	mov.u64 	%rd499, %rd498;
	@%p114 bra 	$L__BB10_200;
	setp.lt.s64 	%p115, %rd498, %rd206;
	selp.f64 	%fd413, %fd412, %fd291, %p115;
	min.s64 	%rd499, %rd498, %rd206;
$L__BB10_200:
	mov.b64 	%rd367, %fd413;
	mov.b64 	{%r98, %r103}, %rd367;
	mov.b32 	%r114, 8;
	mov.b32 	%r115, 31;
	mov.b32 	%r116, -1;
	// begin inline asm
	shfl.sync.down.b32 %r97, %r98, %r114, %r115, %r116;
	// end inline asm
	// begin inline asm
	shfl.sync.down.b32 %r102, %r103, %r114, %r115, %r116;
	// end inline asm
	mov.b64 	%rd368, {%r97, %r102};
	mov.b64 	%fd296, %rd368;
	mov.b64 	{%r108, %r113}, %rd499;
	// begin inline asm
	shfl.sync.down.b32 %r107, %r108, %r114, %r115, %r116;
	// end inline asm
	// begin inline asm
	shfl.sync.down.b32 %r112, %r113, %r114, %r115, %r116;
	// end inline asm
	mov.b64 	%rd209, {%r107, %r112};
	setp.gt.s32 	%p116, %r36, 23;
	mov.f64 	%fd414, %fd413;
	mov.u64 	%rd500, %rd499;
	@%p116 bra 	$L__BB10_204;
	abs.f64 	%fd297, %fd413;
	abs.f64 	%fd298, %fd296;
	setp.lt.f64 	%p117, %fd297, %fd298;
	mov.f64 	%fd414, %fd296;
	mov.u64 	%rd500, %rd209;
	@%p117 bra 	$L__BB10_204;
	setp.lt.f64 	%p118, %fd298, %fd297;
	mov.f64 	%fd414, %fd413;
	mov.u64 	%rd500, %rd499;
	@%p118 bra 	$L__BB10_204;
	setp.lt.s64 	%p119, %rd499, %rd209;
	selp.f64 	%fd414, %fd413, %fd296, %p119;
	min.s64 	%rd500, %rd499, %rd209;
$L__BB10_204:
	mov.b64 	%rd369, %fd414;
	mov.b64 	{%r118, %r123}, %rd369;
	mov.b32 	%r134, 16;
	mov.b32 	%r135, 31;
	mov.b32 	%r136, -1;
	// begin inline asm
	shfl.sync.down.b32 %r117, %r118, %r134, %r135, %r136;
	// end inline asm
	// begin inline asm
	shfl.sync.down.b32 %r122, %r123, %r134, %r135, %r136;
	// end inline asm
	mov.b64 	%rd370, {%r117, %r122};
	mov.b64 	%fd301, %rd370;
	mov.b64 	{%r128, %r133}, %rd500;
	// begin inline asm
	shfl.sync.down.b32 %r127, %r128, %r134, %r135, %r136;
	// end inline asm
	// begin inline asm
	shfl.sync.down.b32 %r132, %r133, %r134, %r135, %r136;
	// end inline asm
	mov.b64 	%rd212, {%r127, %r132};
	setp.gt.s32 	%p120, %r36, 15;
	mov.f64 	%fd422, %fd414;
	mov.u64 	%rd508, %rd500;
	@%p120 bra 	$L__BB10_208;
	abs.f64 	%fd302, %fd414;
	abs.f64 	%fd303, %fd301;
	setp.lt.f64 	%p121, %fd302, %fd303;
	mov.f64 	%fd422, %fd301;
	mov.u64 	%rd508, %rd212;
	@%p121 bra 	$L__BB10_208;
	setp.lt.f64 	%p122, %fd303, %fd302;
	mov.f64 	%fd422, %fd414;
	mov.u64 	%rd508, %rd500;
	@%p122 bra 	$L__BB10_208;
	setp.lt.s64 	%p123, %rd500, %rd212;
	selp.f64 	%fd422, %fd414, %fd301, %p123;
	min.s64 	%rd508, %rd500, %rd212;
$L__BB10_208:
	setp.ne.s32 	%p124, %r36, 0;
	@%p124 bra 	$L__BB10_210;
	shr.u32 	%r137, %r16, 1;
	and.b32  	%r138, %r137, 496;
	mov.u32 	%r139, _ZN6thrust24THRUST_300001_SM_1000_NS8cuda_cub4core6detail5shmemE;
	add.s32 	%r140, %r139, %r138;
	st.shared.f64 	[%r140+8], %fd422;
	st.shared.u64 	[%r140+16], %rd508;
$L__BB10_210:
	bar.sync 	0;
	setp.ne.s32 	%p125, %r16, 0;
	@%p125 bra 	$L__BB10_232;
	ld.shared.f64 	%fd306, [_ZN6thrust24THRUST_300001_SM_1000_NS8cuda_cub4core6detail5shmemE+24];
	ld.shared.u64 	%rd215, [_ZN6thrust24THRUST_300001_SM_1000_NS8cuda_cub4core6detail5shmemE+32];
	abs.f64 	%fd307, %fd422;
	abs.f64 	%fd308, %fd306;
	setp.lt.f64 	%p126, %fd307, %fd308;
	mov.f64 	%fd416, %fd306;
	mov.u64 	%rd502, %rd215;
	@%p126 bra 	$L__BB10_214;
	setp.lt.f64 	%p127, %fd308, %fd307;
	mov.f64 	%fd416, %fd422;
	mov.u64 	%rd502, %rd508;
	@%p127 bra 	$L__BB10_214;
	setp.lt.s64 	%p128, %rd508, %rd215;
	selp.f64 	%fd416, %fd422, %fd306, %p128;
	min.s64 	%rd502, %rd508, %rd215;
$L__BB10_214:
	ld.shared.f64 	%fd311, [_ZN6thrust24THRUST_300001_SM_1000_NS8cuda_cub4core6detail5shmemE+40];
	ld.shared.u64 	%rd218, [_ZN6thrust24THRUST_300001_SM_1000_NS8cuda_cub4core6detail5shmemE+48];
	abs.f64 	%fd312, %fd416;
	abs.f64 	%fd313, %fd311;
	setp.lt.f64 	%p129, %fd312, %fd313;
	mov.f64 	%fd417, %fd311;
	mov.u64 	%rd503, %rd218;
	@%p129 bra 	$L__BB10_217;
	setp.lt.f64 	%p130, %fd313, %fd312;
	mov.f64 	%fd417, %fd416;
	mov.u64 	%rd503, %rd502;
	@%p130 bra 	$L__BB10_217;
	setp.lt.s64 	%p131, %rd502, %rd218;
	selp.f64 	%fd417, %fd416, %fd311, %p131;
	min.s64 	%rd503, %rd502, %rd218;
$L__BB10_217:
	ld.shared.f64 	%fd316, [_ZN6thrust24THRUST_300001_SM_1000_NS8cuda_cub4core6detail5shmemE+56];
	ld.shared.u64 	%rd221, [_ZN6thrust24THRUST_300001_SM_1000_NS8cuda_cub4core6detail5shmemE+64];
	abs.f64 	%fd317, %fd417;
	abs.f64 	%fd318, %fd316;
	setp.lt.f64 	%p132, %fd317, %fd318;
	mov.f64 	%fd418, %fd316;
	mov.u64 	%rd504, %rd221;
	@%p132 bra 	$L__BB10_220;
	setp.lt.f64 	%p133, %fd318, %fd317;
	mov.f64 	%fd418, %fd417;
	mov.u64 	%rd504, %rd503;
	@%p133 bra 	$L__BB10_220;
	setp.lt.s64 	%p134, %rd503, %rd221;
	selp.f64 	%fd418, %fd417, %fd316, %p134;
	min.s64 	%rd504, %rd503, %rd221;
$L__BB10_220:
	ld.shared.f64 	%fd321, [_ZN6thrust24THRUST_300001_SM_1000_NS8cuda_cub4core6detail5shmemE+72];
	ld.shared.u64 	%rd224, [_ZN6thrust24THRUST_300001_SM_1000_NS8cuda_cub4core6detail5shmemE+80];
	abs.f64 	%fd322, %fd418;
	abs.f64 	%fd323, %fd321;
	setp.lt.f64 	%p135, %fd322, %fd323;
	mov.f64 	%fd419, %fd321;
	mov.u64 	%rd505, %rd224;
	@%p135 bra 	$L__BB10_223;
	setp.lt.f64 	%p136, %fd323, %fd322;
	mov.f64 	%fd419, %fd418;
	mov.u64 	%rd505, %rd504;
	@%p136 bra 	$L__BB10_223;
	setp.lt.s64 	%p137, %rd504, %rd224;
	selp.f64 	%fd419, %fd418, %fd321, %p137;
	min.s64 	%rd505, %rd504, %rd224;
$L__BB10_223:
	ld.shared.f64 	%fd326, [_ZN6thrust24THRUST_300001_SM_1000_NS8cuda_cub4core6detail5shmemE+88];
	ld.shared.u64 	%rd227, [_ZN6thrust24THRUST_300001_SM_1000_NS8cuda_cub4core6detail5shmemE+96];
	abs.f64 	%fd327, %fd419;
	abs.f64 	%fd328, %fd326;
	setp.lt.f64 	%p138, %fd327, %fd328;
	mov.f64 	%fd420, %fd326;
	mov.u64 	%rd506, %rd227;
	@%p138 bra 	$L__BB10_226;
	setp.lt.f64 	%p139, %fd328, %fd327;
	mov.f64 	%fd420, %fd419;
	mov.u64 	%rd506, %rd505;
	@%p139 bra 	$L__BB10_226;
	setp.lt.s64 	%p140, %rd505, %rd227;
	selp.f64 	%fd420, %fd419, %fd326, %p140;
	min.s64 	%rd506, %rd505, %rd227;
$L__BB10_226:
	ld.shared.f64 	%fd331, [_ZN6thrust24THRUST_300001_SM_1000_NS8cuda_cub4core6detail5shmemE+104];
	ld.shared.u64 	%rd230, [_ZN6thrust24THRUST_300001_SM_1000_NS8cuda_cub4core6detail5shmemE+112];
	abs.f64 	%fd332, %fd420;
	abs.f64 	%fd333, %fd331;
	setp.lt.f64 	%p141, %fd332, %fd333;
	mov.f64 	%fd421, %fd331;
	mov.u64 	%rd507, %rd230;
	@%p141 bra 	$L__BB10_229;
	setp.lt.f64 	%p142, %fd333, %fd332;
	mov.f64 	%fd421, %fd420;
	mov.u64 	%rd507, %rd506;
	@%p142 bra 	$L__BB10_229;
	setp.lt.s64 	%p143, %rd506, %rd230;
	selp.f64 	%fd421, %fd420, %fd331, %p143;
	min.s64 	%rd507, %rd506, %rd230;
$L__BB10_229:
	ld.shared.f64 	%fd336, [_ZN6thrust24THRUST_300001_SM_1000_NS8cuda_cub4core6detail5shmemE+120];
	ld.shared.u64 	%rd233, [_ZN6thrust24THRUST_300001_SM_1000_NS8cuda_cub4core6detail5shmemE+128];
	abs.f64 	%fd337, %fd421;
	abs.f64 	%fd338, %fd336;
	setp.lt.f64 	%p144, %fd337, %fd338;
	mov.u64 	%rd508, %rd233;
	mov.f64 	%fd422, %fd336;
	@%p144 bra 	$L__BB10_232;
	setp.lt.f64 	%p145, %fd338, %fd337;
	mov.u64 	%rd508, %rd507;
	mov.f64 	%fd422, %fd421;
	@%p145 bra 	$L__BB10_232;
	setp.lt.s64 	%p146, %rd507, %rd233;
	selp.f64 	%fd422, %fd421, %fd336, %p146;
	min.s64 	%rd508, %rd507, %rd233;
$L__BB10_232:
	mov.u32 	%r364, %tid.x;
	setp.ne.s32 	%p263, %r364, 0;
	@%p263 bra 	$L__BB10_234;
	ld.param.u64 	%rd421, [_ZN6thrust24THRUST_300001_SM_1000_NS8cuda_cub4core6detail13_kernel_agentINS1_8__reduce11ReduceAgentIPN4cuda3std3__45tupleIJdlEEESC_SB_lNS1_9__extrema9arg_max_fIdl10comparatorEEEEJSC_SC_iSG_EEEvDpT0__param_1];
	cvta.to.global.u64 	%rd420, %rd421;
	st.global.f64 	[%rd420], %fd422;
	st.global.u64 	[%rd420+8], %rd508;
$L__BB10_234:
	ret;

}
	// .globl	_ZN3cub18CUB_300001_SM_10006detail11EmptyKernelIvEEvv
.visible .entry _ZN3cub18CUB_300001_SM_10006detail11EmptyKernelIvEEvv()
{


	ret;

}


// ===== COMPILED SASS (sm_100) =====

	.target	sm_100

	.elftype	@"ET_EXEC"


//--------------------- .note.nv.tkinfo           --------------------------
	.section	.note.nv.tkinfo,"",@"SHT_NOTE"
	.sectionflags	@"SHF_NOTE_NV_TKINFO"
	.tkinfo
        /*0018*/ 	.word	0x00000002
        /*0030*/ 	.string	""
        /*0030*/ 	.string	"ptxas"
        /*0030*/ 	.string	"Cuda compilation tools, release 13.0, V13.0.88"
        /*0030*/ 	.string	"Build cuda_13.0.r13.0/compiler.36424714_0"
        /*0030*/ 	.string	"-arch sm_100 -m 64 "



//--------------------- .note.nv.cuinfo           --------------------------
	.section	.note.nv.cuinfo,"",@"SHT_NOTE"
	.sectionflags	@"SHF_NOTE_NV_CUINFO"
        /*0018*/ 	.short	0x0002
        /*001a*/ 	.short	0x0064
        /*001c*/ 	.short	0x0082
	.zero		2


//--------------------- .nv.info                  --------------------------
	.section	.nv.info,"",@"SHT_CUDA_INFO"
	.align	4


	//----- nvinfo : EIATTR_REGCOUNT
	.align		4
        /*0000*/ 	.byte	0x04, 0x2f
        /*0002*/ 	.short	(.L_46 - .L_45)
	.align		4
.L_45:
        /*0004*/ 	.word	index@(_Z8LUP_swapPdiii)
        /*0008*/ 	.word	0x0000001c


	//----- nvinfo : EIATTR_FRAME_SIZE
	.align		4
.L_46:
        /*000c*/ 	.byte	0x04, 0x11
        /*000e*/ 	.short	(.L_48 - .L_47)
	.align		4
.L_47:
        /*0010*/ 	.word	index@(_Z8LUP_swapPdiii)
        /*0014*/ 	.word	0x00000000


	//----- nvinfo : EIATTR_REGCOUNT
	.align		4
.L_48:
        /*0018*/ 	.byte	0x04, 0x2f
        /*001a*/ 	.short	(.L_50 - .L_49)
	.align		4
.L_49:
        /*001c*/ 	.word	index@(_Z5LUP_NPdii)
        /*0020*/ 	.word	0x00000024


	//----- nvinfo : EIATTR_FRAME_SIZE
	.align		4
.L_50:
        /*0024*/ 	.byte	0x04, 0x11
        /*0026*/ 	.short	(.L_52 - .L_51)
	.align		4
.L_51:
        /*0028*/ 	.word	index@($__internal_0_$__cuda_sm20_div_rn_f64_full)
        /*002c*/ 	.word	0x00000000


	//----- nvinfo : EIATTR_FRAME_SIZE
	.align		4
.L_52:
        /*0030*/ 	.byte	0x04, 0x11
        /*0032*/ 	.short	(.L_54 - .L_53)
	.align		4
.L_53:
        /*0034*/ 	.word	index@(_Z5LUP_NPdii)
        /*0038*/ 	.word	0x00000000


	//----- nvinfo : EIATTR_REGCOUNT
	.align		4
.L_54:
        /*003c*/ 	.byte	0x04, 0x2f
        /*003e*/ 	.short	(.L_56 - .L_55)
	.align		4
.L_55:
        /*0040*/ 	.word	index@(_Z3LUPPdii)
        /*0044*/ 	.word	0x00000020


	//----- nvinfo : EIATTR_FRAME_SIZE
	.align		4
.L_56:
        /*0048*/ 	.byte	0x04, 0x11
        /*004a*/ 	.short	(.L_58 - .L_57)
	.align		4
.L_57:
        /*004c*/ 	.word	index@(_Z3LUPPdii)
        /*0050*/ 	.word	0x00000000


	//----- nvinfo : EIATTR_REGCOUNT
	.align		4
.L_58:
        /*0054*/ 	.byte	0x04, 0x2f
        /*0056*/ 	.short	(.L_60 - .L_59)
	.align		4
.L_59:
        /*0058*/ 	.word	index@(_ZN6thrust24THRUST_300001_SM_1000_NS8cuda_cub4core6detail13_kernel_agentINS1_8__reduce11ReduceAgentINS0_12zip_iteratorIN4cuda3std3__45tupleIJNS0_10device_ptrIdEENS0_17counting_iteratorIlNS0_11use_defaultESF_SF_EEEEEEEPNSB_IJdlEEESJ_iNS1_9__extrema9arg_max_fIdl10comparatorEEEEJSI_SK_iSO_EEEvDpT0_)
        /*005c*/ 	.word	0x00000020


	//----- nvinfo : EIATTR_FRAME_SIZE
	.align		4
.L_60:
        /*0060*/ 	.byte	0x04, 0x11
        /*0062*/ 	.short	(.L_62 - .L_61)
	.align		4
.L_61:
        /*0064*/ 	.word	index@(_ZN6thrust24THRUST_300001_SM_1000_NS8cuda_cub4core6detail13_kernel_agentINS1_8__reduce11ReduceAgentINS0_12zip_iteratorIN4cuda3std3__45tupleIJNS0_10device_ptrIdEENS0_17counting_iteratorIlNS0_11use_defaultESF_SF_EEEEEEEPNSB_IJdlEEESJ_iNS1_9__extrema9arg_max_fIdl10comparatorEEEEJSI_SK_iSO_EEEvDpT0_)
        /*0068*/ 	.word	0x00000000


	//----- nvinfo : EIATTR_REGCOUNT
	.align		4
.L_62:
        /*006c*/ 	.byte	0x04, 0x2f
        /*006e*/ 	.short	(.L_64 - .L_63)
	.align		4
.L_63:
        /*0070*/ 	.word	index@(_ZN6thrust24THRUST_300001_SM_1000_NS8cuda_cub4core6detail13_kernel_agentINS1_8__reduce11ReduceAgentINS0_12zip_iteratorIN4cuda3std3__45tupleIJNS0_10device_ptrIdEENS0_17counting_iteratorIlNS0_11use_defaultESF_SF_EEEEEEEPNSB_IJdlEEESJ_iNS1_9__extrema9arg_max_fIdl10comparatorEEEEJSI_SK_iN3cub18CUB_300001_SM_100013GridEvenShareIiEENSR_9GridQueueIjEESO_EEEvDpT0_)
        /*0074*/ 	.word	0x00000028


	//----- nvinfo : EIATTR_FRAME_SIZE
	.align		4
.L_64:
        /*0078*/ 	.byte	0x04, 0x11
        /*007a*/ 	.short	(.L_66 - .L_65)
	.align		4
.L_65:
        /*007c*/ 	.word	index@(_ZN6thrust24THRUST_300001_SM_1000_NS8cuda_cub4core6detail13_kernel_agentINS1_8__reduce11ReduceAgentINS0_12zip_iteratorIN4cuda3std3__45tupleIJNS0_10device_ptrIdEENS0_17counting_iteratorIlNS0_11use_defaultESF_SF_EEEEEEEPNSB_IJdlEEESJ_iNS1_9__extrema9arg_max_fIdl10comparatorEEEEJSI_SK_iN3cub18CUB_300001_SM_100013GridEvenShareIiEENSR_9GridQueueIjEESO_EEEvDpT0_)
        /*0080*/ 	.word	0x00000000


	//----- nvinfo : EIATTR_REGCOUNT
	.align		4
.L_66:
        /*0084*/ 	.byte	0x04, 0x2f
        /*0086*/ 	.short	(.L_68 - .L_67)
	.align		4
.L_67:
        /*0088*/ 	.word	index@(_ZN6thrust24THRUST_300001_SM_1000_NS8cuda_cub4core6detail13_kernel_agentINS1_8__reduce10DrainAgentIiEEJN3cub18CUB_300001_SM_10009GridQueueIjEEiEEEvDpT0_)
        /*008c*/ 	.word	0x00000008


	//----- nvinfo : EIATTR_FRAME_SIZE
	.align		4
.L_68:
        /*0090*/ 	.byte	0x04, 0x11
        /*0092*/ 	.short	(.L_70 - .L_69)
	.align		4
.L_69:
        /*0094*/ 	.word	index@(_ZN6thrust24THRUST_300001_SM_1000_NS8cuda_cub4core6detail13_kernel_agentINS1_8__reduce10DrainAgentIiEEJN3cub18CUB_300001_SM_10009GridQueueIjEEiEEEvDpT0_)
        /*0098*/ 	.word	0x00000000


	//----- nvinfo : EIATTR_REGCOUNT
	.align		4
.L_70:
        /*009c*/ 	.byte	0x04, 0x2f
        /*009e*/ 	.short	(.L_72 - .L_71)
	.align		4
.L_71:
        /*00a0*/ 	.word	index@(_ZN6thrust24THRUST_300001_SM_1000_NS8cuda_cub4core6detail13_kernel_agentINS1_8__reduce11ReduceAgentIPN4cuda3std3__45tupleIJdlEEESC_SB_iNS1_9__extrema9arg_max_fIdl10comparatorEEEEJSC_SC_iSG_EEEvDpT0_)
        /*00a4*/ 	.word	0x00000020


	//----- nvinfo : EIATTR_FRAME_SIZE
	.align		4
.L_72:
        /*00a8*/ 	.byte	0x04, 0x11
        /*00aa*/ 	.short	(.L_74 - .L_73)
	.align		4
.L_73:
        /*00ac*/ 	.word	index@(_ZN6thrust24THRUST_300001_SM_1000_NS8cuda_cub4core6detail13_kernel_agentINS1_8__reduce11ReduceAgentIPN4cuda3std3__45tupleIJdlEEESC_SB_iNS1_9__extrema9arg_max_fIdl10comparatorEEEEJSC_SC_iSG_EEEvDpT0_)
        /*00b0*/ 	.word	0x00000000


	//----- nvinfo : EIATTR_REGCOUNT
	.align		4
.L_74:
        /*00b4*/ 	.byte	0x04, 0x2f
        /*00b6*/ 	.short	(.L_76 - .L_75)
	.align		4
.L_75:
        /*00b8*/ 	.word	index@(_ZN6thrust24THRUST_300001_SM_1000_NS8cuda_cub4core6detail13_kernel_agentINS1_8__reduce11ReduceAgentINS0_12zip_iteratorIN4cuda3std3__45tupleIJNS0_10device_ptrIdEENS0_17counting_iteratorIlNS0_11use_defaultESF_SF_EEEEEEEPNSB_IJdlEEESJ_lNS1_9__extrema9arg_max_fIdl10comparatorEEEEJSI_SK_lSO_EEEvDpT0_)
        /*00bc*/ 	.word	0x00000020


	//----- nvinfo : EIATTR_FRAME_SIZE
	.align		4
.L_76:
        /*00c0*/ 	.byte	0x04, 0x11
        /*00c2*/ 	.short	(.L_78 - .L_77)
	.align		4
.L_77:
        /*00c4*/ 	.word	index@(_ZN6thrust24THRUST_300001_SM_1000_NS8cuda_cub4core6detail13_kernel_agentINS1_8__reduce11ReduceAgentINS0_12zip_iteratorIN4cuda3std3__45tupleIJNS0_10device_ptrIdEENS0_17counting_iteratorIlNS0_11use_defaultESF_SF_EEEEEEEPNSB_IJdlEEESJ_lNS1_9__extrema9arg_max_fIdl10comparatorEEEEJSI_SK_lSO_EEEvDpT0_)
        /*00c8*/ 	.word	0x00000000


	//----- nvinfo : EIATTR_REGCOUNT
	.align		4
.L_78:
        /*00cc*/ 	.byte	0x04, 0x2f
        /*00ce*/ 	.short	(.L_80 - .L_79)
	.align		4
.L_79:
        /*00d0*/ 	.word	index@(_ZN6thrust24THRUST_300001_SM_1000_NS8cuda_cub4core6detail13_kernel_agentINS1_8__reduce11ReduceAgentINS0_12zip_iteratorIN4cuda3std3__45tupleIJNS0_10device_ptrIdEENS0_17counting_iteratorIlNS0_11use_defaultESF_SF_EEEEEEEPNSB_IJdlEEESJ_lNS1_9__extrema9arg_max_fIdl10comparatorEEEEJSI_SK_lN3cub18CUB_300001_SM_100013GridEvenShareIlEENSR_9GridQueueIyEESO_EEEvDpT0_)
        /*00d4*/ 	.word	0x00000020


	//----- nvinfo : EIATTR_FRAME_SIZE
	.align		4
.L_80:
        /*00d8*/ 	.byte	0x04, 0x11
        /*00da*/ 	.short	(.L_82 - .L_81)
	.align		4
.L_81:
        /*00dc*/ 	.word	index@(_ZN6thrust24THRUST_300001_SM_1000_NS8cuda_cub4core6detail13_kernel_agentINS1_8__reduce11ReduceAgentINS0_12zip_iteratorIN4cuda3std3__45tupleIJNS0_10device_ptrIdEENS0_17counting_iteratorIlNS0_11use_defaultESF_SF_EEEEEEEPNSB_IJdlEEESJ_lNS1_9__extrema9arg_max_fIdl10comparatorEEEEJSI_SK_lN3cub18CUB_300001_SM_100013GridEvenShareIlEENSR_9GridQueueIyEESO_EEEvDpT0_)
        /*00e0*/ 	.word	0x00000000


	//----- nvinfo : EIATTR_REGCOUNT
	.align		4
.L_82:
        /*00e4*/ 	.byte	0x04, 0x2f
        /*00e6*/ 	.short	(.L_84 - .L_83)
	.align		4
.L_83:
        /*00e8*/ 	.word	index@(_ZN6thrust24THRUST_300001_SM_1000_NS8cuda_cub4core6detail13_kernel_agentINS1_8__reduce10DrainAgentIlEEJN3cub18CUB_300001_SM_10009GridQueueIyEElEEEvDpT0_)
        /*00ec*/ 	.word	0x00000008


	//----- nvinfo : EIATTR_FRAME_SIZE
	.align		4
.L_84:
        /*00f0*/ 	.byte	0x04, 0x11
        /*00f2*/ 	.short	(.L_86 - .L_85)
	.align		4
.L_85:
        /*00f4*/ 	.word	index@(_ZN6thrust24THRUST_300001_SM_1000_NS8cuda_cub4core6detail13_kernel_agentINS1_8__reduce10DrainAgentIlEEJN3cub18CUB_300001_SM_10009GridQueueIyEElEEEvDpT0_)
        /*00f8*/ 	.word	0x00000000


	//----- nvinfo : EIATTR_REGCOUNT
	.align		4
.L_86:
        /*00fc*/ 	.byte	0x04, 0x2f
        /*00fe*/ 	.short	(.L_88 - .L_87)
	.align		4
.L_87:
        /*0100*/ 	.word	index@(_ZN6thrust24THRUST_300001_SM_1000_NS8cuda_cub4core6detail13_kernel_agentINS1_8__reduce11ReduceAgentIPN4cuda3std3__45tupleIJdlEEESC_SB_lNS1_9__extrema9arg_max_fIdl10comparatorEEEEJSC_SC_iSG_EEEvDpT0_)
        /*0104*/ 	.word	0x00000020


	//----- nvinfo : EIATTR_FRAME_SIZE
	.align		4
.L_88:
        /*0108*/ 	.byte	0x04, 0x11
        /*010a*/ 	.short	(.L_90 - .L_89)
	.align		4
.L_89:
        /*010c*/ 	.word	index@(_ZN6thrust24THRUST_300001_SM_1000_NS8cuda_cub4core6detail13_kernel_agentINS1_8__reduce11ReduceAgentIPN4cuda3std3__45tupleIJdlEEESC_SB_lNS1_9__extrema9arg_max_fIdl10comparatorEEEEJSC_SC_iSG_EEEvDpT0_)
        /*0110*/ 	.word	0x00000000


	//----- nvinfo : EIATTR_REGCOUNT
	.align		4
.L_90:
        /*0114*/ 	.byte	0x04, 0x2f
        /*0116*/ 	.short	(.L_92 - .L_91)
	.align		4
.L_91:
        /*0118*/ 	.word	index@(_ZN3cub18CUB_300001_SM_10006detail11EmptyKernelIvEEvv)
        /*011c*/ 	.word	0x00000004


	//----- nvinfo : EIATTR_FRAME_SIZE
	.align		4
.L_92:
        /*0120*/ 	.byte	0x04, 0x11
        /*0122*/ 	.short	(.L_94 - .L_93)
	.align		4
.L_93:
        /*0124*/ 	.word	index@(_ZN3cub18CUB_300001_SM_10006detail11EmptyKernelIvEEvv)
        /*0128*/ 	.word	0x00000000


	//----- nvinfo : EIATTR_MIN_STACK_SIZE
	.align		4
.L_94:
        /*012c*/ 	.byte	0x04, 0x12
        /*012e*/ 	.short	(.L_96 - .L_95)
	.align		4
.L_95:
        /*0130*/ 	.word	index@(_ZN3cub18CUB_300001_SM_10006detail11EmptyKernelIvEEvv)
        /*0134*/ 	.word	0x00000000


	//----- nvinfo : EIATTR_MIN_STACK_SIZE
	.align		4
.L_96:
        /*0138*/ 	.byte	0x04, 0x12
        /*013a*/ 	.short	(.L_98 - .L_97)
	.align		4
.L_97:
        /*013c*/ 	.word	index@(_ZN6thrust24THRUST_300001_SM_1000_NS8cuda_cub4core6detail13_kernel_agentINS1_8__reduce11ReduceAgentIPN4cuda3std3__45tupleIJdlEEESC_SB_lNS1_9__extrema9arg_max_fIdl10comparatorEEEEJSC_SC_iSG_EEEvDpT0_)
        /*0140*/ 	.word	0x00000000


	//----- nvinfo : EIATTR_MIN_STACK_SIZE
	.align		4
.L_98:
        /*0144*/ 	.byte	0x04, 0x12
        /*0146*/ 	.short	(.L_100 - .L_99)
	.align		4
.L_99:
        /*0148*/ 	.word	index@(_ZN6thrust24THRUST_300001_SM_1000_NS8cuda_cub4core6detail13_kernel_agentINS1_8__reduce10DrainAgentIlEEJN3cub18CUB_300001_SM_10009GridQueueIyEElEEEvDpT0_)
        /*014c*/ 	.word	0x00000000


	//----- nvinfo : EIATTR_MIN_STACK_SIZE
	.align		4
.L_100:
        /*0150*/ 	.byte	0x04, 0x12
        /*0152*/ 	.short	(.L_102 - .L_101)
	.align		4
.L_101:
        /*0154*/ 	.word	index@(_ZN6thrust24THRUST_300001_SM_1000_NS8cuda_cub4core6detail13_kernel_agentINS1_8__reduce11ReduceAgentINS0_12zip_iteratorIN4cuda3std3__45tupleIJNS0_10device_ptrIdEENS0_17counting_iteratorIlNS0_11use_defaultESF_SF_EEEEEEEPNSB_IJdlEEESJ_lNS1_9__extrema9arg_max_fIdl10comparatorEEEEJSI_SK_lN3cub18CUB_300001_SM_100013GridEvenShareIlEENSR_9GridQueueIyEESO_EEEvDpT0_)
        /*0158*/ 	.word	0x00000000


	//----- nvinfo : EIATTR_MIN_STACK_SIZE
	.align		4
.L_102:
        /*015c*/ 	.byte	0x04, 0x12
        /*015e*/ 	.short	(.L_104 - .L_103)
	.align		4
.L_103:
        /*0160*/ 	.word	index@(_ZN6thrust24THRUST_300001_SM_1000_NS8cuda_cub4core6detail13_kernel_agentINS1_8__reduce11ReduceAgentINS0_12zip_iteratorIN4cuda3std3__45tupleIJNS0_10device_ptrIdEENS0_17counting_iteratorIlNS0_11use_defaultESF_SF_EEEEEEEPNSB_IJdlEEESJ_lNS1_9__extrema9arg_max_fIdl10comparatorEEEEJSI_SK_lSO_EEEvDpT0_)
        /*0164*/ 	.word	0x00000000


	//----- nvinfo : EIATTR_MIN_STACK_SIZE
	.align		4
.L_104:
        /*0168*/ 	.byte	0x04, 0x12
        /*016a*/ 	.short	(.L_106 - .L_105)
	.align		4
.L_105:
        /*016c*/ 	.word	index@(_ZN6thrust24THRUST_300001_SM_1000_NS8cuda_cub4core6detail13_kernel_agentINS1_8__reduce11ReduceAgentIPN4cuda3std3__45tupleIJdlEEESC_SB_iNS1_9__extrema9arg_max_fIdl10comparatorEEEEJSC_SC_iSG_EEEvDpT0_)
        /*0170*/ 	.word	0x00000000


	//----- nvinfo : EIATTR_MIN_STACK_SIZE
	.align		4
.L_106:
        /*0174*/ 	.byte	0x04, 0x12
        /*0176*/ 	.short	(.L_108 - .L_107)
	.align		4
.L_107:
        /*0178*/ 	.word	index@(_ZN6thrust24THRUST_300001_SM_1000_NS8cuda_cub4core6detail13_kernel_agentINS1_8__reduce10DrainAgentIiEEJN3cub18CUB_300001_SM_10009GridQueueIjEEiEEEvDpT0_)
        /*017c*/ 	.word	0x00000000


	//----- nvinfo : EIATTR_MIN_STACK_SIZE
	.align		4
.L_108:
        /*0180*/ 	.byte	0x04, 0x12
        /*0182*/ 	.short	(.L_110 - .L_109)
	.align		4
.L_109:
        /*0184*/ 	.word	index@(_ZN6thrust24THRUST_300001_SM_1000_NS8cuda_cub4core6detail13_kernel_agentINS1_8__reduce11ReduceAgentINS0_12zip_iteratorIN4cuda3std3__45tupleIJNS0_10device_ptrIdEENS0_17counting_iteratorIlNS0_11use_defaultESF_SF_EEEEEEEPNSB_IJdlEEESJ_iNS1_9__extrema9arg_max_fIdl10comparatorEEEEJSI_SK_iN3cub18CUB_300001_SM_100013GridEvenShareIiEENSR_9GridQueueIjEESO_EEEvDpT0_)
        /*0188*/ 	.word	0x00000000


	//----- nvinfo : EIATTR_MIN_STACK_SIZE
	.align		4
.L_110:
        /*018c*/ 	.byte	0x04, 0x12
        /*018e*/ 	.short	(.L_112 - .L_111)
	.align		4
.L_111:
        /*0190*/ 	.word	index@(_ZN6thrust24THRUST_300001_SM_1000_NS8cuda_cub4core6detail13_kernel_agentINS1_8__reduce11ReduceAgentINS0_12zip_iteratorIN4cuda3std3__45tupleIJNS0_10device_ptrIdEENS0_17counting_iteratorIlNS0_11use_defaultESF_SF_EEEEEEEPNSB_IJdlEEESJ_iNS1_9__extrema9arg_max_fIdl10comparatorEEEEJSI_SK_iSO_EEEvDpT0_)
        /*0194*/ 	.word	0x00000000


	//----- nvinfo : EIATTR_MIN_STACK_SIZE
	.align		4
.L_112:
        /*0198*/ 	.byte	0x04, 0x12
        /*019a*/ 	.short	(.L_114 - .L_113)
	.align		4
.L_113:
        /*019c*/ 	.word	index@(_Z3LUPPdii)
        /*01a0*/ 	.word	0x00000000


	//----- nvinfo : EIATTR_MIN_STACK_SIZE
	.align		4
.L_114:
        /*01a4*/ 	.byte	0x04, 0x12
        /*01a6*/ 	.short	(.L_116 - .L_115)
	.align		4
.L_115:
        /*01a8*/ 	.word	index@(_Z5LUP_NPdii)
        /*01ac*/ 	.word	0x00000000


	//----- nvinfo : EIATTR_MIN_STACK_SIZE
	.align		4
.L_116:
        /*01b0*/ 	.byte	0x04, 0x12
        /*01b2*/ 	.short	(.L_118 - .L_117)
	.align		4
.L_117:
        /*01b4*/ 	.word	index@(_Z8LUP_swapPdiii)
        /*01b8*/ 	.word	0x00000000
.L_118:


//--------------------- .nv.compat                --------------------------
	.section	.nv.compat,"",@"SHT_CUDA_COMPAT_INFO"
	.align	4
        /*0000*/ 	.byte	0x02, 0x09, 0x00, 0x00, 0x02, 0x02, 0x01, 0x00, 0x02, 0x05, 0x05, 0x00, 0x03, 0x07, 0x01, 0x01
        /*0010*/ 	.byte	0x02, 0x03, 0x00, 0x00, 0x02, 0x06, 0x01, 0x00, 0x04, 0x0b, 0x08, 0x00, 0x01, 0x00, 0x00, 0x00
        /*0020*/ 	.byte	0x00, 0x00, 0x00, 0x00


//--------------------- .nv.info._ZN3cub18CUB_300001_SM_10006detail11EmptyKernelIvEEvv --------------------------
	.section	.nv.info._ZN3cub18CUB_300001_SM_10006detail11EmptyKernelIvEEvv,"",@"SHT_CUDA_INFO"
	.sectionflags	@""
	.align	4


	//----- nvinfo : EIATTR_CUDA_API_VERSION
	.align		4
        /*0000*/ 	.byte	0x04, 0x37
        /*0002*/ 	.short	(.L_120 - .L_119)
.L_119:
        /*0004*/ 	.word	0x00000082


	//----- nvinfo : EIATTR_SPARSE_MMA_MASK
	.align		4
.L_120:
        /*0008*/ 	.byte	0x03, 0x50
        /*000a*/ 	.short	0x0000


	//----- nvinfo : EIATTR_MAXREG_COUNT
	.align		4
        /*000c*/ 	.byte	0x03, 0x1b
        /*000e*/ 	.short	0x00ff


	//----- nvinfo : EIATTR_MERCURY_ISA_VERSION
	.align		4
        /*0010*/ 	.byte	0x03, 0x5f
        /*0012*/ 	.short	0x0101


	//----- nvinfo : EIATTR_VRC_CTA_INIT_COUNT
	.align		4
        /*0014*/ 	.byte	0x02, 0x4a
	.zero		1
	.zero		1


	//----- nvinfo : EIATTR_EXIT_INSTR_OFFSETS
	.align		4
        /*0018*/ 	.byte	0x04, 0x1c
        /*001a*/ 	.short	(.L_122 - .L_121)


	//   ....[0]....
.L_121:
        /*001c*/ 	.word	0x00000010


	//----- nvinfo : EIATTR_SW_WAR
	.align		4
.L_122:
        /*0020*/ 	.byte	0x04, 0x36
        /*0022*/ 	.short	(.L_124 - .L_123)
.L_123:
        /*0024*/ 	.word	0x00000008
.L_124:


//--------------------- .nv.info._ZN6thrust24THRUST_300001_SM_1000_NS8cuda_cub4core6detail13_kernel_agentINS1_8__reduce11ReduceAgentIPN4cuda3std3__45tupleIJdlEEESC_SB_lNS1_9__extrema9arg_max_fIdl10comparatorEEEEJSC_SC_iSG_EEEvDpT0_ --------------------------
	.section	.nv.info._ZN6thrust24THRUST_300001_SM_1000_NS8cuda_cub4core6detail13_kernel_agentINS1_8__reduce11ReduceAgentIPN4cuda3std3__45tupleIJdlEEESC_SB_lNS1_9__extrema9arg_max_fIdl10comparatorEEEEJSC_SC_iSG_EEEvDpT0_,"",@"SHT_CUDA_INFO"
	.sectionflags	@""
	.align	4


	//----- nvinfo : EIATTR_CUDA_API_VERSION
	.align		4
        /*0000*/ 	.byte	0x04, 0x37
        /*0002*/ 	.short	(.L_126 - .L_125)
.L_125:
        /*0004*/ 	.word	0x00000082


	//----- nvinfo : EIATTR_KPARAM_INFO
	.align		4
.L_126:
        /*0008*/ 	.byte	0x04, 0x17
        /*000a*/ 	.short	(.L_128 - .L_127)
.L_127:
        /*000c*/ 	.word	0x00000000
        /*0010*/ 	.short	0x0003
        /*0012*/ 	.short	0x0014
        /*0014*/ 	.byte	0x00, 0xf0, 0x05, 0x00


	//----- nvinfo : EIATTR_KPARAM_INFO
	.align		4
.L_128:
        /*0018*/ 	.byte	0x04, 0x17
        /*001a*/ 	.short	(.L_130 - .L_129)
.L_129:
        /*001c*/ 	.word	0x00000000
        /*0020*/ 	.short	0x0002
        /*0022*/ 	.short	0x0010
        /*0024*/ 	.byte	0x00, 0xf0, 0x11, 0x00


	//----- nvinfo : EIATTR_KPARAM_INFO
	.align		4
.L_130:
        /*0028*/ 	.byte	0x04, 0x17
        /*002a*/ 	.short	(.L_132 - .L_131)
.L_131:
        /*002c*/ 	.word	0x00000000
        /*0030*/ 	.short	0x0001
        /*0032*/ 	.short	0x0008
        /*0034*/ 	.byte	0x00, 0xf5, 0x21, 0x00


	//----- nvinfo : EIATTR_KPARAM_INFO
	.align		4
.L_132:
        /*0038*/ 	.byte	0x04, 0x17
        /*003a*/ 	.short	(.L_134 - .L_133)
.L_133:
        /*003c*/ 	.word	0x00000000
        /*0040*/ 	.short	0x0000
        /*0042*/ 	.short	0x0000
        /*0044*/ 	.byte	0x00, 0xf5, 0x21, 0x00


	//----- nvinfo : EIATTR_SPARSE_MMA_MASK
	.align		4
.L_134:
        /*0048*/ 	.byte	0x03, 0x50
        /*004a*/ 	.short	0x0000


	//----- nvinfo : EIATTR_MAXREG_COUNT
	.align		4
        /*004c*/ 	.byte	0x03, 0x1b
        /*004e*/ 	.short	0x00ff


	//----- nvinfo : EIATTR_NUM_BARRIERS
	.align		4
        /*0050*/ 	.byte	0x02, 0x4c
        /*0052*/ 	.byte	0x01
	.zero		1


	//----- nvinfo : EIATTR_MERCURY_ISA_VERSION
	.align		4
        /*0054*/ 	.byte	0x03, 0x5f
        /*0056*/ 	.short	0x0101


	//----- nvinfo : EIATTR_COOP_GROUP_MASK_REGIDS
	.align		4
        /*0058*/ 	.byte	0x04, 0x29
        /*005a*/ 	.short	(.L_136 - .L_135)


	//   ....[0]....
.L_135:
        /*005c*/ 	.word	0xffffffff


	//   ....[1]....
        /*0060*/ 	.word	0xffffffff


	//   ....[2]....
        /*0064*/ 	.word	0xffffffff


	//   ....[3]....
        /*0068*/ 	.word	0xffffffff


	//   ....[4]....
        /*006c*/ 	.word	0xffffffff


	//   ....[5]....
        /*0070*/ 	.word	0xffffffff


	//   ....[6]....
        /*0074*/ 	.word	0xffffffff


	//   ....[7]....
        /*0078*/ 	.word	0xffffffff


	//   ....[8]....
        /*007c*/ 	.word	0xffffffff


	//   ....[9]....
        /*0080*/ 	.word	0xffffffff


	//   ....[10]....
        /*0084*/ 	.word	0xffffffff


	//   ....[11]....
        /*0088*/ 	.word	0xffffffff


	//   ....[12]....
        /*008c*/ 	.word	0xffffffff


	//   ....[13]....
        /*0090*/ 	.word	0xffffffff


	//   ....[14]....
        /*0094*/ 	.word	0xffffffff


	//   ....[15]....
        /*0098*/ 	.word	0xffffffff


	//   ....[16]....
        /*009c*/ 	.word	0xffffffff


	//   ....[17]....
        /*00a0*/ 	.word	0xffffffff


	//   ....[18]....
        /*00a4*/ 	.word	0xffffffff


	//   ....[19]....
        /*00a8*/ 	.word	0xffffffff


	//   ....[20]....
        /*00ac*/ 	.word	0xffffffff


	//   ....[21]....
        /*00b0*/ 	.word	0xffffffff


	//   ....[22]....
        /*00b4*/ 	.word	0xffffffff


	//   ....[23]....
        /*00b8*/ 	.word	0xffffffff


	//   ....[24]....
        /*00bc*/ 	.word	0xffffffff


	//   ....[25]....
        /*00c0*/ 	.word	0xffffffff


	//   ....[26]....
        /*00c4*/ 	.word	0xffffffff


	//   ....[27]....
        /*00c8*/ 	.word	0xffffffff


	//   ....[28]....
        /*00cc*/ 	.word	0xffffffff


	//   ....[29]....
        /*00d0*/ 	.word	0xffffffff


	//   ....[30]....
        /*00d4*/ 	.word	0xffffffff


	//   ....[31]....
        /*00d8*/ 	.word	0xffffffff


	//   ....[32]....
        /*00dc*/ 	.word	0xffffffff


	//   ....[33]....
        /*00e0*/ 	.word	0xffffffff


	//   ....[34]....
        /*00e4*/ 	.word	0xffffffff


	//   ....[35]....
        /*00e8*/ 	.word	0xffffffff


	//   ....[36]....
        /*00ec*/ 	.word	0xffffffff


	//   ....[37]....
        /*00f0*/ 	.word	0xffffffff


	//   ....[38]....
        /*00f4*/ 	.word	0xffffffff


	//   ....[39]....
        /*00f8*/ 	.word	0xffffffff


	//   ....[40]....
        /*00fc*/ 	.word	0xffffffff


	//   ....[41]....
        /*0100*/ 	.word	0xffffffff


	//   ....[42]....
        /*0104*/ 	.word	0xffffffff


	//   ....[43]....
        /*0108*/ 	.word	0xffffffff


	//   ....[44]....
        /*010c*/ 	.word	0xffffffff


	//   ....[45]....
        /*0110*/ 	.word	0xffffffff


	//   ....[46]....
        /*0114*/ 	.word	0xffffffff


	//   ....[47]....
        /*0118*/ 	.word	0xffffffff


	//   ....[48]....
        /*011c*/ 	.word	0xffffffff


	//   ....[49]....
        /*0120*/ 	.word	0xffffffff


	//   ....[50]....
        /*0124*/ 	.word	0xffffffff


	//   ....[51]....
        /*0128*/ 	.word	0xffffffff


	//   ....[52]....
        /*012c*/ 	.word	0xffffffff


	//   ....[53]....
        /*0130*/ 	.word	0xffffffff


	//   ....[54]....
        /*0134*/ 	.word	0xffffffff


	//   ....[55]....
        /*0138*/ 	.word	0xffffffff


	//   ....[56]....
        /*013c*/ 	.word	0xffffffff


	//   ....[57]....
        /*0140*/ 	.word	0xffffffff


	//   ....[58]....
        /*0144*/ 	.word	0xffffffff


	//   ....[59]....
        /*0148*/ 	.word	0xffffffff


	//----- nvinfo : EIATTR_COOP_GROUP_INSTR_OFFSETS
	.align		4
.L_136:
        /*014c*/ 	.byte	0x04, 0x28
        /*014e*/ 	.short	(.L_138 - .L_137)


	//   ....[0]....
.L_137:
        /*0150*/ 	.word	0x00000b70


	//   ....[1]....
        /*0154*/ 	.word	0x00000ba0


	//   ....[2]....
        /*0158*/ 	.word	0x00000bc0


	//   ....[3]....
        /*015c*/ 	.word	0x00000bd0


	//   ....[4]....
        /*0160*/ 	.word	0x00000d60


	//   ....[5]....
        /*0164*/ 	.word	0x00000d90


	//   ....[6]....
        /*0168*/ 	.word	0x00000dc0


	//   ....[7]....
        /*016c*/ 	.word	0x00000de0


	//   ....[8]....
        /*0170*/ 	.word	0x00000f60


	//   ....[9]....
        /*0174*/ 	.word	0x00000f90


	//   ....[10]....
        /*0178*/ 	.word	0x00000fc0


	//   ....[11]....
        /*017c*/ 	.word	0x00000fe0


	//   ....[12]....
        /*0180*/ 	.word	0x00001160


	//   ....[13]....
        /*0184*/ 	.word	0x00001190


	//   ....[14]....
        /*0188*/ 	.word	0x000011c0


	//   ....[15]....
        /*018c*/ 	.word	0x000011e0


	//   ....[16]....
        /*0190*/ 	.word	0x00001360


	//   ....[17]....
        /*0194*/ 	.word	0x00001390


	//   ....[18]....
        /*0198*/ 	.word	0x000013c0


	//   ....[19]....
        /*019c*/ 	.word	0x000013e0


	//   ....[20]....
        /*01a0*/ 	.word	0x00002140


	//   ....[21]....
        /*01a4*/ 	.word	0x00002150


	//   ....[22]....
        /*01a8*/ 	.word	0x00002160


	//   ....[23]....
        /*01ac*/ 	.word	0x00002180


	//   ....[24]....
        /*01b0*/ 	.word	0x00002300


	//   ....[25]....
        /*01b4*/ 	.word	0x00002340


	//   ....[26]....
        /*01b8*/ 	.word	0x00002370


	//   ....[27]....
        /*01bc*/ 	.word	0x00002390


	//   ....[28]....
        /*01c0*/ 	.word	0x00002510


	//   ....[29]....
        /*01c4*/ 	.word	0x00002550


	//   ....[30]....
        /*01c8*/ 	.word	0x00002580


	//   ....[31]....
        /*01cc*/ 	.word	0x000025a0


	//   ....[32]....
        /*01d0*/ 	.word	0x00002720


	//   ....[33]....
        /*01d4*/ 	.word	0x00002760


	//   ....[34]....
        /*01d8*/ 	.word	0x00002790


	//   ....[35]....
        /*01dc*/ 	.word	0x000027b0


	//   ....[36]....
        /*01e0*/ 	.word	0x00002930


	//   ....[37]....
        /*01e4*/ 	.word	0x00002970


	//   ....[38]....
        /*01e8*/ 	.word	0x000029a0


	//   ....[39]....
        /*01ec*/ 	.word	0x000029c0


	//   ....[40]....
        /*01f0*/ 	.word	0x00005760


	//   ....[41]....
        /*01f4*/ 	.word	0x00005790


	//   ....[42]....
        /*01f8*/ 	.word	0x000057b0


	//   ....[43]....
        /*01fc*/ 	.word	0x000057c0


	//   ....[44]....
        /*0200*/ 	.word	0x00005950


	//   ....[45]....
        /*0204*/ 	.word	0x00005980


	//   ....[46]....
        /*0208*/ 	.word	0x000059b0


	//   ....[47]....
        /*020c*/ 	.word	0x000059d0


	//   ....[48]....
        /*0210*/ 	.word	0x00005b50


	//   ....[49]....
        /*0214*/ 	.word	0x00005b80


	//   ....[50]....
        /*0218*/ 	.word	0x00005bb0


	//   ....[51]....
        /*021c*/ 	.word	0x00005bd0


	//   ....[52]....
        /*0220*/ 	.word	0x00005d50


	//   ....[53]....
        /*0224*/ 	.word	0x00005d80


	//   ....[54]....
        /*0228*/ 	.word	0x00005db0


	//   ....[55]....
        /*022c*/ 	.word	0x00005dd0


	//   ....[56]....
        /*0230*/ 	.word	0x00005f50


	//   ....[57]....
        /*0234*/ 	.word	0x00005f80


	//   ....[58]....
        /*0238*/ 	.word	0x00005fb0


	//   ....[59]....
        /*023c*/ 	.word	0x00005fd0


	//----- nvinfo : EIATTR_VRC_CTA_INIT_COUNT
	.align		4
.L_138:
        /*0240*/ 	.byte	0x02, 0x4a
	.zero		1
	.zero		1


	//----- nvinfo : EIATTR_EXIT_INSTR_OFFSETS
	.align		4
        /*0244*/ 	.byte	0x04, 0x1c
        /*0246*/ 	.short	(.L_140 - .L_139)


	//   ....[0]....
.L_139:
        /*0248*/ 	.word	0x00000030


	//   ....[1]....
        /*024c*/ 	.word	0x00006c70


	//   ....[2]....
        /*0250*/ 	.word	0x00006cb0


	//----- nvinfo : EIATTR_MAX_THREADS
	.align		4
.L_140:
        /*0254*/ 	.byte	0x04, 0x05
        /*0256*/ 	.short	(.L_142 - .L_141)
.L_141:
        /*0258*/ 	.word	0x00000100
        /*025c*/ 	.word	0x00000001
        /*0260*/ 	.word	0x00000001


	//----- nvinfo : EIATTR_CRS_STACK_SIZE
	.align		4
.L_142:
        /*0264*/ 	.byte	0x04, 0x1e
        /*0266*/ 	.short	(.L_144 - .L_143)
.L_143:
        /*0268*/ 	.word	0x00000000


	//----- nvinfo : EIATTR_CBANK_PARAM_SIZE
	.align		4
.L_144:
        /*026c*/ 	.byte	0x03, 0x19
        /*026e*/ 	.short	0x0015


	//----- nvinfo : EIATTR_PARAM_CBANK
	.align		4
        /*0270*/ 	.byte	0x04, 0x0a
        /*0272*/ 	.short	(.L_146 - .L_145)
	.align		4
.L_145:
        /*0274*/ 	.word	index@(.nv.constant0._ZN6thrust24THRUST_300001_SM_1000_NS8cuda_cub4core6detail13_kernel_agentINS1_8__reduce11ReduceAgentIPN4cuda3std3__45tupleIJdlEEESC_SB_lNS1_9__extrema9arg_max_fIdl10comparatorEEEEJSC_SC_iSG_EEEvDpT0_)
        /*0278*/ 	.short	0x0380
        /*027a*/ 	.short	0x0015


	//----- nvinfo : EIATTR_SW_WAR
	.align		4
.L_146:
        /*027c*/ 	.byte	0x04, 0x36
        /*027e*/ 	.short	(.L_148 - .L_147)
.L_147:
        /*0280*/ 	.word	0x00000008
.L_148:


//--------------------- .nv.info._ZN6thrust24THRUST_300001_SM_1000_NS8cuda_cub4core6detail13_kernel_agentINS1_8__reduce10DrainAgentIlEEJN3cub18CUB_300001_SM_10009GridQueueIyEElEEEvDpT0_ --------------------------
	.section	.nv.info._ZN6thrust24THRUST_300001_SM_1000_NS8cuda_cub4core6detail13_kernel_agentINS1_8__reduce10DrainAgentIlEEJN3cub18CUB_300001_SM_10009GridQueueIyEElEEEvDpT0_,"",@"SHT_CUDA_INFO"
	.sectionflags	@""
	.align	4


	//----- nvinfo : EIATTR_CUDA_API_VERSION
	.align		4
        /*0000*/ 	.byte	0x04, 0x37
        /*0002*/ 	.short	(.L_150 - .L_149)
.L_149:
        /*0004*/ 	.word	0x00000082


	//----- nvinfo : EIATTR_KPARAM_INFO
	.align		4
.L_150:
        /*0008*/ 	.byte	0x04, 0x17
        /*000a*/ 	.short	(.L_152 - .L_151)
.L_151:
        /*000c*/ 	.word	0x00000000
        /*0010*/ 	.short	0x0001
        /*0012*/ 	.short	0x0008
        /*0014*/ 	.byte	0x00, 0xf0, 0x21, 0x00


	//----- nvinfo : EIATTR_KPARAM_INFO
	.align		4
.L_152:
        /*0018*/ 	.byte	0x04, 0x17
        /*001a*/ 	.short	(.L_154 - .L_153)
.L_153:
        /*001c*/ 	.word	0x00000000
        /*0020*/ 	.short	0x0000
        /*0022*/ 	.short	0x0000
        /*0024*/ 	.byte	0x00, 0xf0, 0x21, 0x00


	//----- nvinfo : EIATTR_SPARSE_MMA_MASK
	.align		4
.L_154:
        /*0028*/ 	.byte	0x03, 0x50
        /*002a*/ 	.short	0x0000


	//----- nvinfo : EIATTR_MAXREG_COUNT
	.align		4
        /*002c*/ 	.byte	0x03, 0x1b
        /*002e*/ 	.short	0x00ff


	//----- nvinfo : EIATTR_MERCURY_ISA_VERSION
	.align		4
        /*0030*/ 	.byte	0x03, 0x5f
        /*0032*/ 	.short	0x0101


	//----- nvinfo : EIATTR_VRC_CTA_INIT_COUNT
	.align		4
        /*0034*/ 	.byte	0x02, 0x4a
	.zero		1
	.zero		1


	//----- nvinfo : EIATTR_EXIT_INSTR_OFFSETS
	.align		4
        /*0038*/ 	.byte	0x04, 0x1c
        /*003a*/ 	.short	(.L_156 - .L_155)


	//   ....[0]....
.L_155:
        /*003c*/ 	.word	0x00000060


	//----- nvinfo : EIATTR_MAX_THREADS
	.align		4
.L_156:
        /*0040*/ 	.byte	0x04, 0x05
        /*0042*/ 	.short	(.L_158 - .L_157)
.L_157:
        /*0044*/ 	.word	0x00000001
        /*0048*/ 	.word	0x00000001
        /*004c*/ 	.word	0x00000001


	//----- nvinfo : EIATTR_CBANK_PARAM_SIZE
	.align		4
.L_158:
        /*0050*/ 	.byte	0x03, 0x19
        /*0052*/ 	.short	0x0010


	//----- nvinfo : EIATTR_PARAM_CBANK
	.align		4
        /*0054*/ 	.byte	0x04, 0x0a
        /*0056*/ 	.short	(.L_160 - .L_159)
	.align		4
.L_159:
        /*0058*/ 	.word	index@(.nv.constant0._ZN6thrust24THRUST_300001_SM_1000_NS8cuda_cub4core6detail13_kernel_agentINS1_8__reduce10DrainAgentIlEEJN3cub18CUB_300001_SM_10009GridQueueIyEElEEEvDpT0_)
        /*005c*/ 	.short	0x0380
        /*005e*/ 	.short	0x0010


	//----- nvinfo : EIATTR_SW_WAR
	.align		4
.L_160:
        /*0060*/ 	.byte	0x04, 0x36
        /*0062*/ 	.short	(.L_162 - .L_161)
.L_161:
        /*0064*/ 	.word	0x00000008
.L_162:


//--------------------- .nv.info._ZN6thrust24THRUST_300001_SM_1000_NS8cuda_cub4core6detail13_kernel_agentINS1_8__reduce11ReduceAgentINS0_12zip_iteratorIN4cuda3std3__45tupleIJNS0_10device_ptrIdEENS0_17counting_iteratorIlNS0_11use_defaultESF_SF_EEEEEEEPNSB_IJdlEEESJ_lNS1_9__extrema9arg_max_fIdl10comparatorEEEEJSI_SK_lN3cub18CUB_300001_SM_100013GridEvenShareIlEENSR_9GridQueueIyEESO_EEEvDpT0_ --------------------------
	.section	.nv.info._ZN6thrust24THRUST_300001_SM_1000_NS8cuda_cub4core6detail13_kernel_agentINS1_8__reduce11ReduceAgentINS0_12zip_iteratorIN4cuda3std3__45tupleIJNS0_10device_ptrIdEENS0_17counting_iteratorIlNS0_11use_defaultESF_SF_EEEEEEEPNSB_IJdlEEESJ_lNS1_9__extrema9arg_max_fIdl10comparatorEEEEJSI_SK_lN3cub18CUB_300001_SM_100013GridEvenShareIlEENSR_9GridQueueIyEESO_EEEvDpT0_,"",@"SHT_CUDA_INFO"
	.sectionflags	@""
	.align	4


	//----- nvinfo : EIATTR_CUDA_API_VERSION
	.align		4
        /*0000*/ 	.byte	0x04, 0x37
        /*0002*/ 	.short	(.L_164 - .L_163)
.L_163:
        /*0004*/ 	.word	0x00000082


	//----- nvinfo : EIATTR_KPARAM_INFO
	.align		4
.L_164:
        /*0008*/ 	.byte	0x04, 0x17
        /*000a*/ 	.short	(.L_166 - .L_165)
.L_165:
        /*000c*/ 	.word	0x00000000
        /*0010*/ 	.short	0x0005
        /*0012*/ 	.short	0x0070
        /*0014*/ 	.byte	0x00, 0xf0, 0x05, 0x00


	//----- nvinfo : EIATTR_KPARAM_INFO
	.align		4
.L_166:
        /*0018*/ 	.byte	0x04, 0x17
        /*001a*/ 	.short	(.L_168 - .L_167)
.L_167:
        /*001c*/ 	.word	0x00000000
        /*0020*/ 	.short	0x0004
        /*0022*/ 	.short	0x0068
        /*0024*/ 	.byte	0x00, 0xf0, 0x21, 0x00


	//----- nvinfo : EIATTR_KPARAM_INFO
	.align		4
.L_168:
        /*0028*/ 	.byte	0x04, 0x17
        /*002a*/ 	.short	(.L_170 - .L_169)
.L_169:
        /*002c*/ 	.word	0x00000000
        /*0030*/ 	.short	0x0003
        /*0032*/ 	.short	0x0020
        /*0034*/ 	.byte	0x00, 0xf0, 0x21, 0x01


	//----- nvinfo : EIATTR_KPARAM_INFO
	.align		4
.L_170:
        /*0038*/ 	.byte	0x04, 0x17
        /*003a*/ 	.short	(.L_172 - .L_171)
.L_171:
        /*003c*/ 	.word	0x00000000
        /*0040*/ 	.short	0x0002
        /*0042*/ 	.short	0x0018
        /*0044*/ 	.byte	0x00, 0xf0, 0x21, 0x00


	//----- nvinfo : EIATTR_KPARAM_INFO
	.align		4
.L_172:
        /*0048*/ 	.byte	0x04, 0x17
        /*004a*/ 	.short	(.L_174 - .L_173)
.L_173:
        /*004c*/ 	.word	0x00000000
        /*0050*/ 	.short	0x0001
        /*0052*/ 	.short	0x0010
        /*0054*/ 	.byte	0x00, 0xf5, 0x21, 0x00


	//----- nvinfo : EIATTR_KPARAM_INFO
	.align		4
.L_174:
        /*0058*/ 	.byte	0x04, 0x17
        /*005a*/ 	.short	(.L_176 - .L_175)
.L_175:
        /*005c*/ 	.word	0x00000000
        /*0060*/ 	.short	0x0000
        /*0062*/ 	.short	0x0000
        /*0064*/ 	.byte	0x00, 0xf0, 0x41, 0x00


	//----- nvinfo : EIATTR_SPARSE_MMA_MASK
	.align		4
.L_176:
        /*0068*/ 	.byte	0x03, 0x50
        /*006a*/ 	.short	0x0000


	//----- nvinfo : EIATTR_MAXREG_COUNT
	.align		4
        /*006c*/ 	.byte	0x03, 0x1b
        /*006e*/ 	.short	0x00ff


	//----- nvinfo : EIATTR_NUM_BARRIERS
	.align		4
        /*0070*/ 	.byte	0x02, 0x4c
        /*0072*/ 	.byte	0x01
	.zero		1


	//----- nvinfo : EIATTR_MERCURY_ISA_VERSION
	.align		4
        /*0074*/ 	.byte	0x03, 0x5f
        /*0076*/ 	.short	0x0101


	//----- nvinfo : EIATTR_COOP_GROUP_MASK_REGIDS
	.align		4
        /*0078*/ 	.byte	0x04, 0x29
        /*007a*/ 	.short	(.L_178 - .L_177)


	//   ....[0]....
.L_177:
        /*007c*/ 	.word	0xffffffff


	//   ....[1]....
        /*0080*/ 	.word	0xffffffff


	//   ....[2]....
        /*0084*/ 	.word	0xffffffff


	//   ....[3]....
        /*0088*/ 	.word	0xffffffff


	//   ....[4]....
        /*008c*/ 	.word	0xffffffff


	//   ....[5]....
        /*0090*/ 	.word	0xffffffff


	//   ....[6]....
        /*0094*/ 	.word	0xffffffff


	//   ....[7]....
        /*0098*/ 	.word	0xffffffff


	//   ....[8]....
        /*009c*/ 	.word	0xffffffff


	//   ....[9]....
        /*00a0*/ 	.word	0xffffffff


	//   ....[10]....
        /*00a4*/ 	.word	0xffffffff


	//   ....[11]....
        /*00a8*/ 	.word	0xffffffff


	//   ....[12]....
        /*00ac*/ 	.word	0xffffffff


	//   ....[13]....
        /*00b0*/ 	.word	0xffffffff


	//   ....[14]....
        /*00b4*/ 	.word	0xffffffff


	//   ....[15]....
        /*00b8*/ 	.word	0xffffffff


	//   ....[16]....
        /*00bc*/ 	.word	0xffffffff


	//   ....[17]....
        /*00c0*/ 	.word	0xffffffff


	//   ....[18]....
        /*00c4*/ 	.word	0xffffffff


	//   ....[19]....
        /*00c8*/ 	.word	0xffffffff


	//   ....[20]....
        /*00cc*/ 	.word	0xffffffff


	//   ....[21]....
        /*00d0*/ 	.word	0xffffffff


	//   ....[22]....
        /*00d4*/ 	.word	0xffffffff


	//   ....[23]....
        /*00d8*/ 	.word	0xffffffff


	//   ....[24]....
        /*00dc*/ 	.word	0xffffffff


	//   ....[25]....
        /*00e0*/ 	.word	0xffffffff


	//   ....[26]....
        /*00e4*/ 	.word	0xffffffff


	//   ....[27]....
        /*00e8*/ 	.word	0xffffffff


	//   ....[28]....
        /*00ec*/ 	.word	0xffffffff


	//   ....[29]....
        /*00f0*/ 	.word	0xffffffff


	//   ....[30]....
        /*00f4*/ 	.word	0xffffffff


	//   ....[31]....
        /*00f8*/ 	.word	0xffffffff


	//   ....[32]....
        /*00fc*/ 	.word	0xffffffff


	//   ....[33]....
        /*0100*/ 	.word	0xffffffff


	//   ....[34]....
        /*0104*/ 	.word	0xffffffff


	//   ....[35]....
        /*0108*/ 	.word	0xffffffff


	//   ....[36]....
        /*010c*/ 	.word	0xffffffff


	//   ....[37]....
        /*0110*/ 	.word	0xffffffff


	//   ....[38]....
        /*0114*/ 	.word	0xffffffff


	//   ....[39]....
        /*0118*/ 	.word	0xffffffff


	//   ....[40]....
        /*011c*/ 	.word	0xffffffff


	//   ....[41]....
        /*0120*/ 	.word	0xffffffff


	//   ....[42]....
        /*0124*/ 	.word	0xffffffff


	//   ....[43]....
        /*0128*/ 	.word	0xffffffff


	//   ....[44]....
        /*012c*/ 	.word	0xffffffff


	//   ....[45]....
        /*0130*/ 	.word	0xffffffff


	//   ....[46]....
        /*0134*/ 	.word	0xffffffff


	//   ....[47]....
        /*0138*/ 	.word	0xffffffff


	//   ....[48]....
        /*013c*/ 	.word	0xffffffff


	//   ....[49]....
        /*0140*/ 	.word	0xffffffff


	//   ....[50]....
        /*0144*/ 	.word	0xffffffff


	//   ....[51]....
        /*0148*/ 	.word	0xffffffff


	//   ....[52]....
        /*014c*/ 	.word	0xffffffff


	//   ....[53]....
        /*0150*/ 	.word	0xffffffff


	//   ....[54]....
        /*0154*/ 	.word	0xffffffff


	//   ....[55]....
        /*0158*/ 	.word	0xffffffff


	//   ....[56]....
        /*015c*/ 	.word	0xffffffff


	//   ....[57]....
        /*0160*/ 	.word	0xffffffff


	//   ....[58]....
        /*0164*/ 	.word	0xffffffff


	//   ....[59]....
        /*0168*/ 	.word	0xffffffff


	//----- nvinfo : EIATTR_COOP_GROUP_INSTR_OFFSETS
	.align		4
.L_178:
        /*016c*/ 	.byte	0x04, 0x28
        /*016e*/ 	.short	(.L_180 - .L_179)


	//   ....[0]....
.L_179:
        /*0170*/ 	.word	0x00000d70


	//   ....[1]....
        /*0174*/ 	.word	0x00000da0


	//   ....[2]....
        /*0178*/ 	.word	0x00000dc0


	//   ....[3]....
        /*017c*/ 	.word	0x00000dd0


	//   ....[4]....
        /*0180*/ 	.word	0x00000f60


	//   ....[5]....
        /*0184*/ 	.word	0x00000f90


	//   ....[6]....
        /*0188*/ 	.word	0x00000fc0


	//   ....[7]....
        /*018c*/ 	.word	0x00000fe0


	//   ....[8]....
        /*0190*/ 	.word	0x00001160


	//   ....[9]....
        /*0194*/ 	.word	0x00001190


	//   ....[10]....
        /*0198*/ 	.word	0x000011c0


	//   ....[11]....
        /*019c*/ 	.word	0x000011e0


	//   ....[12]....
        /*01a0*/ 	.word	0x00001360


	//   ....[13]....
        /*01a4*/ 	.word	0x00001390


	//   ....[14]....
        /*01a8*/ 	.word	0x000013c0


	//   ....[15]....
        /*01ac*/ 	.word	0x000013e0


	//   ....[16]....
        /*01b0*/ 	.word	0x00001560


	//   ....[17]....
        /*01b4*/ 	.word	0x00001590


	//   ....[18]....
        /*01b8*/ 	.word	0x000015c0


	//   ....[19]....
        /*01bc*/ 	.word	0x000015e0


	//   ....[20]....
        /*01c0*/ 	.word	0x00002340


	//   ....[21]....
        /*01c4*/ 	.word	0x00002350


	//   ....[22]....
        /*01c8*/ 	.word	0x00002360


	//   ....[23]....
        /*01cc*/ 	.word	0x00002380


	//   ....[24]....
        /*01d0*/ 	.word	0x00002500


	//   ....[25]....
        /*01d4*/ 	.word	0x00002540


	//   ....[26]....
        /*01d8*/ 	.word	0x00002570


	//   ....[27]....
        /*01dc*/ 	.word	0x00002590


	//   ....[28]....
        /*01e0*/ 	.word	0x00002710


	//   ....[29]....
        /*01e4*/ 	.word	0x00002750


	//   ....[30]....
        /*01e8*/ 	.word	0x00002780


	//   ....[31]....
        /*01ec*/ 	.word	0x000027a0


	//   ....[32]....
        /*01f0*/ 	.word	0x00002920


	//   ....[33]....
        /*01f4*/ 	.word	0x00002960


	//   ....[34]....
        /*01f8*/ 	.word	0x00002990


	//   ....[35]....
        /*01fc*/ 	.word	0x000029b0


	//   ....[36]....
        /*0200*/ 	.word	0x00002b30


	//   ....[37]....
        /*0204*/ 	.word	0x00002b70


	//   ....[38]....
        /*0208*/ 	.word	0x00002ba0


	//   ....[39]....
        /*020c*/ 	.word	0x00002bc0


	//   ....[40]....
        /*0210*/ 	.word	0x000053c0


	//   ....[41]....
        /*0214*/ 	.word	0x000053f0


	//   ....[42]....
        /*0218*/ 	.word	0x00005410


	//   ....[43]....
        /*021c*/ 	.word	0x00005420


	//   ....[44]....
        /*0220*/ 	.word	0x000055b0


	//   ....[45]....
        /*0224*/ 	.word	0x000055e0


	//   ....[46]....
        /*0228*/ 	.word	0x00005610


	//   ....[47]....
        /*022c*/ 	.word	0x00005630


	//   ....[48]....
        /*0230*/ 	.word	0x000057b0


	//   ....[49]....
        /*0234*/ 	.word	0x000057e0


	//   ....[50]....
        /*0238*/ 	.word	0x00005810


	//   ....[51]....
        /*023c*/ 	.word	0x00005830


	//   ....[52]....
        /*0240*/ 	.word	0x000059b0


	//   ....[53]....
        /*0244*/ 	.word	0x000059e0


	//   ....[54]....
        /*0248*/ 	.word	0x00005a10


	//   ....[55]....
        /*024c*/ 	.word	0x00005a30


	//   ....[56]....
        /*0250*/ 	.word	0x00005bb0


	//   ....[57]....
        /*0254*/ 	.word	0x00005be0


	//   ....[58]....
        /*0258*/ 	.word	0x00005c10


	//   ....[59]....
        /*025c*/ 	.word	0x00005c30


	//----- nvinfo : EIATTR_VRC_CTA_INIT_COUNT
	.align		4
.L_180:
        /*0260*/ 	.byte	0x02, 0x4a
	.zero		1
	.zero		1


	//----- nvinfo : EIATTR_EXIT_INSTR_OFFSETS
	.align		4
        /*0264*/ 	.byte	0x04, 0x1c
        /*0266*/ 	.short	(.L_182 - .L_181)


	//   ....[0]....
.L_181:
        /*0268*/ 	.word	0x000068d0


	//   ....[1]....
        /*026c*/ 	.word	0x00006920


	//----- nvinfo : EIATTR_MAX_THREADS
	.align		4
.L_182:
        /*0270*/ 	.byte	0x04, 0x05
        /*0272*/ 	.short	(.L_184 - .L_183)
.L_183:
        /*0274*/ 	.word	0x00000100
        /*0278*/ 	.word	0x00000001
        /*027c*/ 	.word	0x00000001


	//----- nvinfo : EIATTR_CRS_STACK_SIZE
	.align		4
.L_184:
        /*0280*/ 	.byte	0x04, 0x1e
        /*0282*/ 	.short	(.L_186 - .L_185)
.L_185:
        /*0284*/ 	.word	0x00000000


	//----- nvinfo : EIATTR_CBANK_PARAM_SIZE
	.align		4
.L_186:
        /*0288*/ 	.byte	0x03, 0x19
        /*028a*/ 	.short	0x0071


	//----- nvinfo : EIATTR_PARAM_CBANK
	.align		4
        /*028c*/ 	.byte	0x04, 0x0a
        /*028e*/ 	.short	(.L_188 - .L_187)
	.align		4
.L_187:
        /*0290*/ 	.word	index@(.nv.constant0._ZN6thrust24THRUST_300001_SM_1000_NS8cuda_cub4core6detail13_kernel_agentINS1_8__reduce11ReduceAgentINS0_12zip_iteratorIN4cuda3std3__45tupleIJNS0_10device_ptrIdEENS0_17counting_iteratorIlNS0_11use_defaultESF_SF_EEEEEEEPNSB_IJdlEEESJ_lNS1_9__extrema9arg_max_fIdl10comparatorEEEEJSI_SK_lN3cub18CUB_300001_SM_100013GridEvenShareIlEENSR_9GridQueueIyEESO_EEEvDpT0_)
        /*0294*/ 	.short	0x0380
        /*0296*/ 	.short	0x0071


	//----- nvinfo : EIATTR_SW_WAR
	.align		4
.L_188:
        /*0298*/ 	.byte	0x04, 0x36
        /*029a*/ 	.short	(.L_190 - .L_189)
.L_189:
        /*029c*/ 	.word	0x00000008
.L_190:


//--------------------- .nv.info._ZN6thrust24THRUST_300001_SM_1000_NS8cuda_cub4core6detail13_kernel_agentINS1_8__reduce11ReduceAgentINS0_12zip_iteratorIN4cuda3std3__45tupleIJNS0_10device_ptrIdEENS0_17counting_iteratorIlNS0_11use_defaultESF_SF_EEEEEEEPNSB_IJdlEEESJ_lNS1_9__extrema9arg_max_fIdl10comparatorEEEEJSI_SK_lSO_EEEvDpT0_ --------------------------
	.section	.nv.info._ZN6thrust24THRUST_300001_SM_1000_NS8cuda_cub4core6detail13_kernel_agentINS1_8__reduce11ReduceAgentINS0_12zip_iteratorIN4cuda3std3__45tupleIJNS0_10device_ptrIdEENS0_17counting_iteratorIlNS0_11use_defaultESF_SF_EEEEEEEPNSB_IJdlEEESJ_lNS1_9__extrema9arg_max_fIdl10comparatorEEEEJSI_SK_lSO_EEEvDpT0_,"",@"SHT_CUDA_INFO"
	.sectionflags	@""
	.align	4


	//----- nvinfo : EIATTR_CUDA_API_VERSION
	.align		4
        /*0000*/ 	.byte	0x04, 0x37
        /*0002*/ 	.short	(.L_192 - .L_191)
.L_191:
        /*0004*/ 	.word	0x00000082


	//----- nvinfo : EIATTR_KPARAM_INFO
	.align		4
.L_192:
        /*0008*/ 	.byte	0x04, 0x17
        /*000a*/ 	.short	(.L_194 - .L_193)
.L_193:
        /*000c*/ 	.word	0x00000000
        /*0010*/ 	.short	0x0003
        /*0012*/ 	.short	0x0020
        /*0014*/ 	.byte	0x00, 0xf0, 0x05, 0x00


	//----- nvinfo : EIATTR_KPARAM_INFO
	.align		4
.L_194:
        /*0018*/ 	.byte	0x04, 0x17
        /*001a*/ 	.short	(.L_196 - .L_195)
.L_195:
        /*001c*/ 	.word	0x00000000
        /*0020*/ 	.short	0x0002
        /*0022*/ 	.short	0x0018
        /*0024*/ 	.byte	0x00, 0xf0, 0x21, 0x00


	//----- nvinfo : EIATTR_KPARAM_INFO
	.align		4
.L_196:
        /*0028*/ 	.byte	0x04, 0x17
        /*002a*/ 	.short	(.L_198 - .L_197)
.L_197:
        /*002c*/ 	.word	0x00000000
        /*0030*/ 	.short	0x0001
        /*0032*/ 	.short	0x0010
        /*0034*/ 	.byte	0x00, 0xf5, 0x21, 0x00


	//----- nvinfo : EIATTR_KPARAM_INFO
	.align		4
.L_198:
        /*0038*/ 	.byte	0x04, 0x17
        /*003a*/ 	.short	(.L_200 - .L_199)
.L_199:
        /*003c*/ 	.word	0x00000000
        /*0040*/ 	.short	0x0000
        /*0042*/ 	.short	0x0000
        /*0044*/ 	.byte	0x00, 0xf0, 0x41, 0x00


	//----- nvinfo : EIATTR_SPARSE_MMA_MASK
	.align		4
.L_200:
        /*0048*/ 	.byte	0x03, 0x50
        /*004a*/ 	.short	0x0000


	//----- nvinfo : EIATTR_MAXREG_COUNT
	.align		4
        /*004c*/ 	.byte	0x03, 0x1b
        /*004e*/ 	.short	0x00ff


	//----- nvinfo : EIATTR_NUM_BARRIERS
	.align		4
        /*0050*/ 	.byte	0x02, 0x4c
        /*0052*/ 	.byte	0x01
	.zero		1


	//----- nvinfo : EIATTR_MERCURY_ISA_VERSION
	.align		4
        /*0054*/ 	.byte	0x03, 0x5f
        /*0056*/ 	.short	0x0101


	//----- nvinfo : EIATTR_COOP_GROUP_MASK_REGIDS
	.align		4
        /*0058*/ 	.byte	0x04, 0x29
        /*005a*/ 	.short	(.L_202 - .L_201)


	//   ....[0]....
.L_201:
        /*005c*/ 	.word	0xffffffff


	//   ....[1]....
        /*0060*/ 	.word	0xffffffff


	//   ....[2]....
        /*0064*/ 	.word	0xffffffff


	//   ....[3]....
        /*0068*/ 	.word	0xffffffff


	//   ....[4]....
        /*006c*/ 	.word	0xffffffff


	//   ....[5]....
        /*0070*/ 	.word	0xffffffff


	//   ....[6]....
        /*0074*/ 	.word	0xffffffff


	//   ....[7]....
        /*0078*/ 	.word	0xffffffff


	//   ....[8]....
        /*007c*/ 	.word	0xffffffff


	//   ....[9]....
        /*0080*/ 	.word	0xffffffff


	//   ....[10]....
        /*0084*/ 	.word	0xffffffff


	//   ....[11]....
        /*0088*/ 	.word	0xffffffff


	//   ....[12]....
        /*008c*/ 	.word	0xffffffff


	//   ....[13]....
        /*0090*/ 	.word	0xffffffff


	//   ....[14]....
        /*0094*/ 	.word	0xffffffff


	//   ....[15]....
        /*0098*/ 	.word	0xffffffff


	//   ....[16]....
        /*009c*/ 	.word	0xffffffff


	//   ....[17]....
        /*00a0*/ 	.word	0xffffffff


	//   ....[18]....
        /*00a4*/ 	.word	0xffffffff


	//   ....[19]....
        /*00a8*/ 	.word	0xffffffff


	//   ....[20]....
        /*00ac*/ 	.word	0xffffffff


	//   ....[21]....
        /*00b0*/ 	.word	0xffffffff


	//   ....[22]....
        /*00b4*/ 	.word	0xffffffff


	//   ....[23]....
        /*00b8*/ 	.word	0xffffffff


	//   ....[24]....
        /*00bc*/ 	.word	0xffffffff


	//   ....[25]....
        /*00c0*/ 	.word	0xffffffff


	//   ....[26]....
        /*00c4*/ 	.word	0xffffffff


	//   ....[27]....
        /*00c8*/ 	.word	0xffffffff


	//   ....[28]....
        /*00cc*/ 	.word	0xffffffff


	//   ....[29]....
        /*00d0*/ 	.word	0xffffffff


	//   ....[30]....
        /*00d4*/ 	.word	0xffffffff


	//   ....[31]....
        /*00d8*/ 	.word	0xffffffff


	//   ....[32]....
        /*00dc*/ 	.word	0xffffffff


	//   ....[33]....
        /*00e0*/ 	.word	0xffffffff


	//   ....[34]....
        /*00e4*/ 	.word	0xffffffff


	//   ....[35]....
        /*00e8*/ 	.word	0xffffffff


	//   ....[36]....
        /*00ec*/ 	.word	0xffffffff


	//   ....[37]....
        /*00f0*/ 	.word	0xffffffff


	//   ....[38]....
        /*00f4*/ 	.word	0xffffffff


	//   ....[39]....
        /*00f8*/ 	.word	0xffffffff


	//   ....[40]....
        /*00fc*/ 	.word	0xffffffff


	//   ....[41]....
        /*0100*/ 	.word	0xffffffff


	//   ....[42]....
        /*0104*/ 	.word	0xffffffff


	//   ....[43]....
        /*0108*/ 	.word	0xffffffff


	//   ....[44]....
        /*010c*/ 	.word	0xffffffff


	//   ....[45]....
        /*0110*/ 	.word	0xffffffff


	//   ....[46]....
        /*0114*/ 	.word	0xffffffff


	//   ....[47]....
        /*0118*/ 	.word	0xffffffff


	//   ....[48]....
        /*011c*/ 	.word	0xffffffff


	//   ....[49]....
        /*0120*/ 	.word	0xffffffff


	//   ....[50]....
        /*0124*/ 	.word	0xffffffff


	//   ....[51]....
        /*0128*/ 	.word	0xffffffff


	//   ....[52]....
        /*012c*/ 	.word	0xffffffff


	//   ....[53]....
        /*0130*/ 	.word	0xffffffff


	//   ....[54]....
        /*0134*/ 	.word	0xffffffff


	//   ....[55]....
        /*0138*/ 	.word	0xffffffff


	//   ....[56]....
        /*013c*/ 	.word	0xffffffff


	//   ....[57]....
        /*0140*/ 	.word	0xffffffff


	//   ....[58]....
        /*0144*/ 	.word	0xffffffff


	//   ....[59]....
        /*0148*/ 	.word	0xffffffff


	//----- nvinfo : EIATTR_COOP_GROUP_INSTR_OFFSETS
	.align		4
.L_202:
        /*014c*/ 	.byte	0x04, 0x28
        /*014e*/ 	.short	(.L_204 - .L_203)


	//   ....[0]....
.L_203:
        /*0150*/ 	.word	0x00000cb0


	//   ....[1]....
        /*0154*/ 	.word	0x00000ce0


	//   ....[2]....
        /*0158*/ 	.word	0x00000d00


	//   ....[3]....
        /*015c*/ 	.word	0x00000d10


	//   ....[4]....
        /*0160*/ 	.word	0x00000ea0


	//   ....[5]....
        /*0164*/ 	.word	0x00000ed0


	//   ....[6]....
        /*0168*/ 	.word	0x00000f00


	//   ....[7]....
        /*016c*/ 	.word	0x00000f20


	//   ....[8]....
        /*0170*/ 	.word	0x000010a0


	//   ....[9]....
        /*0174*/ 	.word	0x000010d0


	//   ....[10]....
        /*0178*/ 	.word	0x00001100


	//   ....[11]....
        /*017c*/ 	.word	0x00001120


	//   ....[12]....
        /*0180*/ 	.word	0x000012a0


	//   ....[13]....
        /*0184*/ 	.word	0x000012d0


	//   ....[14]....
        /*0188*/ 	.word	0x00001300


	//   ....[15]....
        /*018c*/ 	.word	0x00001320


	//   ....[16]....
        /*0190*/ 	.word	0x000014a0


	//   ....[17]....
        /*0194*/ 	.word	0x000014e0


	//   ....[18]....
        /*0198*/ 	.word	0x00001510


	//   ....[19]....
        /*019c*/ 	.word	0x00001520


	//   ....[20]....
        /*01a0*/ 	.word	0x00002280


	//   ....[21]....
        /*01a4*/ 	.word	0x00002290


	//   ....[22]....
        /*01a8*/ 	.word	0x000022a0


	//   ....[23]....
        /*01ac*/ 	.word	0x000022c0


	//   ....[24]....
        /*01b0*/ 	.word	0x00002440


	//   ....[25]....
        /*01b4*/ 	.word	0x00002480


	//   ....[26]....
        /*01b8*/ 	.word	0x000024b0


	//   ....[27]....
        /*01bc*/ 	.word	0x000024d0


	//   ....[28]....
        /*01c0*/ 	.word	0x00002650


	//   ....[29]....
        /*01c4*/ 	.word	0x00002690


	//   ....[30]....
        /*01c8*/ 	.word	0x000026c0


	//   ....[31]....
        /*01cc*/ 	.word	0x000026e0


	//   ....[32]....
        /*01d0*/ 	.word	0x00002860


	//   ....[33]....
        /*01d4*/ 	.word	0x000028a0


	//   ....[34]....
        /*01d8*/ 	.word	0x000028d0


	//   ....[35]....
        /*01dc*/ 	.word	0x000028f0


	//   ....[36]....
        /*01e0*/ 	.word	0x00002a70


	//   ....[37]....
        /*01e4*/ 	.word	0x00002ab0


	//   ....[38]....
        /*01e8*/ 	.word	0x00002ae0


	//   ....[39]....
        /*01ec*/ 	.word	0x00002b00


	//   ....[40]....
        /*01f0*/ 	.word	0x00004f40


	//   ....[41]....
        /*01f4*/ 	.word	0x00004f70


	//   ....[42]....
        /*01f8*/ 	.word	0x00004f90


	//   ....[43]....
        /*01fc*/ 	.word	0x00004fa0


	//   ....[44]....
        /*0200*/ 	.word	0x00005130


	//   ....[45]....
        /*0204*/ 	.word	0x00005160


	//   ....[46]....
        /*0208*/ 	.word	0x00005190


	//   ....[47]....
        /*020c*/ 	.word	0x000051b0


	//   ....[48]....
        /*0210*/ 	.word	0x00005330


	//   ....[49]....
        /*0214*/ 	.word	0x00005360


	//   ....[50]....
        /*0218*/ 	.word	0x00005390


	//   ....[51]....
        /*021c*/ 	.word	0x000053b0


	//   ....[52]....
        /*0220*/ 	.word	0x00005530


	//   ....[53]....
        /*0224*/ 	.word	0x00005560


	//   ....[54]....
        /*0228*/ 	.word	0x00005590


	//   ....[55]....
        /*022c*/ 	.word	0x000055b0


	//   ....[56]....
        /*0230*/ 	.word	0x00005730


	//   ....[57]....
        /*0234*/ 	.word	0x00005760


	//   ....[58]....
        /*0238*/ 	.word	0x00005790


	//   ....[59]....
        /*023c*/ 	.word	0x000057b0


	//----- nvinfo : EIATTR_VRC_CTA_INIT_COUNT
	.align		4
.L_204:
        /*0240*/ 	.byte	0x02, 0x4a
	.zero		1
	.zero		1


	//----- nvinfo : EIATTR_EXIT_INSTR_OFFSETS
	.align		4
        /*0244*/ 	.byte	0x04, 0x1c
        /*0246*/ 	.short	(.L_206 - .L_205)


	//   ....[0]....
.L_205:
        /*0248*/ 	.word	0x00000040


	//   ....[1]....
        /*024c*/ 	.word	0x00006450


	//   ....[2]....
        /*0250*/ 	.word	0x00006490


	//----- nvinfo : EIATTR_MAX_THREADS
	.align		4
.L_206:
        /*0254*/ 	.byte	0x04, 0x05
        /*0256*/ 	.short	(.L_208 - .L_207)
.L_207:
        /*0258*/ 	.word	0x00000100
        /*025c*/ 	.word	0x00000001
        /*0260*/ 	.word	0x00000001


	//----- nvinfo : EIATTR_CRS_STACK_SIZE
	.align		4
.L_208:
        /*0264*/ 	.byte	0x04, 0x1e
        /*0266*/ 	.short	(.L_210 - .L_209)
.L_209:
        /*0268*/ 	.word	0x00000000


	//----- nvinfo : EIATTR_CBANK_PARAM_SIZE
	.align		4
.L_210:
        /*026c*/ 	.byte	0x03, 0x19
        /*026e*/ 	.short	0x0021


	//----- nvinfo : EIATTR_PARAM_CBANK
	.align		4
        /*0270*/ 	.byte	0x04, 0x0a
        /*0272*/ 	.short	(.L_212 - .L_211)
	.align		4
.L_211:
        /*0274*/ 	.word	index@(.nv.constant0._ZN6thrust24THRUST_300001_SM_1000_NS8cuda_cub4core6detail13_kernel_agentINS1_8__reduce11ReduceAgentINS0_12zip_iteratorIN4cuda3std3__45tupleIJNS0_10device_ptrIdEENS0_17counting_iteratorIlNS0_11use_defaultESF_SF_EEEEEEEPNSB_IJdlEEESJ_lNS1_9__extrema9arg_max_fIdl10comparatorEEEEJSI_SK_lSO_EEEvDpT0_)
        /*0278*/ 	.short	0x0380
        /*027a*/ 	.short	0x0021


	//----- nvinfo : EIATTR_SW_WAR
	.align		4
.L_212:
        /*027c*/ 	.byte	0x04, 0x36
        /*027e*/ 	.short	(.L_214 - .L_213)
.L_213:
        /*0280*/ 	.word	0x00000008
.L_214:


//--------------------- .nv.info._ZN6thrust24THRUST_300001_SM_1000_NS8cuda_cub4core6detail13_kernel_agentINS1_8__reduce11ReduceAgentIPN4cuda3std3__45tupleIJdlEEESC_SB_iNS1_9__extrema9arg_max_fIdl10comparatorEEEEJSC_SC_iSG_EEEvDpT0_ --------------------------
	.section	.nv.info._ZN6thrust24THRUST_300001_SM_1000_NS8cuda_cub4core6detail13_kernel_agentINS1_8__reduce11ReduceAgentIPN4cuda3std3__45tupleIJdlEEESC_SB_iNS1_9__extrema9arg_max_fIdl10comparatorEEEEJSC_SC_iSG_EEEvDpT0_,"",@"SHT_CUDA_INFO"
	.sectionflags	@""
	.align	4


	//----- nvinfo : EIATTR_CUDA_API_VERSION
	.align		4
        /*0000*/ 	.byte	0x04, 0x37
        /*0002*/ 	.short	(.L_216 - .L_215)
.L_215:
        /*0004*/ 	.word	0x00000082


	//----- nvinfo : EIATTR_KPARAM_INFO
	.align		4
.L_216:
        /*0008*/ 	.byte	0x04, 0x17
        /*000a*/ 	.short	(.L_218 - .L_217)
.L_217:
        /*000c*/ 	.word	0x00000000
        /*0010*/ 	.short	0x0003
        /*0012*/ 	.short	0x0014
        /*0014*/ 	.byte	0x00, 0xf0, 0x05, 0x00


	//----- nvinfo : EIATTR_KPARAM_INFO
	.align		4
.L_218:
        /*0018*/ 	.byte	0x04, 0x17
        /*001a*/ 	.short	(.L_220 - .L_219)
.L_219:
        /*001c*/ 	.word	0x00000000
        /*0020*/ 	.short	0x0002
        /*0022*/ 	.short	0x0010
        /*0024*/ 	.byte	0x00, 0xf0, 0x11, 0x00


	//----- nvinfo : EIATTR_KPARAM_INFO
	.align		4
.L_220:
        /*0028*/ 	.byte	0x04, 0x17
        /*002a*/ 	.short	(.L_222 - .L_221)
.L_221:
        /*002c*/ 	.word	0x00000000
        /*0030*/ 	.short	0x0001
        /*0032*/ 	.short	0x0008
        /*0034*/ 	.byte	0x00, 0xf5, 0x21, 0x00


	//----- nvinfo : EIATTR_KPARAM_INFO
	.align		4
.L_222:
        /*0038*/ 	.byte	0x04, 0x17
        /*003a*/ 	.short	(.L_224 - .L_223)
.L_223:
        /*003c*/ 	.word	0x00000000
        /*0040*/ 	.short	0x0000
        /*0042*/ 	.short	0x0000
        /*0044*/ 	.byte	0x00, 0xf5, 0x21, 0x00


	//----- nvinfo : EIATTR_SPARSE_MMA_MASK
	.align		4
.L_224:
        /*0048*/ 	.byte	0x03, 0x50
        /*004a*/ 	.short	0x0000


	//----- nvinfo : EIATTR_MAXREG_COUNT
	.align		4
        /*004c*/ 	.byte	0x03, 0x1b
        /*004e*/ 	.short	0x00ff


	//----- nvinfo : EIATTR_NUM_BARRIERS
	.align		4
        /*0050*/ 	.byte	0x02, 0x4c
        /*0052*/ 	.byte	0x01
	.zero		1


	//----- nvinfo : EIATTR_MERCURY_ISA_VERSION
	.align		4
        /*0054*/ 	.byte	0x03, 0x5f
        /*0056*/ 	.short	0x0101


	//----- nvinfo : EIATTR_COOP_GROUP_MASK_REGIDS
	.align		4
        /*0058*/ 	.byte	0x04, 0x29
        /*005a*/ 	.short	(.L_226 - .L_225)


	//   ....[0]....
.L_225:
        /*005c*/ 	.word	0xffffffff


	//   ....[1]....
        /*0060*/ 	.word	0xffffffff


	//   ....[2]....
        /*0064*/ 	.word	0xffffffff


	//   ....[3]....
        /*0068*/ 	.word	0xffffffff


	//   ....[4]....
        /*006c*/ 	.word	0xffffffff


	//   ....[5]....
        /*0070*/ 	.word	0xffffffff


	//   ....[6]....
        /*0074*/ 	.word	0xffffffff


	//   ....[7]....
        /*0078*/ 	.word	0xffffffff


	//   ....[8]....
        /*007c*/ 	.word	0xffffffff


	//   ....[9]....
        /*0080*/ 	.word	0xffffffff


	//   ....[10]....
        /*0084*/ 	.word	0xffffffff


	//   ....[11]....
        /*0088*/ 	.word	0xffffffff


	//   ....[12]....
        /*008c*/ 	.word	0xffffffff


	//   ....[13]....
        /*0090*/ 	.word	0xffffffff


	//   ....[14]....
        /*0094*/ 	.word	0xffffffff


	//   ....[15]....
        /*0098*/ 	.word	0xffffffff


	//   ....[16]....
        /*009c*/ 	.word	0xffffffff


	//   ....[17]....
        /*00a0*/ 	.word	0xffffffff


	//   ....[18]....
        /*00a4*/ 	.word	0xffffffff


	//   ....[19]....
        /*00a8*/ 	.word	0xffffffff


	//   ....[20]....
        /*00ac*/ 	.word	0xffffffff


	//   ....[21]....
        /*00b0*/ 	.word	0xffffffff


	//   ....[22]....
        /*00b4*/ 	.word	0xffffffff


	//   ....[23]....
        /*00b8*/ 	.word	0xffffffff


	//   ....[24]....
        /*00bc*/ 	.word	0xffffffff


	//   ....[25]....
        /*00c0*/ 	.word	0xffffffff


	//   ....[26]....
        /*00c4*/ 	.word	0xffffffff


	//   ....[27]....
        /*00c8*/ 	.word	0xffffffff


	//   ....[28]....
        /*00cc*/ 	.word	0xffffffff


	//   ....[29]....
        /*00d0*/ 	.word	0xffffffff


	//   ....[30]....
        /*00d4*/ 	.word	0xffffffff


	//   ....[31]....
        /*00d8*/ 	.word	0xffffffff


	//   ....[32]....
        /*00dc*/ 	.word	0xffffffff


	//   ....[33]....
        /*00e0*/ 	.word	0xffffffff


	//   ....[34]....
        /*00e4*/ 	.word	0xffffffff


	//   ....[35]....
        /*00e8*/ 	.word	0xffffffff


	//   ....[36]....
        /*00ec*/ 	.word	0xffffffff


	//   ....[37]....
        /*00f0*/ 	.word	0xffffffff


	//   ....[38]....
        /*00f4*/ 	.word	0xffffffff


	//   ....[39]....
        /*00f8*/ 	.word	0xffffffff


	//   ....[40]....
        /*00fc*/ 	.word	0xffffffff


	//   ....[41]....
        /*0100*/ 	.word	0xffffffff


	//   ....[42]....
        /*0104*/ 	.word	0xffffffff


	//   ....[43]....
        /*0108*/ 	.word	0xffffffff


	//   ....[44]....
        /*010c*/ 	.word	0xffffffff


	//   ....[45]....
        /*0110*/ 	.word	0xffffffff


	//   ....[46]....
        /*0114*/ 	.word	0xffffffff


	//   ....[47]....
        /*0118*/ 	.word	0xffffffff


	//   ....[48]....
        /*011c*/ 	.word	0xffffffff


	//   ....[49]....
        /*0120*/ 	.word	0xffffffff


	//   ....[50]....
        /*0124*/ 	.word	0xffffffff


	//   ....[51]....
        /*0128*/ 	.word	0xffffffff


	//   ....[52]....
        /*012c*/ 	.word	0xffffffff


	//   ....[53]....
        /*0130*/ 	.word	0xffffffff


	//   ....[54]....
        /*0134*/ 	.word	0xffffffff


	//   ....[55]....
        /*0138*/ 	.word	0xffffffff


	//   ....[56]....
        /*013c*/ 	.word	0xffffffff


	//   ....[57]....
        /*0140*/ 	.word	0xffffffff


	//   ....[58]....
        /*0144*/ 	.word	0xffffffff


	//   ....[59]....
        /*0148*/ 	.word	0xffffffff


	//----- nvinfo : EIATTR_COOP_GROUP_INSTR_OFFSETS
	.align		4
.L_226:
        /*014c*/ 	.byte	0x04, 0x28
        /*014e*/ 	.short	(.L_228 - .L_227)


	//   ....[0]....
.L_227:
        /*0150*/ 	.word	0x00000b70


	//   ....[1]....
        /*0154*/ 	.word	0x00000ba0


	//   ....[2]....
        /*0158*/ 	.word	0x00000bc0


	//   ....[3]....
        /*015c*/ 	.word	0x00000bd0


	//   ....[4]....
        /*0160*/ 	.word	0x00000d60


	//   ....[5]....
        /*0164*/ 	.word	0x00000d90


	//   ....[6]....
        /*0168*/ 	.word	0x00000dc0


	//   ....[7]....
        /*016c*/ 	.word	0x00000de0


	//   ....[8]....
        /*0170*/ 	.word	0x00000f60


	//   ....[9]....
        /*0174*/ 	.word	0x00000f90


	//   ....[10]....
        /*0178*/ 	.word	0x00000fc0


	//   ....[11]....
        /*017c*/ 	.word	0x00000fe0


	//   ....[12]....
        /*0180*/ 	.word	0x00001160


	//   ....[13]....
        /*0184*/ 	.word	0x00001190


	//   ....[14]....
        /*0188*/ 	.word	0x000011c0


	//   ....[15]....
        /*018c*/ 	.word	0x000011e0


	//   ....[16]....
        /*0190*/ 	.word	0x00001360


	//   ....[17]....
        /*0194*/ 	.word	0x000013a0


	//   ....[18]....
        /*0198*/ 	.word	0x000013d0


	//   ....[19]....
        /*019c*/ 	.word	0x000013e0


	//   ....[20]....
        /*01a0*/ 	.word	0x00002140


	//   ....[21]....
        /*01a4*/ 	.word	0x00002150


	//   ....[22]....
        /*01a8*/ 	.word	0x00002160


	//   ....[23]....
        /*01ac*/ 	.word	0x00002180


	//   ....[24]....
        /*01b0*/ 	.word	0x00002300


	//   ....[25]....
        /*01b4*/ 	.word	0x00002340


	//   ....[26]....
        /*01b8*/ 	.word	0x00002370


	//   ....[27]....
        /*01bc*/ 	.word	0x00002390


	//   ....[28]....
        /*01c0*/ 	.word	0x00002510


	//   ....[29]....
        /*01c4*/ 	.word	0x00002550


	//   ....[30]....
        /*01c8*/ 	.word	0x00002580


	//   ....[31]....
        /*01cc*/ 	.word	0x000025a0


	//   ....[32]....
        /*01d0*/ 	.word	0x00002720


	//   ....[33]....
        /*01d4*/ 	.word	0x00002760


	//   ....[34]....
        /*01d8*/ 	.word	0x00002790


	//   ....[35]....
        /*01dc*/ 	.word	0x000027b0


	//   ....[36]....
        /*01e0*/ 	.word	0x00002930


	//   ....[37]....
        /*01e4*/ 	.word	0x00002970


	//   ....[38]....
        /*01e8*/ 	.word	0x000029b0


	//   ....[39]....
        /*01ec*/ 	.word	0x000029c0


	//   ....[40]....
        /*01f0*/ 	.word	0x00004d80


	//   ....[41]....
        /*01f4*/ 	.word	0x00004db0


	//   ....[42]....
        /*01f8*/ 	.word	0x00004dd0


	//   ....[43]....
        /*01fc*/ 	.word	0x00004de0


	//   ....[44]....
        /*0200*/ 	.word	0x00004f70


	//   ....[45]....
        /*0204*/ 	.word	0x00004fa0


	//   ....[46]....
        /*0208*/ 	.word	0x00004fd0


	//   ....[47]....
        /*020c*/ 	.word	0x00004ff0


	//   ....[48]....
        /*0210*/ 	.word	0x00005170


	//   ....[49]....
        /*0214*/ 	.word	0x000051a0


	//   ....[50]....
        /*0218*/ 	.word	0x000051d0


	//   ....[51]....
        /*021c*/ 	.word	0x000051f0


	//   ....[52]....
        /*0220*/ 	.word	0x00005370


	//   ....[53]....
        /*0224*/ 	.word	0x000053a0


	//   ....[54]....
        /*0228*/ 	.word	0x000053d0


	//   ....[55]....
        /*022c*/ 	.word	0x000053f0


	//   ....[56]....
        /*0230*/ 	.word	0x00005570


	//   ....[57]....
        /*0234*/ 	.word	0x000055a0


	//   ....[58]....
        /*0238*/ 	.word	0x000055d0


	//   ....[59]....
        /*023c*/ 	.word	0x000055f0


	//----- nvinfo : EIATTR_VRC_CTA_INIT_COUNT
	.align		4
.L_228:
        /*0240*/ 	.byte	0x02, 0x4a
	.zero		1
	.zero		1


	//----- nvinfo : EIATTR_EXIT_INSTR_OFFSETS
	.align		4
        /*0244*/ 	.byte	0x04, 0x1c
        /*0246*/ 	.short	(.L_230 - .L_229)


	//   ....[0]....
.L_229:
        /*0248*/ 	.word	0x00000030


	//   ....[1]....
        /*024c*/ 	.word	0x00006290


	//   ....[2]....
        /*0250*/ 	.word	0x000062d0


	//----- nvinfo : EIATTR_MAX_THREADS
	.align		4
.L_230:
        /*0254*/ 	.byte	0x04, 0x05
        /*0256*/ 	.short	(.L_232 - .L_231)
.L_231:
        /*0258*/ 	.word	0x00000100
        /*025c*/ 	.word	0x00000001
        /*0260*/ 	.word	0x00000001


	//----- nvinfo : EIATTR_CRS_STACK_SIZE
	.align		4
.L_232:
        /*0264*/ 	.byte	0x04, 0x1e
        /*0266*/ 	.short	(.L_234 - .L_233)
.L_233:
        /*0268*/ 	.word	0x00000000


	//----- nvinfo : EIATTR_CBANK_PARAM_SIZE
	.align		4
.L_234:
        /*026c*/ 	.byte	0x03, 0x19
        /*026e*/ 	.short	0x0015


	//----- nvinfo : EIATTR_PARAM_CBANK
	.align		4
        /*0270*/ 	.byte	0x04, 0x0a
        /*0272*/ 	.short	(.L_236 - .L_235)
	.align		4
.L_235:
        /*0274*/ 	.word	index@(.nv.constant0._ZN6thrust24THRUST_300001_SM_1000_NS8cuda_cub4core6detail13_kernel_agentINS1_8__reduce11ReduceAgentIPN4cuda3std3__45tupleIJdlEEESC_SB_iNS1_9__extrema9arg_max_fIdl10comparatorEEEEJSC_SC_iSG_EEEvDpT0_)
        /*0278*/ 	.short	0x0380
        /*027a*/ 	.short	0x0015


	//----- nvinfo : EIATTR_SW_WAR
	.align		4
.L_236:
        /*027c*/ 	.byte	0x04, 0x36
        /*027e*/ 	.short	(.L_238 - .L_237)
.L_237:
        /*0280*/ 	.word	0x00000008
.L_238:


//--------------------- .nv.info._ZN6thrust24THRUST_300001_SM_1000_NS8cuda_cub4core6detail13_kernel_agentINS1_8__reduce10DrainAgentIiEEJN3cub18CUB_300001_SM_10009GridQueueIjEEiEEEvDpT0_ --------------------------
	.section	.nv.info._ZN6thrust24THRUST_300001_SM_1000_NS8cuda_cub4core6detail13_kernel_agentINS1_8__reduce10DrainAgentIiEEJN3cub18CUB_300001_SM_10009GridQueueIjEEiEEEvDpT0_,"",@"SHT_CUDA_INFO"
	.sectionflags	@""
	.align	4


	//----- nvinfo : EIATTR_CUDA_API_VERSION
	.align		4
        /*0000*/ 	.byte	0x04, 0x37
        /*0002*/ 	.short	(.L_240 - .L_239)
.L_239:
        /*0004*/ 	.word	0x00000082


	//----- nvinfo : EIATTR_KPARAM_INFO
	.align		4
.L_240:
        /*0008*/ 	.byte	0x04, 0x17
        /*000a*/ 	.short	(.L_242 - .L_241)
.L_241:
        /*000c*/ 	.word	0x00000000
        /*0010*/ 	.short	0x0001
        /*0012*/ 	.short	0x0008
        /*0014*/ 	.byte	0x00, 0xf0, 0x11, 0x00


	//----- nvinfo : EIATTR_KPARAM_INFO
	.align		4
.L_242:
        /*0018*/ 	.byte	0x04, 0x17
        /*001a*/ 	.short	(.L_244 - .L_243)
.L_243:
        /*001c*/ 	.word	0x00000000
        /*0020*/ 	.short	0x0000
        /*0022*/ 	.short	0x0000
        /*0024*/ 	.byte	0x00, 0xf0, 0x21, 0x00


	//----- nvinfo : EIATTR_SPARSE_MMA_MASK
	.align		4
.L_244:
        /*0028*/ 	.byte	0x03, 0x50
        /*002a*/ 	.short	0x0000


	//----- nvinfo : EIATTR_MAXREG_COUNT
	.align		4
        /*002c*/ 	.byte	0x03, 0x1b
        /*002e*/ 	.short	0x00ff


	//----- nvinfo : EIATTR_MERCURY_ISA_VERSION
	.align		4
        /*0030*/ 	.byte	0x03, 0x5f
        /*0032*/ 	.short	0x0101


	//----- nvinfo : EIATTR_VRC_CTA_INIT_COUNT
	.align		4
        /*0034*/ 	.byte	0x02, 0x4a
	.zero		1
	.zero		1


	//----- nvinfo : EIATTR_EXIT_INSTR_OFFSETS
	.align		4
        /*0038*/ 	.byte	0x04, 0x1c
        /*003a*/ 	.short	(.L_246 - .L_245)


	//   ....[0]....
.L_245:
        /*003c*/ 	.word	0x00000060


	//----- nvinfo : EIATTR_MAX_THREADS
	.align		4
.L_246:
        /*0040*/ 	.byte	0x04, 0x05
        /*0042*/ 	.short	(.L_248 - .L_247)
.L_247:
        /*0044*/ 	.word	0x00000001
        /*0048*/ 	.word	0x00000001
        /*004c*/ 	.word	0x00000001


	//----- nvinfo : EIATTR_CBANK_PARAM_SIZE
	.align		4
.L_248:
        /*0050*/ 	.byte	0x03, 0x19
        /*0052*/ 	.short	0x000c


	//----- nvinfo : EIATTR_PARAM_CBANK
	.align		4
        /*0054*/ 	.byte	0x04, 0x0a
        /*0056*/ 	.short	(.L_250 - .L_249)
	.align		4
.L_249:
        /*0058*/ 	.word	index@(.nv.constant0._ZN6thrust24THRUST_300001_SM_1000_NS8cuda_cub4core6detail13_kernel_agentINS1_8__reduce10DrainAgentIiEEJN3cub18CUB_300001_SM_10009GridQueueIjEEiEEEvDpT0_)
        /*005c*/ 	.short	0x0380
        /*005e*/ 	.short	0x000c


	//----- nvinfo : EIATTR_SW_WAR
	.align		4
.L_250:
        /*0060*/ 	.byte	0x04, 0x36
        /*0062*/ 	.short	(.L_252 - .L_251)
.L_251:
        /*0064*/ 	.word	0x00000008
.L_252:


//--------------------- .nv.info._ZN6thrust24THRUST_300001_SM_1000_NS8cuda_cub4core6detail13_kernel_agentINS1_8__reduce11ReduceAgentINS0_12zip_iteratorIN4cuda3std3__45tupleIJNS0_10device_ptrIdEENS0_17counting_iteratorIlNS0_11use_defaultESF_SF_EEEEEEEPNSB_IJdlEEESJ_iNS1_9__extrema9arg_max_fIdl10comparatorEEEEJSI_SK_iN3cub18CUB_300001_SM_100013GridEvenShareIiEENSR_9GridQueueIjEESO_EEEvDpT0_ --------------------------
	.section	.nv.info._ZN6thrust24THRUST_300001_SM_1000_NS8cuda_cub4core6detail13_kernel_agentINS1_8__reduce11ReduceAgentINS0_12zip_iteratorIN4cuda3std3__45tupleIJNS0_10device_ptrIdEENS0_17counting_iteratorIlNS0_11use_defaultESF_SF_EEEEEEEPNSB_IJdlEEESJ_iNS1_9__extrema9arg_max_fIdl10comparatorEEEEJSI_SK_iN3cub18CUB_300001_SM_100013GridEvenShareIiEENSR_9GridQueueIjEESO_EEEvDpT0_,"",@"SHT_CUDA_INFO"
	.sectionflags	@""
	.align	4


	//----- nvinfo : EIATTR_CUDA_API_VERSION
	.align		4
        /*0000*/ 	.byte	0x04, 0x37
        /*0002*/ 	.short	(.L_254 - .L_253)
.L_253:
        /*0004*/ 	.word	0x00000082


	//----- nvinfo : EIATTR_KPARAM_INFO
	.align		4
.L_254:
        /*0008*/ 	.byte	0x04, 0x17
        /*000a*/ 	.short	(.L_256 - .L_255)
.L_255:
        /*000c*/ 	.word	0x00000000
        /*0010*/ 	.short	0x0005
        /*0012*/ 	.short	0x0050
        /*0014*/ 	.byte	0x00, 0xf0, 0x05, 0x00


	//----- nvinfo : EIATTR_KPARAM_INFO
	.align		4
.L_256:
        /*0018*/ 	.byte	0x04, 0x17
        /*001a*/ 	.short	(.L_258 - .L_257)
.L_257:
        /*001c*/ 	.word	0x00000000
        /*0020*/ 	.short	0x0004
        /*0022*/ 	.short	0x0048
        /*0024*/ 	.byte	0x00, 0xf0, 0x21, 0x00


	//----- nvinfo : EIATTR_KPARAM_INFO
	.align		4
.L_258:
        /*0028*/ 	.byte	0x04, 0x17
        /*002a*/ 	.short	(.L_260 - .L_259)
.L_259:
        /*002c*/ 	.word	0x00000000
        /*0030*/ 	.short	0x0003
        /*0032*/ 	.short	0x001c
        /*0034*/ 	.byte	0x00, 0xf0, 0xa1, 0x00


	//----- nvinfo : EIATTR_KPARAM_INFO
	.align		4
.L_260:
        /*0038*/ 	.byte	0x04, 0x17
        /*003a*/ 	.short	(.L_262 - .L_261)
.L_261:
        /*003c*/ 	.word	0x00000000
        /*0040*/ 	.short	0x0002
        /*0042*/ 	.short	0x0018
        /*0044*/ 	.byte	0x00, 0xf0, 0x11, 0x00


	//----- nvinfo : EIATTR_KPARAM_INFO
	.align		4
.L_262:
        /*0048*/ 	.byte	0x04, 0x17
        /*004a*/ 	.short	(.L_264 - .L_263)
.L_263:
        /*004c*/ 	.word	0x00000000
        /*0050*/ 	.short	0x0001
        /*0052*/ 	.short	0x0010
        /*0054*/ 	.byte	0x00, 0xf5, 0x21, 0x00


	//----- nvinfo : EIATTR_KPARAM_INFO
	.align		4
.L_264:
        /*0058*/ 	.byte	0x04, 0x17
        /*005a*/ 	.short	(.L_266 - .L_265)
.L_265:
        /*005c*/ 	.word	0x00000000
        /*0060*/ 	.short	0x0000
        /*0062*/ 	.short	0x0000
        /*0064*/ 	.byte	0x00, 0xf0, 0x41, 0x00


	//----- nvinfo : EIATTR_SPARSE_MMA_MASK
	.align		4
.L_266:
        /*0068*/ 	.byte	0x03, 0x50
        /*006a*/ 	.short	0x0000


	//----- nvinfo : EIATTR_MAXREG_COUNT
	.align		4
        /*006c*/ 	.byte	0x03, 0x1b
        /*006e*/ 	.short	0x00ff


	//----- nvinfo : EIATTR_NUM_BARRIERS
	.align		4
        /*0070*/ 	.byte	0x02, 0x4c
        /*0072*/ 	.byte	0x01
	.zero		1


	//----- nvinfo : EIATTR_MERCURY_ISA_VERSION
	.align		4
        /*0074*/ 	.byte	0x03, 0x5f
        /*0076*/ 	.short	0x0101


	//----- nvinfo : EIATTR_COOP_GROUP_MASK_REGIDS
	.align		4
        /*0078*/ 	.byte	0x04, 0x29
        /*007a*/ 	.short	(.L_268 - .L_267)


	//   ....[0]....
.L_267:
        /*007c*/ 	.word	0xffffffff


	//   ....[1]....
        /*0080*/ 	.word	0xffffffff


	//   ....[2]....
        /*0084*/ 	.word	0xffffffff


	//   ....[3]....
        /*0088*/ 	.word	0xffffffff


	//   ....[4]....
        /*008c*/ 	.word	0xffffffff


	//   ....[5]....
        /*0090*/ 	.word	0xffffffff


	//   ....[6]....
        /*0094*/ 	.word	0xffffffff


	//   ....[7]....
        /*0098*/ 	.word	0xffffffff


	//   ....[8]....
        /*009c*/ 	.word	0xffffffff


	//   ....[9]....
        /*00a0*/ 	.word	0xffffffff


	//   ....[10]....
        /*00a4*/ 	.word	0xffffffff


	//   ....[11]....
        /*00a8*/ 	.word	0xffffffff


	//   ....[12]....
        /*00ac*/ 	.word	0xffffffff


	//   ....[13]....
        /*00b0*/ 	.word	0xffffffff


	//   ....[14]....
        /*00b4*/ 	.word	0xffffffff


	//   ....[15]....
        /*00b8*/ 	.word	0xffffffff


	//   ....[16]....
        /*00bc*/ 	.word	0xffffffff


	//   ....[17]....
        /*00c0*/ 	.word	0xffffffff


	//   ....[18]....
        /*00c4*/ 	.word	0xffffffff


	//   ....[19]....
        /*00c8*/ 	.word	0xffffffff


	//   ....[20]....
        /*00cc*/ 	.word	0xffffffff


	//   ....[21]....
        /*00d0*/ 	.word	0xffffffff


	//   ....[22]....
        /*00d4*/ 	.word	0xffffffff


	//   ....[23]....
        /*00d8*/ 	.word	0xffffffff


	//   ....[24]....
        /*00dc*/ 	.word	0xffffffff


	//   ....[25]....
        /*00e0*/ 	.word	0xffffffff


	//   ....[26]....
        /*00e4*/ 	.word	0xffffffff


	//   ....[27]....
        /*00e8*/ 	.word	0xffffffff


	//   ....[28]....
        /*00ec*/ 	.word	0xffffffff


	//   ....[29]....
        /*00f0*/ 	.word	0xffffffff


	//   ....[30]....
        /*00f4*/ 	.word	0xffffffff


	//   ....[31]....
        /*00f8*/ 	.word	0xffffffff


	//   ....[32]....
        /*00fc*/ 	.word	0xffffffff


	//   ....[33]....
        /*0100*/ 	.word	0xffffffff


	//   ....[34]....
        /*0104*/ 	.word	0xffffffff


	//   ....[35]....
        /*0108*/ 	.word	0xffffffff


	//   ....[36]....
        /*010c*/ 	.word	0xffffffff


	//   ....[37]....
        /*0110*/ 	.word	0xffffffff


	//   ....[38]....
        /*0114*/ 	.word	0xffffffff


	//   ....[39]....
        /*0118*/ 	.word	0xffffffff


	//   ....[40]....
        /*011c*/ 	.word	0xffffffff


	//   ....[41]....
        /*0120*/ 	.word	0xffffffff


	//   ....[42]....
        /*0124*/ 	.word	0xffffffff


	//   ....[43]....
        /*0128*/ 	.word	0xffffffff


	//   ....[44]....
        /*012c*/ 	.word	0xffffffff


	//   ....[45]....
        /*0130*/ 	.word	0xffffffff


	//   ....[46]....
        /*0134*/ 	.word	0xffffffff


	//   ....[47]....
        /*0138*/ 	.word	0xffffffff


	//   ....[48]....
        /*013c*/ 	.word	0xffffffff


	//   ....[49]....
        /*0140*/ 	.word	0xffffffff


	//   ....[50]....
        /*0144*/ 	.word	0xffffffff


	//   ....[51]....
        /*0148*/ 	.word	0xffffffff


	//   ....[52]....
        /*014c*/ 	.word	0xffffffff


	//   ....[53]....
        /*0150*/ 	.word	0xffffffff


	//   ....[54]....
        /*0154*/ 	.word	0xffffffff


	//   ....[55]....
        /*0158*/ 	.word	0xffffffff


	//   ....[56]....
        /*015c*/ 	.word	0xffffffff


	//   ....[57]....
        /*0160*/ 	.word	0xffffffff


	//   ....[58]....
        /*0164*/ 	.word	0xffffffff


	//   ....[59]....
        /*0168*/ 	.word	0xffffffff


	//----- nvinfo : EIATTR_COOP_GROUP_INSTR_OFFSETS
	.align		4
.L_268:
        /*016c*/ 	.byte	0x04, 0x28
        /*016e*/ 	.short	(.L_270 - .L_269)


	//   ....[0]....
.L_269:
        /*0170*/ 	.word	0x00000cd0


	//   ....[1]....
        /*0174*/ 	.word	0x00000d00


	//   ....[2]....
        /*0178*/ 	.word	0x00000d20


	//   ....[3]....
        /*017c*/ 	.word	0x00000d30


	//   ....[4]....
        /*0180*/ 	.word	0x00000ec0


	//   ....[5]....
        /*0184*/ 	.word	0x00000ef0


	//   ....[6]....
        /*0188*/ 	.word	0x00000f20


	//   ....[7]....
        /*018c*/ 	.word	0x00000f40


	//   ....[8]....
        /*0190*/ 	.word	0x000010c0


	//   ....[9]....
        /*0194*/ 	.word	0x00001100


	//   ....[10]....
        /*0198*/ 	.word	0x00001130


	//   ....[11]....
        /*019c*/ 	.word	0x00001140


	//   ....[12]....
        /*01a0*/ 	.word	0x000012c0


	//   ....[13]....
        /*01a4*/ 	.word	0x000012f0


	//   ....[14]....
        /*01a8*/ 	.word	0x00001320


	//   ....[15]....
        /*01ac*/ 	.word	0x00001340


	//   ....[16]....
        /*01b0*/ 	.word	0x000014c0


	//   ....[17]....
        /*01b4*/ 	.word	0x000014f0


	//   ....[18]....
        /*01b8*/ 	.word	0x00001520


	//   ....[19]....
        /*01bc*/ 	.word	0x00001540


	//   ....[20]....
        /*01c0*/ 	.word	0x000022b0


	//   ....[21]....
        /*01c4*/ 	.word	0x000022c0


	//   ....[22]....
        /*01c8*/ 	.word	0x000022d0


	//   ....[23]....
        /*01cc*/ 	.word	0x000022f0


	//   ....[24]....
        /*01d0*/ 	.word	0x00002470


	//   ....[25]....
        /*01d4*/ 	.word	0x000024b0


	//   ....[26]....
        /*01d8*/ 	.word	0x000024e0


	//   ....[27]....
        /*01dc*/ 	.word	0x00002500


	//   ....[28]....
        /*01e0*/ 	.word	0x00002680


	//   ....[29]....
        /*01e4*/ 	.word	0x000026c0


	//   ....[30]....
        /*01e8*/ 	.word	0x000026f0


	//   ....[31]....
        /*01ec*/ 	.word	0x00002710


	//   ....[32]....
        /*01f0*/ 	.word	0x00002890


	//   ....[33]....
        /*01f4*/ 	.word	0x000028d0


	//   ....[34]....
        /*01f8*/ 	.word	0x00002900


	//   ....[35]....
        /*01fc*/ 	.word	0x00002920


	//   ....[36]....
        /*0200*/ 	.word	0x00002aa0


	//   ....[37]....
        /*0204*/ 	.word	0x00002ae0


	//   ....[38]....
        /*0208*/ 	.word	0x00002b10


	//   ....[39]....
        /*020c*/ 	.word	0x00002b30


	//   ....[40]....
        /*0210*/ 	.word	0x000051f0


	//   ....[41]....
        /*0214*/ 	.word	0x00005220


	//   ....[42]....
        /*0218*/ 	.word	0x00005240


	//   ....[43]....
        /*021c*/ 	.word	0x00005250


	//   ....[44]....
        /*0220*/ 	.word	0x000053e0


	//   ....[45]....
        /*0224*/ 	.word	0x00005410


	//   ....[46]....
        /*0228*/ 	.word	0x00005440


	//   ....[47]....
        /*022c*/ 	.word	0x00005460


	//   ....[48]....
        /*0230*/ 	.word	0x000055e0


	//   ....[49]....
        /*0234*/ 	.word	0x00005610


	//   ....[50]....
        /*0238*/ 	.word	0x00005640


	//   ....[51]....
        /*023c*/ 	.word	0x00005660


	//   ....[52]....
        /*0240*/ 	.word	0x000057e0


	//   ....[53]....
        /*0244*/ 	.word	0x00005810


	//   ....[54]....
        /*0248*/ 	.word	0x00005840


	//   ....[55]....
        /*024c*/ 	.word	0x00005860


	//   ....[56]....
        /*0250*/ 	.word	0x000059e0


	//   ....[57]....
        /*0254*/ 	.word	0x00005a10


	//   ....[58]....
        /*0258*/ 	.word	0x00005a40


	//   ....[59]....
        /*025c*/ 	.word	0x00005a60


	//----- nvinfo : EIATTR_VRC_CTA_INIT_COUNT
	.align		4
.L_270:
        /*0260*/ 	.byte	0x02, 0x4a
	.zero		1
	.zero		1


	//----- nvinfo : EIATTR_EXIT_INSTR_OFFSETS
	.align		4
        /*0264*/ 	.byte	0x04, 0x1c
        /*0266*/ 	.short	(.L_272 - .L_271)


	//   ....[0]....
.L_271:
        /*0268*/ 	.word	0x00006710


	//   ....[1]....
        /*026c*/ 	.word	0x00006770


	//----- nvinfo : EIATTR_MAX_THREADS
	.align		4
.L_272:
        /*0270*/ 	.byte	0x04, 0x05
        /*0272*/ 	.short	(.L_274 - .L_273)
.L_273:
        /*0274*/ 	.word	0x00000100
        /*0278*/ 	.word	0x00000001
        /*027c*/ 	.word	0x00000001


	//----- nvinfo : EIATTR_CRS_STACK_SIZE
	.align		4
.L_274:
        /*0280*/ 	.byte	0x04, 0x1e
        /*0282*/ 	.short	(.L_276 - .L_275)
.L_275:
        /*0284*/ 	.word	0x00000000


	//----- nvinfo : EIATTR_CBANK_PARAM_SIZE
	.align		4
.L_276:
        /*0288*/ 	.byte	0x03, 0x19
        /*028a*/ 	.short	0x0051


	//----- nvinfo : EIATTR_PARAM_CBANK
	.align		4
        /*028c*/ 	.byte	0x04, 0x0a
        /*028e*/ 	.short	(.L_278 - .L_277)
	.align		4
.L_277:
        /*0290*/ 	.word	index@(.nv.constant0._ZN6thrust24THRUST_300001_SM_1000_NS8cuda_cub4core6detail13_kernel_agentINS1_8__reduce11ReduceAgentINS0_12zip_iteratorIN4cuda3std3__45tupleIJNS0_10device_ptrIdEENS0_17counting_iteratorIlNS0_11use_defaultESF_SF_EEEEEEEPNSB_IJdlEEESJ_iNS1_9__extrema9arg_max_fIdl10comparatorEEEEJSI_SK_iN3cub18CUB_300001_SM_100013GridEvenShareIiEENSR_9GridQueueIjEESO_EEEvDpT0_)
        /*0294*/ 	.short	0x0380
        /*0296*/ 	.short	0x0051


	//----- nvinfo : EIATTR_SW_WAR
	.align		4
.L_278:
        /*0298*/ 	.byte	0x04, 0x36
        /*029a*/ 	.short	(.L_280 - .L_279)
.L_279:
        /*029c*/ 	.word	0x00000008
.L_280:


//--------------------- .nv.info._ZN6thrust24THRUST_300001_SM_1000_NS8cuda_cub4core6detail13_kernel_agentINS1_8__reduce11ReduceAgentINS0_12zip_iteratorIN4cuda3std3__45tupleIJNS0_10device_ptrIdEENS0_17counting_iteratorIlNS0_11use_defaultESF_SF_EEEEEEEPNSB_IJdlEEESJ_iNS1_9__extrema9arg_max_fIdl10comparatorEEEEJSI_SK_iSO_EEEvDpT0_ --------------------------
	.section	.nv.info._ZN6thrust24THRUST_300001_SM_1000_NS8cuda_cub4core6detail13_kernel_agentINS1_8__reduce11ReduceAgentINS0_12zip_iteratorIN4cuda3std3__45tupleIJNS0_10device_ptrIdEENS0_17counting_iteratorIlNS0_11use_defaultESF_SF_EEEEEEEPNSB_IJdlEEESJ_iNS1_9__extrema9arg_max_fIdl10comparatorEEEEJSI_SK_iSO_EEEvDpT0_,"",@"SHT_CUDA_INFO"
	.sectionflags	@""
	.align	4


	//----- nvinfo : EIATTR_CUDA_API_VERSION
	.align		4
        /*0000*/ 	.byte	0x04, 0x37
        /*0002*/ 	.short	(.L_282 - .L_281)
.L_281:
        /*0004*/ 	.word	0x00000082


	//----- nvinfo : EIATTR_KPARAM_INFO
	.align		4
.L_282:
        /*0008*/ 	.byte	0x04, 0x17
        /*000a*/ 	.short	(.L_284 - .L_283)
.L_283:
        /*000c*/ 	.word	0x00000000
        /*0010*/ 	.short	0x0003
        /*0012*/ 	.short	0x001c
        /*0014*/ 	.byte	0x00, 0xf0, 0x05, 0x00


	//----- nvinfo : EIATTR_KPARAM_INFO
	.align		4
.L_284:
        /*0018*/ 	.byte	0x04, 0x17
        /*001a*/ 	.short	(.L_286 - .L_285)
.L_285:
        /*001c*/ 	.word	0x00000000
        /*0020*/ 	.short	0x0002
        /*0022*/ 	.short	0x0018
        /*0024*/ 	.byte	0x00, 0xf0, 0x11, 0x00


	//----- nvinfo : EIATTR_KPARAM_INFO
	.align		4
.L_286:
        /*0028*/ 	.byte	0x04, 0x17
        /*002a*/ 	.short	(.L_288 - .L_287)
.L_287:
        /*002c*/ 	.word	0x00000000
        /*0030*/ 	.short	0x0001
        /*0032*/ 	.short	0x0010
        /*0034*/ 	.byte	0x00, 0xf5, 0x21, 0x00


	//----- nvinfo : EIATTR_KPARAM_INFO
	.align		4
.L_288:
        /*0038*/ 	.byte	0x04, 0x17
        /*003a*/ 	.short	(.L_290 - .L_289)
.L_289:
        /*003c*/ 	.word	0x00000000
        /*0040*/ 	.short	0x0000
        /*0042*/ 	.short	0x0000
        /*0044*/ 	.byte	0x00, 0xf0, 0x41, 0x00


	//----- nvinfo : EIATTR_SPARSE_MMA_MASK
	.align		4
.L_290:
        /*0048*/ 	.byte	0x03, 0x50
        /*004a*/ 	.short	0x0000


	//----- nvinfo : EIATTR_MAXREG_COUNT
	.align		4
        /*004c*/ 	.byte	0x03, 0x1b
        /*004e*/ 	.short	0x00ff


	//----- nvinfo : EIATTR_NUM_BARRIERS
	.align		4
        /*0050*/ 	.byte	0x02, 0x4c
        /*0052*/ 	.byte	0x01
	.zero		1


	//----- nvinfo : EIATTR_MERCURY_ISA_VERSION
	.align		4
        /*0054*/ 	.byte	0x03, 0x5f
        /*0056*/ 	.short	0x0101


	//----- nvinfo : EIATTR_COOP_GROUP_MASK_REGIDS
	.align		4
        /*0058*/ 	.byte	0x04, 0x29
        /*005a*/ 	.short	(.L_292 - .L_291)


	//   ....[0]....
.L_291:
        /*005c*/ 	.word	0xffffffff


	//   ....[1]....
        /*0060*/ 	.word	0xffffffff


	//   ....[2]....
        /*0064*/ 	.word	0xffffffff


	//   ....[3]....
        /*0068*/ 	.word	0xffffffff


	//   ....[4]....
        /*006c*/ 	.word	0xffffffff


	//   ....[5]....
        /*0070*/ 	.word	0xffffffff


	//   ....[6]....
        /*0074*/ 	.word	0xffffffff


	//   ....[7]....
        /*0078*/ 	.word	0xffffffff


	//   ....[8]....
        /*007c*/ 	.word	0xffffffff


	//   ....[9]....
        /*0080*/ 	.word	0xffffffff


	//   ....[10]....
        /*0084*/ 	.word	0xffffffff


	//   ....[11]....
        /*0088*/ 	.word	0xffffffff


	//   ....[12]....
        /*008c*/ 	.word	0xffffffff


	//   ....[13]....
        /*0090*/ 	.word	0xffffffff


	//   ....[14]....
        /*0094*/ 	.word	0xffffffff


	//   ....[15]....
        /*0098*/ 	.word	0xffffffff


	//   ....[16]....
        /*009c*/ 	.word	0xffffffff


	//   ....[17]....
        /*00a0*/ 	.word	0xffffffff


	//   ....[18]....
        /*00a4*/ 	.word	0xffffffff


	//   ....[19]....
        /*00a8*/ 	.word	0xffffffff


	//   ....[20]....
        /*00ac*/ 	.word	0xffffffff


	//   ....[21]....
        /*00b0*/ 	.word	0xffffffff


	//   ....[22]....
        /*00b4*/ 	.word	0xffffffff


	//   ....[23]....
        /*00b8*/ 	.word	0xffffffff


	//   ....[24]....
        /*00bc*/ 	.word	0xffffffff


	//   ....[25]....
        /*00c0*/ 	.word	0xffffffff


	//   ....[26]....
        /*00c4*/ 	.word	0xffffffff


	//   ....[27]....
        /*00c8*/ 	.word	0xffffffff


	//   ....[28]....
        /*00cc*/ 	.word	0xffffffff


	//   ....[29]....
        /*00d0*/ 	.word	0xffffffff


	//   ....[30]....
        /*00d4*/ 	.word	0xffffffff


	//   ....[31]....
        /*00d8*/ 	.word	0xffffffff


	//   ....[32]....
        /*00dc*/ 	.word	0xffffffff


	//   ....[33]....
        /*00e0*/ 	.word	0xffffffff


	//   ....[34]....
        /*00e4*/ 	.word	0xffffffff


	//   ....[35]....
        /*00e8*/ 	.word	0xffffffff


	//   ....[36]....
        /*00ec*/ 	.word	0xffffffff


	//   ....[37]....
        /*00f0*/ 	.word	0xffffffff


	//   ....[38]....
        /*00f4*/ 	.word	0xffffffff


	//   ....[39]....
        /*00f8*/ 	.word	0xffffffff


	//   ....[40]....
        /*00fc*/ 	.word	0xffffffff


	//   ....[41]....
        /*0100*/ 	.word	0xffffffff


	//   ....[42]....
        /*0104*/ 	.word	0xffffffff


	//   ....[43]....
        /*0108*/ 	.word	0xffffffff


	//   ....[44]....
        /*010c*/ 	.word	0xffffffff


	//   ....[45]....
        /*0110*/ 	.word	0xffffffff


	//   ....[46]....
        /*0114*/ 	.word	0xffffffff


	//   ....[47]....
        /*0118*/ 	.word	0xffffffff


	//   ....[48]....
        /*011c*/ 	.word	0xffffffff


	//   ....[49]....
        /*0120*/ 	.word	0xffffffff


	//   ....[50]....
        /*0124*/ 	.word	0xffffffff


	//   ....[51]....
        /*0128*/ 	.word	0xffffffff


	//   ....[52]....
        /*012c*/ 	.word	0xffffffff


	//   ....[53]....
        /*0130*/ 	.word	0xffffffff


	//   ....[54]....
        /*0134*/ 	.word	0xffffffff


	//   ....[55]....
        /*0138*/ 	.word	0xffffffff


	//   ....[56]....
        /*013c*/ 	.word	0xffffffff


	//   ....[57]....
        /*0140*/ 	.word	0xffffffff


	//   ....[58]....
        /*0144*/ 	.word	0xffffffff


	//   ....[59]....
        /*0148*/ 	.word	0xffffffff


	//----- nvinfo : EIATTR_COOP_GROUP_INSTR_OFFSETS
	.align		4
.L_292:
        /*014c*/ 	.byte	0x04, 0x28
        /*014e*/ 	.short	(.L_294 - .L_293)


	//   ....[0]....
.L_293:
        /*0150*/ 	.word	0x00000c90


	//   ....[1]....
        /*0154*/ 	.word	0x00000cc0


	//   ....[2]....
        /*0158*/ 	.word	0x00000ce0


	//   ....[3]....
        /*015c*/ 	.word	0x00000cf0


	//   ....[4]....
        /*0160*/ 	.word	0x00000e80


	//   ....[5]....
        /*0164*/ 	.word	0x00000eb0


	//   ....[6]....
        /*0168*/ 	.word	0x00000ee0


	//   ....[7]....
        /*016c*/ 	.word	0x00000f00


	//   ....[8]....
        /*0170*/ 	.word	0x00001080


	//   ....[9]....
        /*0174*/ 	.word	0x000010b0


	//   ....[10]....
        /*0178*/ 	.word	0x000010e0


	//   ....[11]....
        /*017c*/ 	.word	0x00001100


	//   ....[12]....
        /*0180*/ 	.word	0x00001280


	//   ....[13]....
        /*0184*/ 	.word	0x000012b0


	//   ....[14]....
        /*0188*/ 	.word	0x000012e0


	//   ....[15]....
        /*018c*/ 	.word	0x00001300


	//   ....[16]....
        /*0190*/ 	.word	0x00001480


	//   ....[17]....
        /*0194*/ 	.word	0x000014b0


	//   ....[18]....
        /*0198*/ 	.word	0x000014e0


	//   ....[19]....
        /*019c*/ 	.word	0x00001500


	//   ....[20]....
        /*01a0*/ 	.word	0x00002260


	//   ....[21]....
        /*01a4*/ 	.word	0x00002270


	//   ....[22]....
        /*01a8*/ 	.word	0x00002280


	//   ....[23]....
        /*01ac*/ 	.word	0x000022a0


	//   ....[24]....
        /*01b0*/ 	.word	0x00002420


	//   ....[25]....
        /*01b4*/ 	.word	0x00002460


	//   ....[26]....
        /*01b8*/ 	.word	0x00002490


	//   ....[27]....
        /*01bc*/ 	.word	0x000024b0


	//   ....[28]....
        /*01c0*/ 	.word	0x00002630


	//   ....[29]....
        /*01c4*/ 	.word	0x00002670


	//   ....[30]....
        /*01c8*/ 	.word	0x000026a0


	//   ....[31]....
        /*01cc*/ 	.word	0x000026c0


	//   ....[32]....
        /*01d0*/ 	.word	0x00002840


	//   ....[33]....
        /*01d4*/ 	.word	0x00002880


	//   ....[34]....
        /*01d8*/ 	.word	0x000028b0


	//   ....[35]....
        /*01dc*/ 	.word	0x000028d0


	//   ....[36]....
        /*01e0*/ 	.word	0x00002a50


	//   ....[37]....
        /*01e4*/ 	.word	0x00002a90


	//   ....[38]....
        /*01e8*/ 	.word	0x00002ac0


	//   ....[39]....
        /*01ec*/ 	.word	0x00002ae0


	//   ....[40]....
        /*01f0*/ 	.word	0x00004f90


	//   ....[41]....
        /*01f4*/ 	.word	0x00004fc0


	//   ....[42]....
        /*01f8*/ 	.word	0x00004fe0


	//   ....[43]....
        /*01fc*/ 	.word	0x00004ff0


	//   ....[44]....
        /*0200*/ 	.word	0x00005180


	//   ....[45]....
        /*0204*/ 	.word	0x000051b0


	//   ....[46]....
        /*0208*/ 	.word	0x000051e0


	//   ....[47]....
        /*020c*/ 	.word	0x00005200


	//   ....[48]....
        /*0210*/ 	.word	0x00005380


	//   ....[49]....
        /*0214*/ 	.word	0x000053b0


	//   ....[50]....
        /*0218*/ 	.word	0x000053e0


	//   ....[51]....
        /*021c*/ 	.word	0x00005400


	//   ....[52]....
        /*0220*/ 	.word	0x00005580


	//   ....[53]....
        /*0224*/ 	.word	0x000055c0


	//   ....[54]....
        /*0228*/ 	.word	0x000055f0


	//   ....[55]....
        /*022c*/ 	.word	0x00005600


	//   ....[56]....
        /*0230*/ 	.word	0x00005780


	//   ....[57]....
        /*0234*/ 	.word	0x000057b0


	//   ....[58]....
        /*0238*/ 	.word	0x000057e0


	//   ....[59]....
        /*023c*/ 	.word	0x00005800


	//----- nvinfo : EIATTR_VRC_CTA_INIT_COUNT
	.align		4
.L_294:
        /*0240*/ 	.byte	0x02, 0x4a
	.zero		1
	.zero		1


	//----- nvinfo : EIATTR_EXIT_INSTR_OFFSETS
	.align		4
        /*0244*/ 	.byte	0x04, 0x1c
        /*0246*/ 	.short	(.L_296 - .L_295)


	//   ....[0]....
.L_295:
        /*0248*/ 	.word	0x00000030


	//   ....[1]....
        /*024c*/ 	.word	0x000064a0


	//   ....[2]....
        /*0250*/ 	.word	0x000064e0


	//----- nvinfo : EIATTR_MAX_THREADS
	.align		4
.L_296:
        /*0254*/ 	.byte	0x04, 0x05
        /*0256*/ 	.short	(.L_298 - .L_297)
.L_297:
        /*0258*/ 	.word	0x00000100
        /*025c*/ 	.word	0x00000001
        /*0260*/ 	.word	0x00000001


	//----- nvinfo : EIATTR_CRS_STACK_SIZE
	.align		4
.L_298:
        /*0264*/ 	.byte	0x04, 0x1e
        /*0266*/ 	.short	(.L_300 - .L_299)
.L_299:
        /*0268*/ 	.word	0x00000000


	//----- nvinfo : EIATTR_CBANK_PARAM_SIZE
	.align		4
.L_300:
        /*026c*/ 	.byte	0x03, 0x19
        /*026e*/ 	.short	0x001d


	//----- nvinfo : EIATTR_PARAM_CBANK
	.align		4
        /*0270*/ 	.byte	0x04, 0x0a
        /*0272*/ 	.short	(.L_302 - .L_301)
	.align		4
.L_301:
        /*0274*/ 	.word	index@(.nv.constant0._ZN6thrust24THRUST_300001_SM_1000_NS8cuda_cub4core6detail13_kernel_agentINS1_8__reduce11ReduceAgentINS0_12zip_iteratorIN4cuda3std3__45tupleIJNS0_10device_ptrIdEENS0_17counting_iteratorIlNS0_11use_defaultESF_SF_EEEEEEEPNSB_IJdlEEESJ_iNS1_9__extrema9arg_max_fIdl10comparatorEEEEJSI_SK_iSO_EEEvDpT0_)
        /*0278*/ 	.short	0x0380
        /*027a*/ 	.short	0x001d


	//----- nvinfo : EIATTR_SW_WAR
	.align		4
.L_302:
        /*027c*/ 	.byte	0x04, 0x36
        /*027e*/ 	.short	(.L_304 - .L_303)
.L_303:
        /*0280*/ 	.word	0x00000008
.L_304:


//--------------------- .nv.info._Z3LUPPdii       --------------------------
	.section	.nv.info._Z3LUPPdii,"",@"SHT_CUDA_INFO"
	.sectionflags	@""
	.align	4


	//----- nvinfo : EIATTR_CUDA_API_VERSION
	.align		4
        /*0000*/ 	.byte	0x04, 0x37
        /*0002*/ 	.short	(.L_306 - .L_305)
.L_305:
        /*0004*/ 	.word	0x00000082


	//----- nvinfo : EIATTR_KPARAM_INFO
	.align		4
.L_306:
        /*0008*/ 	.byte	0x04, 0x17
        /*000a*/ 	.short	(.L_308 - .L_307)
.L_307:
        /*000c*/ 	.word	0x00000000
        /*0010*/ 	.short	0x0002
        /*0012*/ 	.short	0x000c
        /*0014*/ 	.byte	0x00, 0xf0, 0x11, 0x00


	//----- nvinfo : EIATTR_KPARAM_INFO
	.align		4
.L_308:
        /*0018*/ 	.byte	0x04, 0x17
        /*001a*/ 	.short	(.L_310 - .L_309)
.L_309:
        /*001c*/ 	.word	0x00000000
        /*0020*/ 	.short	0x0001
        /*0022*/ 	.short	0x0008
        /*0024*/ 	.byte	0x00, 0xf0, 0x11, 0x00


	//----- nvinfo : EIATTR_KPARAM_INFO
	.align		4
.L_310:
        /*0028*/ 	.byte	0x04, 0x17
        /*002a*/ 	.short	(.L_312 - .L_311)
.L_311:
        /*002c*/ 	.word	0x00000000
        /*0030*/ 	.short	0x0000
        /*0032*/ 	.short	0x0000
        /*0034*/ 	.byte	0x00, 0xf5, 0x21, 0x00


	//----- nvinfo : EIATTR_SPARSE_MMA_MASK
	.align		4
.L_312:
        /*0038*/ 	.byte	0x03, 0x50
        /*003a*/ 	.short	0x0000


	//----- nvinfo : EIATTR_MAXREG_COUNT
	.align		4
        /*003c*/ 	.byte	0x03, 0x1b
        /*003e*/ 	.short	0x00ff


	//----- nvinfo : EIATTR_MERCURY_ISA_VERSION
	.align		4
        /*0040*/ 	.byte	0x03, 0x5f
        /*0042*/ 	.short	0x0101


	//----- nvinfo : EIATTR_VRC_CTA_INIT_COUNT
	.align		4
        /*0044*/ 	.byte	0x02, 0x4a
	.zero		1
	.zero		1


	//----- nvinfo : EIATTR_EXIT_INSTR_OFFSETS
	.align		4
        /*0048*/ 	.byte	0x04, 0x1c
        /*004a*/ 	.short	(.L_314 - .L_313)


	//   ....[0]....
.L_313:
        /*004c*/ 	.word	0x000000a0


	//   ....[1]....
        /*0050*/ 	.word	0x00000950


	//----- nvinfo : EIATTR_CRS_STACK_SIZE
	.align		4
.L_314:
        /*0054*/ 	.byte	0x04, 0x1e
        /*0056*/ 	.short	(.L_316 - .L_315)
.L_315:
        /*0058*/ 	.word	0x00000000


	//----- nvinfo : EIATTR_CBANK_PARAM_SIZE
	.align		4
.L_316:
        /*005c*/ 	.byte	0x03, 0x19
        /*005e*/ 	.short	0x0010


	//----- nvinfo : EIATTR_PARAM_CBANK
	.align		4
        /*0060*/ 	.byte	0x04, 0x0a
        /*0062*/ 	.short	(.L_318 - .L_317)
	.align		4
.L_317:
        /*0064*/ 	.word	index@(.nv.constant0._Z3LUPPdii)
        /*0068*/ 	.short	0x0380
        /*006a*/ 	.short	0x0010


	//----- nvinfo : EIATTR_SW_WAR
	.align		4
.L_318:
        /*006c*/ 	.byte	0x04, 0x36
        /*006e*/ 	.short	(.L_320 - .L_319)
.L_319:
        /*0070*/ 	.word	0x00000008
.L_320:


//--------------------- .nv.info._Z5LUP_NPdii     --------------------------
	.section	.nv.info._Z5LUP_NPdii,"",@"SHT_CUDA_INFO"
	.sectionflags	@""
	.align	4


	//----- nvinfo : EIATTR_CUDA_API_VERSION
	.align		4
        /*0000*/ 	.byte	0x04, 0x37
        /*0002*/ 	.short	(.L_322 - .L_321)
.L_321:
        /*0004*/ 	.word	0x00000082


	//----- nvinfo : EIATTR_KPARAM_INFO
	.align		4
.L_322:
        /*0008*/ 	.byte	0x04, 0x17
        /*000a*/ 	.short	(.L_324 - .L_323)
.L_323:
        /*000c*/ 	.word	0x00000000
        /*0010*/ 	.short	0x0002
        /*0012*/ 	.short	0x000c
        /*0014*/ 	.byte	0x00, 0xf0, 0x11, 0x00


	//----- nvinfo : EIATTR_KPARAM_INFO
	.align		4
.L_324:
        /*0018*/ 	.byte	0x04, 0x17
        /*001a*/ 	.short	(.L_326 - .L_325)
.L_325:
        /*001c*/ 	.word	0x00000000
        /*0020*/ 	.short	0x0001
        /*0022*/ 	.short	0x0008
        /*0024*/ 	.byte	0x00, 0xf0, 0x11, 0x00


	//----- nvinfo : EIATTR_KPARAM_INFO
	.align		4
.L_326:
        /*0028*/ 	.byte	0x04, 0x17
        /*002a*/ 	.short	(.L_328 - .L_327)
.L_327:
        /*002c*/ 	.word	0x00000000
        /*0030*/ 	.short	0x0000
        /*0032*/ 	.short	0x0000
        /*0034*/ 	.byte	0x00, 0xf5, 0x21, 0x00


	//----- nvinfo : EIATTR_SPARSE_MMA_MASK
	.align		4
.L_328:
        /*0038*/ 	.byte	0x03, 0x50
        /*003a*/ 	.short	0x0000


	//----- nvinfo : EIATTR_MAXREG_COUNT
	.align		4
        /*003c*/ 	.byte	0x03, 0x1b
        /*003e*/ 	.short	0x00ff


	//----- nvinfo : EIATTR_MERCURY_ISA_VERSION
	.align		4
        /*0040*/ 	.byte	0x03, 0x5f
        /*0042*/ 	.short	0x0101


	//----- nvinfo : EIATTR_VRC_CTA_INIT_COUNT
	.align		4
        /*0044*/ 	.byte	0x02, 0x4a
	.zero		1
	.zero		1


	//----- nvinfo : EIATTR_EXIT_INSTR_OFFSETS
	.align		4
        /*0048*/ 	.byte	0x04, 0x1c
        /*004a*/ 	.short	(.L_330 - .L_329)


	//   ....[0]....
.L_329:
        /*004c*/ 	.word	0x000000a0


	//   ....[1]....
        /*0050*/ 	.word	0x000005b0


	//   ....[2]....
        /*0054*/ 	.word	0x00000b80


	//----- nvinfo : EIATTR_CRS_STACK_SIZE
	.align		4
.L_330:
        /*0058*/ 	.byte	0x04, 0x1e
        /*005a*/ 	.short	(.L_332 - .L_331)
.L_331:
        /*005c*/ 	.word	0x00000000


	//----- nvinfo : EIATTR_CBANK_PARAM_SIZE
	.align		4
.L_332:
        /*0060*/ 	.byte	0x03, 0x19
        /*0062*/ 	.short	0x0010


	//----- nvinfo : EIATTR_PARAM_CBANK
	.align		4
        /*0064*/ 	.byte	0x04, 0x0a
        /*0066*/ 	.short	(.L_334 - .L_333)
	.align		4
.L_333:
        /*0068*/ 	.word	index@(.nv.constant0._Z5LUP_NPdii)
        /*006c*/ 	.short	0x0380
        /*006e*/ 	.short	0x0010


	//----- nvinfo : EIATTR_SW_WAR
	.align		4
.L_334:
        /*0070*/ 	.byte	0x04, 0x36
        /*0072*/ 	.short	(.L_336 - .L_335)
.L_335:
        /*0074*/ 	.word	0x00000008
.L_336:


//--------------------- .nv.info._Z8LUP_swapPdiii --------------------------
	.section	.nv.info._Z8LUP_swapPdiii,"",@"SHT_CUDA_INFO"
	.sectionflags	@""
	.align	4


	//----- nvinfo : EIATTR_CUDA_API_VERSION
	.align		4
        /*0000*/ 	.byte	0x04, 0x37
        /*0002*/ 	.short	(.L_338 - .L_337)
.L_337:
        /*0004*/ 	.word	0x00000082


	//----- nvinfo : EIATTR_KPARAM_INFO
	.align		4
.L_338:
        /*0008*/ 	.byte	0x04, 0x17
        /*000a*/ 	.short	(.L_340 - .L_339)
.L_339:
        /*000c*/ 	.word	0x00000000
        /*0010*/ 	.short	0x0003
        /*0012*/ 	.short	0x0010
        /*0014*/ 	.byte	0x00, 0xf0, 0x11, 0x00


	//----- nvinfo : EIATTR_KPARAM_INFO
	.align		4
.L_340:
        /*0018*/ 	.byte	0x04, 0x17
        /*001a*/ 	.short	(.L_342 - .L_341)
.L_341:
        /*001c*/ 	.word	0x00000000
        /*0020*/ 	.short	0x0002
        /*0022*/ 	.short	0x000c
        /*0024*/ 	.byte	0x00, 0xf0, 0x11, 0x00


	//----- nvinfo : EIATTR_KPARAM_INFO
	.align		4
.L_342:
        /*0028*/ 	.byte	0x04, 0x17
        /*002a*/ 	.short	(.L_344 - .L_343)
.L_343:
        /*002c*/ 	.word	0x00000000
        /*0030*/ 	.short	0x0001
        /*0032*/ 	.short	0x0008
        /*0034*/ 	.byte	0x00, 0xf0, 0x11, 0x00


	//----- nvinfo : EIATTR_KPARAM_INFO
	.align		4
.L_344:
        /*0038*/ 	.byte	0x04, 0x17
        /*003a*/ 	.short	(.L_346 - .L_345)
.L_345:
        /*003c*/ 	.word	0x00000000
        /*0040*/ 	.short	0x0000
        /*0042*/ 	.short	0x0000
        /*0044*/ 	.byte	0x00, 0xf5, 0x21, 0x00


	//----- nvinfo : EIATTR_SPARSE_MMA_MASK
	.align		4
.L_346:
        /*0048*/ 	.byte	0x03, 0x50
        /*004a*/ 	.short	0x0000


	//----- nvinfo : EIATTR_MAXREG_COUNT
	.align		4
        /*004c*/ 	.byte	0x03, 0x1b
        /*004e*/ 	.short	0x00ff


	//----- nvinfo : EIATTR_MERCURY_ISA_VERSION
	.align		4
        /*0050*/ 	.byte	0x03, 0x5f
        /*0052*/ 	.short	0x0101


	//----- nvinfo : EIATTR_VRC_CTA_INIT_COUNT
	.align		4
        /*0054*/ 	.byte	0x02, 0x4a
	.zero		1
	.zero		1


	//----- nvinfo : EIATTR_EXIT_INSTR_OFFSETS
	.align		4
        /*0058*/ 	.byte	0x04, 0x1c
        /*005a*/ 	.short	(.L_348 - .L_347)


	//   ....[0]....
.L_347:
        /*005c*/ 	.word	0x00000090


	//   ....[1]....
        /*0060*/ 	.word	0x00000400


	//   ....[2]....
        /*0064*/ 	.word	0x00000670


	//----- nvinfo : EIATTR_CRS_STACK_SIZE
	.align		4
.L_348:
        /*0068*/ 	.byte	0x04, 0x1e
        /*006a*/ 	.short	(.L_350 - .L_349)
.L_349:
        /*006c*/ 	.word	0x00000000


	//----- nvinfo : EIATTR_CBANK_PARAM_SIZE
	.align		4
.L_350:
        /*0070*/ 	.byte	0x03, 0x19
        /*0072*/ 	.short	0x0014


	//----- nvinfo : EIATTR_PARAM_CBANK
	.align		4
        /*0074*/ 	.byte	0x04, 0x0a
        /*0076*/ 	.short	(.L_352 - .L_351)
	.align		4
.L_351:
        /*0078*/ 	.word	index@(.nv.constant0._Z8LUP_swapPdiii)
        /*007c*/ 	.short	0x0380
        /*007e*/ 	.short	0x0014


	//----- nvinfo : EIATTR_SW_WAR
	.align		4
.L_352:
        /*0080*/ 	.byte	0x04, 0x36
        /*0082*/ 	.short	(.L_354 - .L_353)
.L_353:
        /*0084*/ 	.word	0x00000008
.L_354:


//--------------------- .nv.callgraph             --------------------------
	.section	.nv.callgraph,"",@"SHT_CUDA_CALLGRAPH"
	.align	4
	.sectionentsize	8
	.align		4
        /*0000*/ 	.word	0x00000000
	.align		4
        /*0004*/ 	.word	0xffffffff
	.align		4
        /*0008*/ 	.word	0x00000000
	.align		4
        /*000c*/ 	.word	0xfffffffe
	.align		4
        /*0010*/ 	.word	0x00000000
	.align		4
        /*0014*/ 	.word	0xfffffffd
	.align		4
        /*0018*/ 	.word	0x00000000
	.align		4
        /*001c*/ 	.word	0xfffffffc


//--------------------- .nv.constant4             --------------------------
	.section	.nv.constant4,"a",@progbits
	.align	8
	.align		8
.nv.constant4:
        /*0000*/ 	.dword	_ZN34_INTERNAL_cd76c35a_4_k_cu_6a07592b4cuda3std3__45__cpo5beginE
	.align		8
        /*0008*/ 	.dword	_ZN34_INTERNAL_cd76c35a_4_k_cu_6a07592b4cuda3std3__45__cpo3endE
	.align		8
        /*0010*/ 	.dword	_ZN34_INTERNAL_cd76c35a_4_k_cu_6a07592b4cuda3std3__45__cpo6cbeginE
	.align		8
        /*0018*/ 	.dword	_ZN34_INTERNAL_cd76c35a_4_k_cu_6a07592b4cuda3std3__45__cpo4cendE
	.align		8
        /*0020*/ 	.dword	_ZN34_INTERNAL_cd76c35a_4_k_cu_6a07592b4cuda3std3__45__cpo6rbeginE
	.align		8
        /*0028*/ 	.dword	_ZN34_INTERNAL_cd76c35a_4_k_cu_6a07592b4cuda3std3__45__cpo4rendE
	.align		8
        /*0030*/ 	.dword	_ZN34_INTERNAL_cd76c35a_4_k_cu_6a07592b4cuda3std3__45__cpo7crbeginE
	.align		8
        /*0038*/ 	.dword	_ZN34_INTERNAL_cd76c35a_4_k_cu_6a07592b4cuda3std3__45__cpo5crendE
	.align		8
        /*0040*/ 	.dword	_ZN34_INTERNAL_cd76c35a_4_k_cu_6a07592b4cuda3std3__436_GLOBAL__N__cd76c35a_4_k_cu_6a07592b6ignoreE
	.align		8
        /*0048*/ 	.dword	_ZN34_INTERNAL_cd76c35a_4_k_cu_6a07592b4cuda3std3__419piecewise_constructE
	.align		8
        /*0050*/ 	.dword	_ZN34_INTERNAL_cd76c35a_4_k_cu_6a07592b4cuda3std3__48in_placeE
	.align		8
        /*0058*/ 	.dword	_ZN34_INTERNAL_cd76c35a_4_k_cu_6a07592b4cuda3std3__420unreachable_sentinelE
	.align		8
        /*0060*/ 	.dword	_ZN34_INTERNAL_cd76c35a_4_k_cu_6a07592b4cuda3std3__47nulloptE
	.align		8
        /*0068*/ 	.dword	_ZN34_INTERNAL_cd76c35a_4_k_cu_6a07592b4cuda3std3__48unexpectE
	.align		8
        /*0070*/ 	.dword	_ZN34_INTERNAL_cd76c35a_4_k_cu_6a07592b4cuda3std6ranges3__45__cpo4swapE
	.align		8
        /*0078*/ 	.dword	_ZN34_INTERNAL_cd76c35a_4_k_cu_6a07592b4cuda3std6ranges3__45__cpo9iter_moveE
	.align		8
        /*0080*/ 	.dword	_ZN34_INTERNAL_cd76c35a_4_k_cu_6a07592b4cuda3std6ranges3__45__cpo5beginE
	.align		8
        /*0088*/ 	.dword	_ZN34_INTERNAL_cd76c35a_4_k_cu_6a07592b4cuda3std6ranges3__45__cpo3endE
	.align		8
        /*0090*/ 	.dword	_ZN34_INTERNAL_cd76c35a_4_k_cu_6a07592b4cuda3std6ranges3__45__cpo6cbeginE
	.align		8
        /*0098*/ 	.dword	_ZN34_INTERNAL_cd76c35a_4_k_cu_6a07592b4cuda3std6ranges3__45__cpo4cendE
	.align		8
        /*00a0*/ 	.dword	_ZN34_INTERNAL_cd76c35a_4_k_cu_6a07592b4cuda3std6ranges3__45__cpo7advanceE
	.align		8
        /*00a8*/ 	.dword	_ZN34_INTERNAL_cd76c35a_4_k_cu_6a07592b4cuda3std6ranges3__45__cpo9iter_swapE
	.align		8
        /*00b0*/ 	.dword	_ZN34_INTERNAL_cd76c35a_4_k_cu_6a07592b4cuda3std6ranges3__45__cpo4nextE
	.align		8
        /*00b8*/ 	.dword	_ZN34_INTERNAL_cd76c35a_4_k_cu_6a07592b4cuda3std6ranges3__45__cpo4prevE
	.align		8
        /*00c0*/ 	.dword	_ZN34_INTERNAL_cd76c35a_4_k_cu_6a07592b4cuda3std6ranges3__45__cpo4dataE
	.align		8
        /*00c8*/ 	.dword	_ZN34_INTERNAL_cd76c35a_4_k_cu_6a07592b4cuda3std6ranges3__45__cpo5cdataE
	.align		8
        /*00d0*/ 	.dword	_ZN34_INTERNAL_cd76c35a_4_k_cu_6a07592b4cuda3std6ranges3__45__cpo4sizeE
	.align		8
        /*00d8*/ 	.dword	_ZN34_INTERNAL_cd76c35a_4_k_cu_6a07592b4cuda3std6ranges3__45__cpo5ssizeE
	.align		8
        /*00e0*/ 	.dword	_ZN34_INTERNAL_cd76c35a_4_k_cu_6a07592b4cuda3std6ranges3__45__cpo8distanceE
	.align		8
        /*00e8*/ 	.dword	_ZN34_INTERNAL_cd76c35a_4_k_cu_6a07592b6thrust24THRUST_300001_SM_1000_NS8cuda_cub3parE
	.align		8
        /*00f0*/ 	.dword	_ZN34_INTERNAL_cd76c35a_4_k_cu_6a07592b6thrust24THRUST_300001_SM_1000_NS8cuda_cub10par_nosyncE
	.align		8
        /*00f8*/ 	.dword	_ZN34_INTERNAL_cd76c35a_4_k_cu_6a07592b6thrust24THRUST_300001_SM_1000_NS6system6detail10sequential3seqE
	.align		8
        /*0100*/ 	.dword	_ZN34_INTERNAL_cd76c35a_4_k_cu_6a07592b6thrust24THRUST_300001_SM_1000_NS6system3cpp3parE
	.align		8
        /*0108*/ 	.dword	_ZN34_INTERNAL_cd76c35a_4_k_cu_6a07592b6thrust24THRUST_300001_SM_1000_NS12placeholders2_1E
	.align		8
        /*0110*/ 	.dword	_ZN34_INTERNAL_cd76c35a_4_k_cu_6a07592b6thrust24THRUST_300001_SM_1000_NS12placeholders2_2E
	.align		8
        /*0118*/ 	.dword	_ZN34_INTERNAL_cd76c35a_4_k_cu_6a07592b6thrust24THRUST_300001_SM_1000_NS12placeholders2_3E
	.align		8
        /*0120*/ 	.dword	_ZN34_INTERNAL_cd76c35a_4_k_cu_6a07592b6thrust24THRUST_300001_SM_1000_NS12placeholders2_4E
	.align		8
        /*0128*/ 	.dword	_ZN34_INTERNAL_cd76c35a_4_k_cu_6a07592b6thrust24THRUST_300001_SM_1000_NS12placeholders2_5E
	.align		8
        /*0130*/ 	.dword	_ZN34_INTERNAL_cd76c35a_4_k_cu_6a07592b6thrust24THRUST_300001_SM_1000_NS12placeholders2_6E
	.align		8
        /*0138*/ 	.dword	_ZN34_INTERNAL_cd76c35a_4_k_cu_6a07592b6thrust24THRUST_300001_SM_1000_NS12placeholders2_7E
	.align		8
        /*0140*/ 	.dword	_ZN34_INTERNAL_cd76c35a_4_k_cu_6a07592b6thrust24THRUST_300001_SM_1000_NS12placeholders2_8E
	.align		8
        /*0148*/ 	.dword	_ZN34_INTERNAL_cd76c35a_4_k_cu_6a07592b6thrust24THRUST_300001_SM_1000_NS12placeholders2_9E
	.align		8
        /*0150*/ 	.dword	_ZN34_INTERNAL_cd76c35a_4_k_cu_6a07592b6thrust24THRUST_300001_SM_1000_NS12placeholders3_10E
	.align		8
        /*0158*/ 	.dword	_ZN34_INTERNAL_cd76c35a_4_k_cu_6a07592b6thrust24THRUST_300001_SM_1000_NS3seqE
	.align		8
        /*0160*/ 	.dword	_ZN34_INTERNAL_cd76c35a_4_k_cu_6a07592b6thrust24THRUST_300001_SM_1000_NS6deviceE


//--------------------- .text._ZN3cub18CUB_300001_SM_10006detail11EmptyKernelIvEEvv --------------------------
	.section	.text._ZN3cub18CUB_300001_SM_10006detail11EmptyKernelIvEEvv,"ax",@progbits
	.align	128
        .global         _ZN3cub18CUB_300001_SM_10006detail11EmptyKernelIvEEvv
        .type           _ZN3cub18CUB_300001_SM_10006detail11EmptyKernelIvEEvv,@function
        .size           _ZN3cub18CUB_300001_SM_10006detail11EmptyKernelIvEEvv,(.L_x_732 - _ZN3cub18CUB_300001_SM_10006detail11EmptyKernelIvEEvv)
        .other          _ZN3cub18CUB_300001_SM_10006detail11EmptyKernelIvEEvv,@"STO_CUDA_ENTRY STV_DEFAULT"
_ZN3cub18CUB_300001_SM_10006detail11EmptyKernelIvEEvv:
.text._ZN3cub18CUB_300001_SM_10006detail11EmptyKernelIvEEvv:
[----:B------:R-:W-:Y:S01]  /*0000*/  LDC R1, c[0x0][0x37c] ;  /* 0x0000df00ff017b82 */ /* 0x000fe20000000800 */
[----:B------:R-:W-:Y:S05]  /*0010*/  EXIT ;  /* 0x000000000000794d */ /* 0x000fea0003800000 */
.L_x_0:
[----:B------:R-:W-:-:S00]  /*0020*/  BRA `(.L_x_0) ;  /* 0xfffffffc00fc7947 */ /* 0x000fc0000383ffff */
[----:B------:R-:W-:-:S00]  /*0030*/  NOP ;  /* 0x0000000000007918 */ /* 0x000fc00000000000 */
        /* <DEDUP_REMOVED lines=12> */
.L_x_732:


//--------------------- .text._ZN6thrust24THRUST_300001_SM_1000_NS8cuda_cub4core6detail13_kernel_agentINS1_8__reduce11ReduceAgentIPN4cuda3std3__45tupleIJdlEEESC_SB_lNS1_9__extrema9arg_max_fIdl10comparatorEEEEJSC_SC_iSG_EEEvDpT0_ --------------------------
	.section	.text._ZN6thrust24THRUST_300001_SM_1000_NS8cuda_cub4core6detail13_kernel_agentINS1_8__reduce11ReduceAgentIPN4cuda3std3__45tupleIJdlEEESC_SB_lNS1_9__extrema9arg_max_fIdl10comparatorEEEEJSC_SC_iSG_EEEvDpT0_,"ax",@progbits
	.align	128
        .global         _ZN6thrust24THRUST_300001_SM_1000_NS8cuda_cub4core6detail13_kernel_agentINS1_8__reduce11ReduceAgentIPN4cuda3std3__45tupleIJdlEEESC_SB_lNS1_9__extrema9arg_max_fIdl10comparatorEEEEJSC_SC_iSG_EEEvDpT0_
        .type           _ZN6thrust24THRUST_300001_SM_1000_NS8cuda_cub4core6detail13_kernel_agentINS1_8__reduce11ReduceAgentIPN4cuda3std3__45tupleIJdlEEESC_SB_lNS1_9__extrema9arg_max_fIdl10comparatorEEEEJSC_SC_iSG_EEEvDpT0_,@function
        .size           _ZN6thrust24THRUST_300001_SM_1000_NS8cuda_cub4core6detail13_kernel_agentINS1_8__reduce11ReduceAgentIPN4cuda3std3__45tupleIJdlEEESC_SB_lNS1_9__extrema9arg_max_fIdl10comparatorEEEEJSC_SC_iSG_EEEvDpT0_,(.L_x_733 - _ZN6thrust24THRUST_300001_SM_1000_NS8cuda_cub4core6detail13_kernel_agentINS1_8__reduce11ReduceAgentIPN4cuda3std3__45tupleIJdlEEESC_SB_lNS1_9__extrema9arg_max_fIdl10comparatorEEEEJSC_SC_iSG_EEEvDpT0_)
        .other          _ZN6thrust24THRUST_300001_SM_1000_NS8cuda_cub4core6detail13_kernel_agentINS1_8__reduce11ReduceAgentIPN4cuda3std3__45tupleIJdlEEESC_SB_lNS1_9__extrema9arg_max_fIdl10comparatorEEEEJSC_SC_iSG_EEEvDpT0_,@"STO_CUDA_ENTRY STV_DEFAULT"
_ZN6thrust24THRUST_300001_SM_1000_NS8cuda_cub4core6detail13_kernel_agentINS1_8__reduce11ReduceAgentIPN4cuda3std3__45tupleIJdlEEESC_SB_lNS1_9__extrema9arg_max_fIdl10comparatorEEEEJSC_SC_iSG_EEEvDpT0_:
.text._ZN6thrust24THRUST_300001_SM_1000_NS8cuda_cub4core6detail13_kernel_agentINS1_8__reduce11ReduceAgentIPN4cuda3std3__45tupleIJdlEEESC_SB_lNS1_9__extrema9arg_max_fIdl10comparatorEEEEJSC_SC_iSG_EEEvDpT0_:
[----:B------:R-:W-:Y:S01]  /*0000*/  LDC R1, c[0x0][0x37c] ;  /* 0x0000df00ff017b82 */ /* 0x000fe20000000800 */
[----:B------:R-:W0:Y:S02]  /*0010*/  LDCU UR8, c[0x0][0x390] ;  /* 0x00007200ff0877ac */ /* 0x000e240008000800 */
[----:B0-----:R-:W-:-:S13]  /*0020*/  ISETP.NE.AND P0, PT, RZ, UR8, PT ;  /* 0x00000008ff007c0c */ /* 0x001fda000bf05270 */
[----:B------:R-:W-:Y:S05]  /*0030*/  @!P0 EXIT ;  /* 0x000000000000894d */ /* 0x000fea0003800000 */
[----:B------:R-:W-:Y:S01]  /*0040*/  UISETP.GT.AND UP0, UPT, UR8, 0x4ff, UPT ;  /* 0x000004ff0800788c */ /* 0x000fe2000bf04270 */
[----:B------:R-:W-:Y:S01]  /*0050*/  BSSY.RECONVERGENT B0, `(.L_x_1) ;  /* 0x00006c1000007945 */ /* 0x000fe20003800200 */
[----:B------:R-:W0:Y:S07]  /*0060*/  LDCU.64 UR10, c[0x0][0x358] ;  /* 0x00006b00ff0a77ac */ /* 0x000e2e0008000a00 */
[----:B------:R-:W-:Y:S05]  /*0070*/  BRA.U UP0, `(.L_x_2) ;  /* 0x0000003900807547 */ /* 0x000fea000b800000 */
[----:B------:R-:W1:Y:S01]  /*0080*/  S2R R0, SR_TID.X ;  /* 0x0000000000007919 */ /* 0x000e620000002100 */
[----:B------:R-:W2:Y:S01]  /*0090*/  LDCU UR4, c[0x0][0x390] ;  /* 0x00007200ff0477ac */ /* 0x000ea20008000800 */
[----:B------:R-:W-:Y:S01]  /*00a0*/  BSSY.RECONVERGENT B1, `(.L_x_3) ;  /* 0x000000b000017945 */ /* 0x000fe20003800200 */
[----:B------:R-:W-:Y:S02]  /*00b0*/  CS2R R14, SRZ ;  /* 0x00000000000e7805 */ /* 0x000fe4000001ff00 */
[----:B------:R-:W-:Y:S02]  /*00c0*/  CS2R R12, SRZ ;  /* 0x00000000000c7805 */ /* 0x000fe4000001ff00 */
[----:B-1----:R-:W-:Y:S01]  /*00d0*/  ISETP.GE.AND P0, PT, R0, UR8, PT ;  /* 0x0000000800007c0c */ /* 0x002fe2000bf06270 */
[----:B------:R-:W-:-:S12]  /*00e0*/  IMAD.MOV.U32 R19, RZ, RZ, R0 ;  /* 0x000000ffff137224 */ /* 0x000fd800078e0000 */
[----:B--2---:R-:W-:Y:S05]  /*00f0*/  @P0 BRA `(.L_x_4) ;  /* 0x0000000000140947 */ /* 0x004fea0003800000 */
[----:B------:R-:W1:Y:S02]  /*0100*/  LDC.64 R2, c[0x0][0x380] ;  /* 0x0000e000ff027b82 */ /* 0x000e640000000a00 */
[----:B-1----:R-:W-:-:S05]  /*0110*/  IMAD.WIDE.U32 R2, R0, 0x10, R2 ;  /* 0x0000001000027825 */ /* 0x002fca00078e0002 */
[----:B0-----:R1:W5:Y:S04]  /*0120*/  LDG.E.64.CONSTANT R14, desc[UR10][R2.64] ;  /* 0x0000000a020e7981 */ /* 0x001368000c1e9b00 */
[----:B------:R1:W5:Y:S01]  /*0130*/  LDG.E.64.CONSTANT R12, desc[UR10][R2.64+0x8] ;  /* 0x0000080a020c7981 */ /* 0x000362000c1e9b00 */
[----:B------:R-:W-:-:S07]  /*0140*/  VIADD R19, R0, 0x100 ;  /* 0x0000010000137836 */ /* 0x000fce0000000000 */
.L_x_4:
[----:B0-----:R-:W-:Y:S05]  /*0150*/  BSYNC.RECONVERGENT B1 ;  /* 0x0000000000017941 */ /* 0x001fea0003800200 */
.L_x_3:
[----:B------:R-:W-:Y:S01]  /*0160*/  ISETP.GE.AND P0, PT, R19, UR8, PT ;  /* 0x0000000813007c0c */ /* 0x000fe2000bf06270 */
[----:B------:R-:W-:-:S12]  /*0170*/  BSSY.RECONVERGENT B1, `(.L_x_5) ;  /* 0x0000099000017945 */ /* 0x000fd80003800200 */
[----:B------:R-:W-:Y:S05]  /*0180*/  @P0 BRA `(.L_x_6) ;  /* 0x00000008005c0947 */ /* 0x000fea0003800000 */
[----:B------:R-:W-:Y:S01]  /*0190*/  LOP3.LUT R4, RZ, R19, RZ, 0x33, !PT ;  /* 0x00000013ff047212 */ /* 0x000fe200078e33ff */
[----:B------:R-:W-:Y:S04]  /*01a0*/  BSSY.RECONVERGENT B2, `(.L_x_7) ;  /* 0x000002e000027945 */ /* 0x000fe80003800200 */
[----:B------:R-:W-:-:S05]  /*01b0*/  VIADD R4, R4, UR8 ;  /* 0x0000000804047c36 */ /* 0x000fca0008000000 */
[----:B-1----:R-:W-:-:S04]  /*01c0*/  LOP3.LUT R2, R4, 0x300, RZ, 0xc0, !PT ;  /* 0x0000030004027812 */ /* 0x002fc800078ec0ff */
[----:B------:R-:W-:-:S13]  /*01d0*/  ISETP.NE.AND P0, PT, R2, 0x300, PT ;  /* 0x000003000200780c */ /* 0x000fda0003f05270 */
[----:B------:R-:W-:Y:S05]  /*01e0*/  @!P0 BRA `(.L_x_8) ;  /* 0x0000000000a48947 */ /* 0x000fea0003800000 */
[----:B------:R-:W0:Y:S01]  /*01f0*/  LDC.64 R2, c[0x0][0x380] ;  /* 0x0000e000ff027b82 */ /* 0x000e220000000a00 */
[----:B------:R-:W-:-:S04]  /*0200*/  LEA.HI R5, R4, 0x1, RZ, 0x18 ;  /* 0x0000000104057811 */ /* 0x000fc800078fc0ff */
[----:B------:R-:W-:-:S05]  /*0210*/  LOP3.LUT R5, R5, 0x3, RZ, 0xc0, !PT ;  /* 0x0000000305057812 */ /* 0x000fca00078ec0ff */
[----:B------:R-:W-:Y:S02]  /*0220*/  IMAD.MOV R5, RZ, RZ, -R5 ;  /* 0x000000ffff057224 */ /* 0x000fe400078e0a05 */
[----:B0-----:R-:W-:-:S04]  /*0230*/  IMAD.WIDE.U32 R2, R19, 0x10, R2 ;  /* 0x0000001013027825 */ /* 0x001fc800078e0002 */
[----:B------:R-:W-:-:S07]  /*0240*/  IMAD.MOV.U32 R16, RZ, RZ, R2 ;  /* 0x000000ffff107224 */ /* 0x000fce00078e0002 */
.L_x_11:
[----:B------:R-:W-:-:S05]  /*0250*/  IMAD.MOV.U32 R2, RZ, RZ, R16 ;  /* 0x000000ffff027224 */ /* 0x000fca00078e0010 */
[----:B------:R-:W2:Y:S04]  /*0260*/  LDG.E.64.CONSTANT R8, desc[UR10][R2.64] ;  /* 0x0000000a02087981 */ /* 0x000ea8000c1e9b00 */
[----:B------:R-:W3:Y:S01]  /*0270*/  LDG.E.64.CONSTANT R10, desc[UR10][R2.64+0x8] ;  /* 0x0000080a020a7981 */ /* 0x000ee2000c1e9b00 */
[----:B------:R-:W-:Y:S01]  /*0280*/  VIADD R5, R5, 0x1 ;  /* 0x0000000105057836 */ /* 0x000fe20000000000 */
[----:B------:R-:W-:Y:S01]  /*0290*/  BSSY.RECONVERGENT B3, `(.L_x_9) ;  /* 0x000001b000037945 */ /* 0x000fe20003800200 */
[----:B-----5:R-:W-:Y:S01]  /*02a0*/  IMAD.MOV.U32 R21, RZ, RZ, R13 ;  /* 0x000000ffff157224 */ /* 0x020fe200078e000d */
[----:B------:R-:W-:Y:S01]  /*02b0*/  IADD3 R16, P3, PT, R2, 0x1000, RZ ;  /* 0x0000100002107810 */ /* 0x000fe20007f7e0ff */
[----:B------:R-:W-:Y:S01]  /*02c0*/  IMAD.MOV.U32 R17, RZ, RZ, R12 ;  /* 0x000000ffff117224 */ /* 0x000fe200078e000c */
[----:B------:R-:W-:Y:S01]  /*02d0*/  ISETP.NE.AND P2, PT, R5, RZ, PT ;  /* 0x000000ff0500720c */ /* 0x000fe20003f45270 */
[----:B------:R-:W-:-:S02]  /*02e0*/  IMAD.MOV.U32 R6, RZ, RZ, R14 ;  /* 0x000000ffff067224 */ /* 0x000fc400078e000e */
[----:B------:R-:W-:Y:S01]  /*02f0*/  IMAD.MOV.U32 R7, RZ, RZ, R15 ;  /* 0x000000ffff077224 */ /* 0x000fe200078e000f */
[----:B--2---:R-:W-:Y:S01]  /*0300*/  DSETP.GEU.AND P0, PT, |R14|, |R8|, PT ;  /* 0x400000080e00722a */ /* 0x004fe20003f0e200 */
[----:B------:R-:W-:Y:S02]  /*0310*/  IMAD.MOV.U32 R14, RZ, RZ, R8 ;  /* 0x000000ffff0e7224 */ /* 0x000fe400078e0008 */
[----:B---3--:R-:W-:Y:S02]  /*0320*/  IMAD.MOV.U32 R12, RZ, RZ, R10 ;  /* 0x000000ffff0c7224 */ /* 0x008fe400078e000a */
[----:B------:R-:W-:Y:S02]  /*0330*/  IMAD.MOV.U32 R13, RZ, RZ, R11 ;  /* 0x000000ffff0d7224 */ /* 0x000fe400078e000b */
[----:B------:R-:W-:-:S07]  /*0340*/  IMAD.MOV.U32 R15, RZ, RZ, R9 ;  /* 0x000000ffff0f7224 */ /* 0x000fce00078e0009 */
[----:B------:R-:W-:Y:S05]  /*0350*/  @!P0 BRA `(.L_x_10) ;  /* 0x0000000000388947 */ /* 0x000fea0003800000 */
[----:B------:R-:W-:Y:S01]  /*0360*/  DSETP.GEU.AND P0, PT, |R8|, |R6|, PT ;  /* 0x400000060800722a */ /* 0x000fe20003f0e200 */
[----:B------:R-:W-:Y:S02]  /*0370*/  IMAD.MOV.U32 R14, RZ, RZ, R6 ;  /* 0x000000ffff0e7224 */ /* 0x000fe400078e0006 */
[----:B------:R-:W-:Y:S02]  /*0380*/  IMAD.MOV.U32 R15, RZ, RZ, R7 ;  /* 0x000000ffff0f7224 */ /* 0x000fe400078e0007 */
[----:B------:R-:W-:Y:S02]  /*0390*/  IMAD.MOV.U32 R12, RZ, RZ, R17 ;  /* 0x000000ffff0c7224 */ /* 0x000fe400078e0011 */
[----:B------:R-:W-:-:S07]  /*03a0*/  IMAD.MOV.U32 R13, RZ, RZ, R21 ;  /* 0x000000ffff0d7224 */ /* 0x000fce00078e0015 */
[----:B------:R-:W-:Y:S05]  /*03b0*/  @!P0 BRA `(.L_x_10) ;  /* 0x0000000000208947 */ /* 0x000fea0003800000 */
[CC--:B------:R-:W-:Y:S02]  /*03c0*/  ISETP.GE.U32.AND P1, PT, R17.reuse, R10.reuse, PT ;  /* 0x0000000a1100720c */ /* 0x0c0fe40003f26070 */
[----:B------:R-:W-:Y:S02]  /*03d0*/  ISETP.LT.U32.AND P0, PT, R17, R10, PT ;  /* 0x0000000a1100720c */ /* 0x000fe40003f01070 */
[CC--:B------:R-:W-:Y:S02]  /*03e0*/  ISETP.GE.AND.EX P1, PT, R21.reuse, R11.reuse, PT, P1 ;  /* 0x0000000b1500720c */ /* 0x0c0fe40003f26310 */
[----:B------:R-:W-:Y:S02]  /*03f0*/  ISETP.LT.AND.EX P0, PT, R21, R11, PT, P0 ;  /* 0x0000000b1500720c */ /* 0x000fe40003f01300 */
[----:B------:R-:W-:Y:S02]  /*0400*/  FSEL R14, R6, R8, !P1 ;  /* 0x00000008060e7208 */ /* 0x000fe40004800000 */
[----:B------:R-:W-:-:S02]  /*0410*/  FSEL R15, R7, R9, !P1 ;  /* 0x00000009070f7208 */ /* 0x000fc40004800000 */
[----:B------:R-:W-:Y:S02]  /*0420*/  SEL R12, R17, R10, P0 ;  /* 0x0000000a110c7207 */ /* 0x000fe40000000000 */
[----:B------:R-:W-:-:S07]  /*0430*/  SEL R13, R21, R11, P0 ;  /* 0x0000000b150d7207 */ /* 0x000fce0000000000 */
.L_x_10:
[----:B------:R-:W-:Y:S05]  /*0440*/  BSYNC.RECONVERGENT B3 ;  /* 0x0000000000037941 */ /* 0x000fea0003800200 */
.L_x_9:
[----:B------:R-:W-:Y:S02]  /*0450*/  IMAD.X R3, RZ, RZ, R3, P3 ;  /* 0x000000ffff037224 */ /* 0x000fe400018e0603 */
[----:B------:R-:W-:Y:S01]  /*0460*/  VIADD R19, R19, 0x100 ;  /* 0x0000010013137836 */ /* 0x000fe20000000000 */
[----:B------:R-:W-:Y:S06]  /*0470*/  @P2 BRA `(.L_x_11) ;  /* 0xfffffffc00742947 */ /* 0x000fec000383ffff */
.L_x_8:
[----:B------:R-:W-:Y:S05]  /*0480*/  BSYNC.RECONVERGENT B2 ;  /* 0x0000000000027941 */ /* 0x000fea0003800200 */
.L_x_7:
[----:B------:R-:W0:Y:S01]  /*0490*/  LDC.64 R8, c[0x0][0x380] ;  /* 0x0000e000ff087b82 */ /* 0x000e220000000a00 */
[----:B------:R-:W-:-:S13]  /*04a0*/  ISETP.GE.U32.AND P0, PT, R4, 0x300, PT ;  /* 0x000003000400780c */ /* 0x000fda0003f06070 */
[----:B------:R-:W-:Y:S05]  /*04b0*/  @!P0 BRA `(.L_x_6) ;  /* 0x0000000400908947 */ /* 0x000fea0003800000 */
.L_x_20:
[----:B0-----:R-:W-:-:S05]  /*04c0*/  IMAD.WIDE R20, R19, 0x10, R8 ;  /* 0x0000001013147825 */ /* 0x001fca00078e0208 */
[----:B------:R-:W2:Y:S04]  /*04d0*/  LDG.E.64.CONSTANT R10, desc[UR10][R20.64] ;  /* 0x0000000a140a7981 */ /* 0x000ea8000c1e9b00 */
[----:B------:R-:W3:Y:S04]  /*04e0*/  LDG.E.64.CONSTANT R16, desc[UR10][R20.64+0x8] ;  /* 0x0000080a14107981 */ /* 0x000ee8000c1e9b00 */
[----:B-----5:R0:W5:Y:S04]  /*04f0*/  LDG.E.64.CONSTANT R6, desc[UR10][R20.64+0x1000] ;  /* 0x0010000a14067981 */ /* 0x020168000c1e9b00 */
[----:B------:R0:W5:Y:S01]  /*0500*/  LDG.E.64.CONSTANT R4, desc[UR10][R20.64+0x1008] ;  /* 0x0010080a14047981 */ /* 0x000162000c1e9b00 */
[----:B------:R-:W-:Y:S01]  /*0510*/  BSSY.RECONVERGENT B2, `(.L_x_12) ;  /* 0x0000015000027945 */ /* 0x000fe20003800200 */
[----:B--2---:R-:W-:Y:S01]  /*0520*/  DSETP.GEU.AND P0, PT, |R14|, |R10|, PT ;  /* 0x4000000a0e00722a */ /* 0x004fe20003f0e200 */
[----:B------:R-:W-:-:S02]  /*0530*/  IMAD.MOV.U32 R2, RZ, RZ, R10 ;  /* 0x000000ffff027224 */ /* 0x000fc400078e000a */
[----:B------:R-:W-:Y:S02]  /*0540*/  IMAD.MOV.U32 R3, RZ, RZ, R11 ;  /* 0x000000ffff037224 */ /* 0x000fe400078e000b */
[----:B---3--:R-:W-:Y:S02]  /*0550*/  IMAD.MOV.U32 R23, RZ, RZ, R16 ;  /* 0x000000ffff177224 */ /* 0x008fe400078e0010 */
[----:B------:R-:W-:-:S07]  /*0560*/  IMAD.MOV.U32 R25, RZ, RZ, R17 ;  /* 0x000000ffff197224 */ /* 0x000fce00078e0011 */
[----:B0-----:R-:W-:Y:S05]  /*0570*/  @!P0 BRA `(.L_x_13) ;  /* 0x0000000000388947 */ /* 0x001fea0003800000 */
[----:B------:R-:W-:Y:S01]  /*0580*/  DSETP.GEU.AND P0, PT, |R10|, |R14|, PT ;  /* 0x4000000e0a00722a */ /* 0x000fe20003f0e200 */
[----:B------:R-:W-:Y:S02]  /*0590*/  IMAD.MOV.U32 R23, RZ, RZ, R12 ;  /* 0x000000ffff177224 */ /* 0x000fe400078e000c */
[----:B------:R-:W-:Y:S02]  /*05a0*/  IMAD.MOV.U32 R25, RZ, RZ, R13 ;  /* 0x000000ffff197224 */ /* 0x000fe400078e000d */
[----:B------:R-:W-:Y:S02]  /*05b0*/  IMAD.MOV.U32 R2, RZ, RZ, R14 ;  /* 0x000000ffff027224 */ /* 0x000fe400078e000e */
[----:B------:R-:W-:-:S07]  /*05c0*/  IMAD.MOV.U32 R3, RZ, RZ, R15 ;  /* 0x000000ffff037224 */ /* 0x000fce00078e000f */
[----:B------:R-:W-:Y:S05]  /*05d0*/  @!P0 BRA `(.L_x_13) ;  /* 0x0000000000208947 */ /* 0x000fea0003800000 */
[CC--:B------:R-:W-:Y:S02]  /*05e0*/  ISETP.LT.U32.AND P1, PT, R12.reuse, R16.reuse, PT ;  /* 0x000000100c00720c */ /* 0x0c0fe40003f21070 */
[CC--:B------:R-:W-:Y:S02]  /*05f0*/  ISETP.GE.U32.AND P0, PT, R12.reuse, R16.reuse, PT ;  /* 0x000000100c00720c */ /* 0x0c0fe40003f06070 */
[CC--:B------:R-:W-:Y:S02]  /*0600*/  ISETP.LT.AND.EX P1, PT, R13.reuse, R17.reuse, PT, P1 ;  /* 0x000000110d00720c */ /* 0x0c0fe40003f21310 */
[CC--:B------:R-:W-:Y:S02]  /*0610*/  ISETP.GE.AND.EX P0, PT, R13.reuse, R17.reuse, PT, P0 ;  /* 0x000000110d00720c */ /* 0x0c0fe40003f06300 */
[----:B------:R-:W-:Y:S02]  /*0620*/  SEL R23, R12, R16, P1 ;  /* 0x000000100c177207 */ /* 0x000fe40000800000 */
[----:B------:R-:W-:-:S02]  /*0630*/  SEL R25, R13, R17, P1 ;  /* 0x000000110d197207 */ /* 0x000fc40000800000 */
[----:B------:R-:W-:Y:S02]  /*0640*/  FSEL R2, R14, R10, !P0 ;  /* 0x0000000a0e027208 */ /* 0x000fe40004000000 */
[----:B------:R-:W-:-:S07]  /*0650*/  FSEL R3, R15, R11, !P0 ;  /* 0x0000000b0f037208 */ /* 0x000fce0004000000 */
.L_x_13:
[----:B------:R-:W-:Y:S05]  /*0660*/  BSYNC.RECONVERGENT B2 ;  /* 0x0000000000027941 */ /* 0x000fea0003800200 */
.L_x_12:
[----:B------:R0:W5:Y:S04]  /*0670*/  LDG.E.64.CONSTANT R14, desc[UR10][R20.64+0x2000] ;  /* 0x0020000a140e7981 */ /* 0x000168000c1e9b00 */
[----:B------:R0:W5:Y:S04]  /*0680*/  LDG.E.64.CONSTANT R12, desc[UR10][R20.64+0x2008] ;  /* 0x0020080a140c7981 */ /* 0x000168000c1e9b00 */
[----:B------:R0:W5:Y:S04]  /*0690*/  LDG.E.64.CONSTANT R10, desc[UR10][R20.64+0x3000] ;  /* 0x0030000a140a7981 */ /* 0x000168000c1e9b00 */
[----:B------:R0:W5:Y:S02]  /*06a0*/  LDG.E.64.CONSTANT R16, desc[UR10][R20.64+0x3008] ;  /* 0x0030080a14107981 */ /* 0x000164000c1e9b00 */
[----:B-----5:R-:W-:Y:S01]  /*06b0*/  DSETP.GEU.AND P0, PT, |R2|, |R6|, PT ;  /* 0x400000060200722a */ /* 0x020fe20003f0e200 */
[----:B------:R-:W-:Y:S01]  /*06c0*/  BSSY.RECONVERGENT B2, `(.L_x_14) ;  /* 0x0000014000027945 */ /* 0x000fe20003800200 */
[----:B------:R-:W-:-:S02]  /*06d0*/  IMAD.MOV.U32 R26, RZ, RZ, R6 ;  /* 0x000000ffff1a7224 */ /* 0x000fc400078e0006 */
[----:B------:R-:W-:Y:S02]  /*06e0*/  IMAD.MOV.U32 R27, RZ, RZ, R7 ;  /* 0x000000ffff1b7224 */ /* 0x000fe400078e0007 */
[----:B------:R-:W-:Y:S02]  /*06f0*/  IMAD.MOV.U32 R29, RZ, RZ, R4 ;  /* 0x000000ffff1d7224 */ /* 0x000fe400078e0004 */
[----:B------:R-:W-:-:S06]  /*0700*/  IMAD.MOV.U32 R18, RZ, RZ, R5 ;  /* 0x000000ffff127224 */ /* 0x000fcc00078e0005 */
[----:B0-----:R-:W-:Y:S05]  /*0710*/  @!P0 BRA `(.L_x_15) ;  /* 0x0000000000388947 */ /* 0x001fea0003800000 */
        /* <DEDUP_REMOVED lines=14> */
.L_x_15:
[----:B------:R-:W-:Y:S05]  /*0800*/  BSYNC.RECONVERGENT B2 ;  /* 0x0000000000027941 */ /* 0x000fea0003800200 */
.L_x_14:
[----:B------:R-:W-:Y:S01]  /*0810*/  DSETP.GEU.AND P0, PT, |R26|, |R14|, PT ;  /* 0x4000000e1a00722a */ /* 0x000fe20003f0e200 */
[----:B------:R-:W-:Y:S01]  /*0820*/  BSSY.RECONVERGENT B2, `(.L_x_16) ;  /* 0x0000014000027945 */ /* 0x000fe20003800200 */
[----:B------:R-:W-:Y:S02]  /*0830*/  IMAD.MOV.U32 R2, RZ, RZ, R14 ;  /* 0x000000ffff027224 */ /* 0x000fe400078e000e */
[----:B------:R-:W-:Y:S02]  /*0840*/  IMAD.MOV.U32 R3, RZ, RZ, R15 ;  /* 0x000000ffff037224 */ /* 0x000fe400078e000f */
[----:B------:R-:W-:Y:S02]  /*0850*/  IMAD.MOV.U32 R5, RZ, RZ, R12 ;  /* 0x000000ffff057224 */ /* 0x000fe400078e000c */
[----:B------:R-:W-:-:S06]  /*0860*/  IMAD.MOV.U32 R7, RZ, RZ, R13 ;  /* 0x000000ffff077224 */ /* 0x000fcc00078e000d */
        /* <DEDUP_REMOVED lines=15> */
.L_x_17:
[----:B------:R-:W-:Y:S05]  /*0960*/  BSYNC.RECONVERGENT B2 ;  /* 0x0000000000027941 */ /* 0x000fea0003800200 */
.L_x_16:
        /* <DEDUP_REMOVED lines=21> */
.L_x_19:
[----:B------:R-:W-:Y:S05]  /*0ac0*/  BSYNC.RECONVERGENT B2 ;  /* 0x0000000000027941 */ /* 0x000fea0003800200 */
.L_x_18:
[----:B------:R-:W-:-:S05]  /*0ad0*/  VIADD R19, R19, 0x400 ;  /* 0x0000040013137836 */ /* 0x000fca0000000000 */
[----:B------:R-:W-:-:S13]  /*0ae0*/  ISETP.GE.AND P0, PT, R19, UR4, PT ;  /* 0x0000000413007c0c */ /* 0x000fda000bf06270 */
[----:B------:R-:W-:Y:S05]  /*0af0*/  @!P0 BRA `(.L_x_20) ;  /* 0xfffffff800708947 */ /* 0x000fea000383ffff */
.L_x_6:
[----:B------:R-:W-:Y:S05]  /*0b00*/  BSYNC.RECONVERGENT B1 ;  /* 0x0000000000017941 */ /* 0x000fea0003800200 */
.L_x_5:
[----:B------:R-:W2:Y:S02]  /*0b10*/  LDCU UR6, c[0x0][0x390] ;  /* 0x00007200ff0677ac */ /* 0x000ea40008000800 */
[----:B--2---:R-:W-:-:S09]  /*0b20*/  UISETP.GE.AND UP0, UPT, UR6, 0x100, UPT ;  /* 0x000001000600788c */ /* 0x004fd2000bf06270 */
[----:B------:R-:W-:Y:S05]  /*0b30*/  BRA.U !UP0, `(.L_x_21) ;  /* 0x0000001508507547 */ /* 0x000fea000b800000 */
[----:B0-----:R-:W0:Y:S01]  /*0b40*/  S2R R9, SR_LANEID ;  /* 0x0000000000097919 */ /* 0x001e220000000000 */
[----:B------:R-:W-:Y:S01]  /*0b50*/  BSSY.RECONVERGENT B1, `(.L_x_22) ;  /* 0x000001f000017945 */ /* 0x000fe20003800200 */
[----:B-----5:R-:W-:Y:S01]  /*0b60*/  IMAD.MOV.U32 R11, RZ, RZ, R12 ;  /* 0x000000ffff0b7224 */ /* 0x020fe200078e000c */
[----:B------:R2:W3:Y:S01]  /*0b70*/  SHFL.DOWN PT, R4, R14, 0x1, 0x1f ;  /* 0x08201f000e047f89 */ /* 0x0004e200000e0000 */
[----:B------:R-:W-:Y:S02]  /*0b80*/  IMAD.MOV.U32 R16, RZ, RZ, R13 ;  /* 0x000000ffff107224 */ /* 0x000fe400078e000d */
[----:B-1----:R-:W-:Y:S01]  /*0b90*/  IMAD.MOV.U32 R2, RZ, RZ, R14 ;  /* 0x000000ffff027224 */ /* 0x002fe200078e000e */
[----:B------:R2:W1:Y:S01]  /*0ba0*/  SHFL.DOWN PT, R5, R15, 0x1, 0x1f ;  /* 0x08201f000f057f89 */ /* 0x00046200000e0000 */
[----:B------:R-:W-:-:S03]  /*0bb0*/  IMAD.MOV.U32 R3, RZ, RZ, R15 ;  /* 0x000000ffff037224 */ /* 0x000fc600078e000f */
[----:B------:R2:W4:Y:S04]  /*0bc0*/  SHFL.DOWN PT, R7, R12, 0x1, 0x1f ;  /* 0x08201f000c077f89 */ /* 0x00052800000e0000 */
[----:B------:R2:W1:Y:S01]  /*0bd0*/  SHFL.DOWN PT, R17, R13, 0x1, 0x1f ;  /* 0x08201f000d117f89 */ /* 0x00046200000e0000 */
[----:B0-----:R-:W-:-:S13]  /*0be0*/  ISETP.GT.AND P0, PT, R9, 0x1e, PT ;  /* 0x0000001e0900780c */ /* 0x001fda0003f04270 */
[----:B-1234-:R-:W-:Y:S05]  /*0bf0*/  @P0 BRA `(.L_x_23) ;  /* 0x0000000000500947 */ /* 0x01efea0003800000 */
[----:B------:R-:W-:Y:S01]  /*0c00*/  DSETP.GEU.AND P0, PT, |R14|, |R4|, PT ;  /* 0x400000040e00722a */ /* 0x000fe20003f0e200 */
[----:B------:R-:W-:Y:S02]  /*0c10*/  IMAD.MOV.U32 R11, RZ, RZ, R7 ;  /* 0x000000ffff0b7224 */ /* 0x000fe400078e0007 */
[----:B------:R-:W-:Y:S02]  /*0c20*/  IMAD.MOV.U32 R16, RZ, RZ, R17 ;  /* 0x000000ffff107224 */ /* 0x000fe400078e0011 */
        /* <DEDUP_REMOVED lines=9> */
[CC--:B------:R-:W-:Y:S02]  /*0cc0*/  ISETP.LT.U32.AND P1, PT, R12.reuse, R7.reuse, PT ;  /* 0x000000070c00720c */ /* 0x0c0fe40003f21070 */
[C---:B------:R-:W-:Y:S02]  /*0cd0*/  ISETP.GE.U32.AND P0, PT, R12.reuse, R7, PT ;  /* 0x000000070c00720c */ /* 0x040fe40003f06070 */
[CC--:B------:R-:W-:Y:S02]  /*0ce0*/  ISETP.LT.AND.EX P1, PT, R13.reuse, R17.reuse, PT, P1 ;  /* 0x000000110d00720c */ /* 0x0c0fe40003f21310 */
[C---:B------:R-:W-:Y:S02]  /*0cf0*/  ISETP.GE.AND.EX P0, PT, R13.reuse, R17, PT, P0 ;  /* 0x000000110d00720c */ /* 0x040fe40003f06300 */
[----:B------:R-:W-:Y:S02]  /*0d00*/  SEL R11, R12, R7, P1 ;  /* 0x000000070c0b7207 */ /* 0x000fe40000800000 */
[----:B------:R-:W-:-:S02]  /*0d10*/  SEL R16, R13, R17, P1 ;  /* 0x000000110d107207 */ /* 0x000fc40000800000 */
[----:B------:R-:W-:Y:S02]  /*0d20*/  FSEL R2, R14, R4, !P0 ;  /* 0x000000040e027208 */ /* 0x000fe40004000000 */
[----:B------:R-:W-:-:S07]  /*0d30*/  FSEL R3, R15, R5, !P0 ;  /* 0x000000050f037208 */ /* 0x000fce0004000000 */
.L_x_23:
[----:B------:R-:W-:Y:S05]  /*0d40*/  BSYNC.RECONVERGENT B1 ;  /* 0x0000000000017941 */ /* 0x000fea0003800200 */
.L_x_22:
[----:B------:R-:W-:Y:S01]  /*0d50*/  ISETP.GT.AND P0, PT, R9, 0x1d, PT ;  /* 0x0000001d0900780c */ /* 0x000fe20003f04270 */
[----:B------:R0:W1:Y:S01]  /*0d60*/  SHFL.DOWN PT, R6, R2, 0x2, 0x1f ;  /* 0x08401f0002067f89 */ /* 0x00006200000e0000 */
[----:B------:R-:W-:Y:S01]  /*0d70*/  BSSY.RECONVERGENT B1, `(.L_x_24) ;  /* 0x000001d000017945 */ /* 0x000fe20003800200 */
[----:B------:R-:W-:Y:S02]  /*0d80*/  IMAD.MOV.U32 R8, RZ, RZ, R11 ;  /* 0x000000ffff087224 */ /* 0x000fe400078e000b */
[----:B------:R0:W2:Y:S01]  /*0d90*/  SHFL.DOWN PT, R7, R3, 0x2, 0x1f ;  /* 0x08401f0003077f89 */ /* 0x0000a200000e0000 */
[----:B------:R-:W-:Y:S02]  /*0da0*/  IMAD.MOV.U32 R10, RZ, RZ, R16 ;  /* 0x000000ffff0a7224 */ /* 0x000fe400078e0010 */
[----:B------:R-:W-:Y:S01]  /*0db0*/  IMAD.MOV.U32 R4, RZ, RZ, R2 ;  /* 0x000000ffff047224 */ /* 0x000fe200078e0002 */
[----:B------:R0:W3:Y:S01]  /*0dc0*/  SHFL.DOWN PT, R12, R11, 0x2, 0x1f ;  /* 0x08401f000b0c7f89 */ /* 0x0000e200000e0000 */
[----:B------:R-:W-:-:S03]  /*0dd0*/  IMAD.MOV.U32 R5, RZ, RZ, R3 ;  /* 0x000000ffff057224 */ /* 0x000fc600078e0003 */
[----:B------:R0:W4:Y:S01]  /*0de0*/  SHFL.DOWN PT, R13, R16, 0x2, 0x1f ;  /* 0x08401f00100d7f89 */ /* 0x00012200000e0000 */
[----:B------:R-:W-:Y:S05]  /*0df0*/  @P0 BRA `(.L_x_25) ;  /* 0x0000000000500947 */ /* 0x000fea0003800000 */
[----:B-12---:R-:W-:Y:S01]  /*0e00*/  DSETP.GEU.AND P0, PT, |R2|, |R6|, PT ;  /* 0x400000060200722a */ /* 0x006fe20003f0e200 */
[----:B---3--:R-:W-:Y:S02]  /*0e10*/  IMAD.MOV.U32 R8, RZ, RZ, R12 ;  /* 0x000000ffff087224 */ /* 0x008fe400078e000c */
[----:B----4-:R-:W-:Y:S02]  /*0e20*/  IMAD.MOV.U32 R10, RZ, RZ, R13 ;  /* 0x000000ffff0a7224 */ /* 0x010fe400078e000d */
        /* <DEDUP_REMOVED lines=17> */
.L_x_25:
[----:B------:R-:W-:Y:S05]  /*0f40*/  BSYNC.RECONVERGENT B1 ;  /* 0x0000000000017941 */ /* 0x000fea0003800200 */
.L_x_24:
[----:B------:R-:W-:Y:S01]  /*0f50*/  ISETP.GT.AND P0, PT, R9, 0x1b, PT ;  /* 0x0000001b0900780c */ /* 0x000fe20003f04270 */
[----:B-1----:R1:W1:Y:S01]  /*0f60*/  SHFL.DOWN PT, R6, R4, 0x4, 0x1f ;  /* 0x08801f0004067f89 */ /* 0x00226200000e0000 */
[----:B------:R-:W-:Y:S01]  /*0f70*/  BSSY.RECONVERGENT B1, `(.L_x_26) ;  /* 0x000001d000017945 */ /* 0x000fe20003800200 */
[----:B0-----:R-:W-:Y:S02]  /*0f80*/  IMAD.MOV.U32 R11, RZ, RZ, R8 ;  /* 0x000000ffff0b7224 */ /* 0x001fe400078e0008 */
[----:B--2---:R0:W2:Y:S01]  /*0f90*/  SHFL.DOWN PT, R7, R5, 0x4, 0x1f ;  /* 0x08801f0005077f89 */ /* 0x0040a200000e0000 */
[----:B---3--:R-:W-:Y:S02]  /*0fa0*/  IMAD.MOV.U32 R12, RZ, RZ, R10 ;  /* 0x000000ffff0c7224 */ /* 0x008fe400078e000a */
[----:B------:R-:W-:Y:S01]  /*0fb0*/  IMAD.MOV.U32 R2, RZ, RZ, R4 ;  /* 0x000000ffff027224 */ /* 0x000fe200078e0004 */
[----:B----4-:R0:W3:Y:S01]  /*0fc0*/  SHFL.DOWN PT, R13, R8, 0x4, 0x1f ;  /* 0x08801f00080d7f89 */ /* 0x0100e200000e0000 */
        /* <DEDUP_REMOVED lines=23> */
.L_x_27:
[----:B------:R-:W-:Y:S05]  /*1140*/  BSYNC.RECONVERGENT B1 ;  /* 0x0000000000017941 */ /* 0x000fea0003800200 */
.L_x_26:
[----:B------:R-:W-:Y:S01]  /*1150*/  ISETP.GT.AND P0, PT, R9, 0x17, PT ;  /* 0x000000170900780c */ /* 0x000fe20003f04270 */
[----:B-1----:R1:W1:Y:S01]  /*1160*/  SHFL.DOWN PT, R6, R2, 0x8, 0x1f ;  /* 0x09001f0002067f89 */ /* 0x00226200000e0000 */
[----:B------:R-:W-:Y:S01]  /*1170*/  BSSY.RECONVERGENT B1, `(.L_x_28) ;  /* 0x000001d000017945 */ /* 0x000fe20003800200 */
[----:B0-----:R-:W-:Y:S02]  /*1180*/  IMAD.MOV.U32 R8, RZ, RZ, R11 ;  /* 0x000000ffff087224 */ /* 0x001fe400078e000b */
[----:B--2---:R0:W2:Y:S01]  /*1190*/  SHFL.DOWN PT, R7, R3, 0x8, 0x1f ;  /* 0x09001f0003077f89 */ /* 0x0040a200000e0000 */
[----:B------:R-:W-:Y:S02]  /*11a0*/  IMAD.MOV.U32 R10, RZ, RZ, R12 ;  /* 0x000000ffff0a7224 */ /* 0x000fe400078e000c */
[----:B------:R-:W-:Y:S01]  /*11b0*/  IMAD.MOV.U32 R4, RZ, RZ, R2 ;  /* 0x000000ffff047224 */ /* 0x000fe200078e0002 */
[----:B------:R0:W0:Y:S01]  /*11c0*/  SHFL.DOWN PT, R14, R11, 0x8, 0x1f ;  /* 0x09001f000b0e7f89 */ /* 0x00002200000e0000 */
[----:B------:R-:W-:-:S03]  /*11d0*/  IMAD.MOV.U32 R5, RZ, RZ, R3 ;  /* 0x000000ffff057224 */ /* 0x000fc600078e0003 */
[----:B---3--:R3:W0:Y:S01]  /*11e0*/  SHFL.DOWN PT, R13, R12, 0x8, 0x1f ;  /* 0x09001f000c0d7f89 */ /* 0x00862200000e0000 */
[----:B------:R-:W-:Y:S05]  /*11f0*/  @P0 BRA `(.L_x_29) ;  /* 0x0000000000500947 */ /* 0x000fea0003800000 */
[----:B-12---:R-:W-:Y:S01]  /*1200*/  DSETP.GEU.AND P0, PT, |R2|, |R6|, PT ;  /* 0x400000060200722a */ /* 0x006fe20003f0e200 */
[----:B0-----:R-:W-:Y:S02]  /*1210*/  IMAD.MOV.U32 R8, RZ, RZ, R14 ;  /* 0x000000ffff087224 */ /* 0x001fe400078e000e */
        /* <DEDUP_REMOVED lines=18> */
.L_x_29:
[----:B------:R-:W-:Y:S05]  /*1340*/  BSYNC.RECONVERGENT B1 ;  /* 0x0000000000017941 */ /* 0x000fea0003800200 */
.L_x_28:
[----:B------:R-:W-:Y:S01]  /*1350*/  ISETP.GT.AND P0, PT, R9, 0xf, PT ;  /* 0x0000000f0900780c */ /* 0x000fe20003f04270 */
[----:B-1----:R1:W1:Y:S01]  /*1360*/  SHFL.DOWN PT, R6, R4, 0x10, 0x1f ;  /* 0x0a001f0004067f89 */ /* 0x00226200000e0000 */
[----:B------:R-:W-:Y:S01]  /*1370*/  BSSY.RECONVERGENT B1, `(.L_x_30) ;  /* 0x000001d000017945 */ /* 0x000fe20003800200 */
[----:B0-----:R-:W-:Y:S02]  /*1380*/  IMAD.MOV.U32 R14, RZ, RZ, R8 ;  /* 0x000000ffff0e7224 */ /* 0x001fe400078e0008 */
[----:B--2---:R0:W2:Y:S01]  /*1390*/  SHFL.DOWN PT, R7, R5, 0x10, 0x1f ;  /* 0x0a001f0005077f89 */ /* 0x0040a200000e0000 */
[----:B----4-:R-:W-:Y:S02]  /*13a0*/  IMAD.MOV.U32 R15, RZ, RZ, R10 ;  /* 0x000000ffff0f7224 */ /* 0x010fe400078e000a */
[----:B------:R-:W-:Y:S01]  /*13b0*/  IMAD.MOV.U32 R2, RZ, RZ, R4 ;  /* 0x000000ffff027224 */ /* 0x000fe200078e0004 */
[----:B------:R0:W4:Y:S01]  /*13c0*/  SHFL.DOWN PT, R11, R8, 0x10, 0x1f ;  /* 0x0a001f00080b7f89 */ /* 0x00012200000e0000 */
[----:B------:R-:W-:-:S03]  /*13d0*/  IMAD.MOV.U32 R3, RZ, RZ, R5 ;  /* 0x000000ffff037224 */ /* 0x000fc600078e0005 */
[----:B------:R0:W0:Y:S01]  /*13e0*/  SHFL.DOWN PT, R13, R10, 0x10, 0x1f ;  /* 0x0a001f000a0d7f89 */ /* 0x00002200000e0000 */
[----:B------:R-:W-:Y:S05]  /*13f0*/  @P0 BRA `(.L_x_31) ;  /* 0x0000000000500947 */ /* 0x000fea0003800000 */
[----:B-12---:R-:W-:Y:S01]  /*1400*/  DSETP.GEU.AND P0, PT, |R4|, |R6|, PT ;  /* 0x400000060400722a */ /* 0x006fe20003f0e200 */
[----:B----4-:R-:W-:Y:S02]  /*1410*/  IMAD.MOV.U32 R14, RZ, RZ, R11 ;  /* 0x000000ffff0e7224 */ /* 0x010fe400078e000b */
[----:B0-----:R-:W-:Y:S02]  /*1420*/  IMAD.MOV.U32 R15, RZ, RZ, R13 ;  /* 0x000000ffff0f7224 */ /* 0x001fe400078e000d */
        /* <DEDUP_REMOVED lines=17> */
.L_x_31:
[----:B------:R-:W-:Y:S05]  /*1540*/  BSYNC.RECONVERGENT B1 ;  /* 0x0000000000017941 */ /* 0x000fea0003800200 */
.L_x_30:
[----:B------:R-:W-:Y:S01]  /*1550*/  ISETP.NE.AND P0, PT, R9, RZ, PT ;  /* 0x000000ff0900720c */ /* 0x000fe20003f05270 */
[----:B------:R-:W-:-:S12]  /*1560*/  BSSY.RECONVERGENT B1, `(.L_x_32) ;  /* 0x000000a000017945 */ /* 0x000fd80003800200 */
[----:B------:R-:W-:Y:S05]  /*1570*/  @P0 BRA `(.L_x_33) ;  /* 0x0000000000200947 */ /* 0x000fea0003800000 */
[----:B-1----:R-:W1:Y:S01]  /*1580*/  S2R R6, SR_CgaCtaId ;  /* 0x0000000000067919 */ /* 0x002e620000008800 */
[----:B0-----:R-:W-:Y:S02]  /*1590*/  MOV R5, 0x400 ;  /* 0x0000040000057802 */ /* 0x001fe40000000f00 */
[----:B------:R-:W-:-:S04]  /*15a0*/  SHF.R.U32.HI R4, RZ, 0x1, R0 ;  /* 0x00000001ff047819 */ /* 0x000fc80000011600 */
[----:B------:R-:W-:Y:S02]  /*15b0*/  LOP3.LUT R4, R4, 0x1f0, RZ, 0xc0, !PT ;  /* 0x000001f004047812 */ /* 0x000fe400078ec0ff */
[----:B-1----:R-:W-:-:S05]  /*15c0*/  LEA R5, R6, R5, 0x18 ;  /* 0x0000000506057211 */ /* 0x002fca00078ec0ff */
[----:B------:R-:W-:-:S05]  /*15d0*/  IMAD.IADD R5, R4, 0x1, R5 ;  /* 0x0000000104057824 */ /* 0x000fca00078e0205 */
[----:B------:R0:W-:Y:S04]  /*15e0*/  STS.64 [R5+0x10], R14 ;  /* 0x0000100e05007388 */ /* 0x0001e80000000a00 */
[----:B------:R0:W-:Y:S02]  /*15f0*/  STS.64 [R5+0x8], R2 ;  /* 0x0000080205007388 */ /* 0x0001e40000000a00 */
.L_x_33:
[----:B------:R-:W-:Y:S05]  /*1600*/  BSYNC.RECONVERGENT B1 ;  /* 0x0000000000017941 */ /* 0x000fea0003800200 */
.L_x_32:
[----:B------:R-:W-:Y:S01]  /*1610*/  BAR.SYNC.DEFER_BLOCKING 0x0 ;  /* 0x0000000000007b1d */ /* 0x000fe20000010000 */
[----:B------:R-:W-:-:S13]  /*1620*/  ISETP.NE.AND P1, PT, R0, RZ, PT ;  /* 0x000000ff0000720c */ /* 0x000fda0003f25270 */
[----:B------:R-:W-:Y:S05]  /*1630*/  @P1 BRA `(.L_x_34) ;  /* 0x0000005400881947 */ /* 0x000fea0003800000 */
[----:B0-----:R-:W0:Y:S01]  /*1640*/  S2R R5, SR_CgaCtaId ;  /* 0x0000000000057919 */ /* 0x001e220000008800 */
[----:B------:R-:W-:Y:S01]  /*1650*/  MOV R0, 0x400 ;  /* 0x0000040000007802 */ /* 0x000fe20000000f00 */
[----:B------:R-:W-:Y:S03]  /*1660*/  BSSY.RECONVERGENT B1, `(.L_x_35) ;  /* 0x000001a000017945 */ /* 0x000fe60003800200 */
[----:B0-----:R-:W-:-:S05]  /*1670*/  LEA R0, R5, R0, 0x18 ;  /* 0x0000000005007211 */ /* 0x001fca00078ec0ff */
[----:B------:R-:W0:Y:S04]  /*1680*/  LDS.64 R16, [R0+0x18] ;  /* 0x0000180000107984 */ /* 0x000e280000000a00 */
[----:B-12---:R-:W1:Y:S04]  /*1690*/  LDS.128 R4, [R0+0x20] ;  /* 0x0000200000047984 */ /* 0x006e680000000c00 */
[----:B---3--:R2:W3:Y:S04]  /*16a0*/  LDS.64 R12, [R0+0x80] ;  /* 0x00008000000c7984 */ /* 0x0084e80000000a00 */
[----:B----4-:R2:W4:Y:S01]  /*16b0*/  LDS.128 R8, [R0+0x30] ;  /* 0x0000300000087984 */ /* 0x0105220000000c00 */
[----:B0-----:R-:W-:Y:S01]  /*16c0*/  DSETP.GEU.AND P0, PT, |R2|, |R16|, PT ;  /* 0x400000100200722a */ /* 0x001fe20003f0e200 */
[----:B------:R-:W-:-:S02]  /*16d0*/  IMAD.MOV.U32 R24, RZ, RZ, R16 ;  /* 0x000000ffff187224 */ /* 0x000fc400078e0010 */
[----:B------:R-:W-:Y:S02]  /*16e0*/  IMAD.MOV.U32 R25, RZ, RZ, R17 ;  /* 0x000000ffff197224 */ /* 0x000fe400078e0011 */
[----:B-1----:R-:W-:Y:S02]  /*16f0*/  IMAD.MOV.U32 R26, RZ, RZ, R4 ;  /* 0x000000ffff1a7224 */ /* 0x002fe400078e0004 */
[----:B------:R-:W-:-:S07]  /*1700*/  IMAD.MOV.U32 R27, RZ, RZ, R5 ;  /* 0x000000ffff1b7224 */ /* 0x000fce00078e0005 */
[----:B--234-:R-:W-:Y:S05]  /*1710*/  @!P0 BRA `(.L_x_36) ;  /* 0x0000000000388947 */ /* 0x01cfea0003800000 */
        /* <DEDUP_REMOVED lines=14> */
.L_x_36:
[----:B------:R-:W-:Y:S05]  /*1800*/  BSYNC.RECONVERGENT B1 ;  /* 0x0000000000017941 */ /* 0x000fea0003800200 */
.L_x_35:
[----:B------:R0:W1:Y:S01]  /*1810*/  LDS.128 R16, [R0+0x40] ;  /* 0x0000400000107984 */ /* 0x0000620000000c00 */
[----:B------:R-:W-:Y:S01]  /*1820*/  DSETP.GEU.AND P0, PT, |R24|, |R6|, PT ;  /* 0x400000061800722a */ /* 0x000fe20003f0e200 */
[----:B------:R-:W-:Y:S01]  /*1830*/  BSSY.RECONVERGENT B1, `(.L_x_37) ;  /* 0x0000015000017945 */ /* 0x000fe20003800200 */
[----:B------:R-:W-:Y:S01]  /*1840*/  IMAD.MOV.U32 R4, RZ, RZ, R6 ;  /* 0x000000ffff047224 */ /* 0x000fe200078e0006 */
[----:B------:R0:W2:Y:S01]  /*1850*/  LDS.128 R20, [R0+0x50] ;  /* 0x0000500000147984 */ /* 0x0000a20000000c00 */
        /* <DEDUP_REMOVED lines=18> */
.L_x_38:
[----:B------:R-:W-:Y:S05]  /*1980*/  BSYNC.RECONVERGENT B1 ;  /* 0x0000000000017941 */ /* 0x000fea0003800200 */
.L_x_37:
[----:B------:R-:W-:Y:S01]  /*1990*/  DSETP.GEU.AND P0, PT, |R4|, |R10|, PT ;  /* 0x4000000a0400722a */ /* 0x000fe20003f0e200 */
[----:B------:R-:W-:Y:S01]  /*19a0*/  BSSY.RECONVERGENT B1, `(.L_x_39) ;  /* 0x0000014000017945 */ /* 0x000fe20003800200 */
[----:B------:R-:W-:Y:S02]  /*19b0*/  IMAD.MOV.U32 R2, RZ, RZ, R10 ;  /* 0x000000ffff027224 */ /* 0x000fe400078e000a */
[----:B------:R-:W-:Y:S02]  /*19c0*/  IMAD.MOV.U32 R3, RZ, RZ, R11 ;  /* 0x000000ffff037224 */ /* 0x000fe400078e000b */
[----:B-1----:R-:W-:Y:S02]  /*19d0*/  IMAD.MOV.U32 R27, RZ, RZ, R16 ;  /* 0x000000ffff1b7224 */ /* 0x002fe400078e0010 */
        /* <DEDUP_REMOVED lines=16> */
.L_x_40:
[----:B------:R-:W-:Y:S05]  /*1ae0*/  BSYNC.RECONVERGENT B1 ;  /* 0x0000000000017941 */ /* 0x000fea0003800200 */
.L_x_39:
[----:B------:R0:W1:Y:S01]  /*1af0*/  LDS.128 R8, [R0+0x60] ;  /* 0x0000600000087984 */ /* 0x0000620000000c00 */
[----:B------:R-:W-:Y:S01]  /*1b00*/  DSETP.GEU.AND P0, PT, |R2|, |R18|, PT ;  /* 0x400000120200722a */ /* 0x000fe20003f0e200 */
[----:B------:R-:W-:Y:S01]  /*1b10*/  BSSY.RECONVERGENT B1, `(.L_x_41) ;  /* 0x0000015000017945 */ /* 0x000fe20003800200 */
[----:B------:R-:W-:Y:S01]  /*1b20*/  IMAD.MOV.U32 R14, RZ, RZ, R18 ;  /* 0x000000ffff0e7224 */ /* 0x000fe200078e0012 */
[----:B------:R0:W3:Y:S01]  /*1b30*/  LDS.128 R4, [R0+0x70] ;  /* 0x0000700000047984 */ /* 0x0000e20000000c00 */
[----:B------:R-:W-:Y:S02]  /*1b40*/  IMAD.MOV.U32 R15, RZ, RZ, R19 ;  /* 0x000000ffff0f7224 */ /* 0x000fe400078e0013 */
[----:B--2---:R-:W-:Y:S02]  /*1b50*/  IMAD.MOV.U32 R17, RZ, RZ, R20 ;  /* 0x000000ffff117224 */ /* 0x004fe400078e0014 */
        /* <DEDUP_REMOVED lines=16> */
.L_x_42:
[----:B------:R-:W-:Y:S05]  /*1c60*/  BSYNC.RECONVERGENT B1 ;  /* 0x0000000000017941 */ /* 0x000fea0003800200 */
.L_x_41:
        /* <DEDUP_REMOVED lines=21> */
.L_x_44:
[----:B------:R-:W-:Y:S05]  /*1dc0*/  BSYNC.RECONVERGENT B1 ;  /* 0x0000000000017941 */ /* 0x000fea0003800200 */
.L_x_43:
[----:B------:R-:W-:Y:S01]  /*1dd0*/  DSETP.GEU.AND P0, PT, |R2|, |R10|, PT ;  /* 0x4000000a0200722a */ /* 0x000fe20003f0e200 */
[----:B------:R-:W-:Y:S01]  /*1de0*/  BSSY.RECONVERGENT B1, `(.L_x_45) ;  /* 0x0000014000017945 */ /* 0x000fe20003800200 */
[----:B------:R-:W-:Y:S02]  /*1df0*/  IMAD.MOV.U32 R8, RZ, RZ, R10 ;  /* 0x000000ffff087224 */ /* 0x000fe400078e000a */
[----:B------:R-:W-:Y:S02]  /*1e00*/  IMAD.MOV.U32 R9, RZ, RZ, R11 ;  /* 0x000000ffff097224 */ /* 0x000fe400078e000b */
[----:B---3--:R-:W-:Y:S02]  /*1e10*/  IMAD.MOV.U32 R17, RZ, RZ, R4 ;  /* 0x000000ffff117224 */ /* 0x008fe400078e0004 */
        /* <DEDUP_REMOVED lines=16> */
.L_x_46:
[----:B------:R-:W-:Y:S05]  /*1f20*/  BSYNC.RECONVERGENT B1 ;  /* 0x0000000000017941 */ /* 0x000fea0003800200 */
.L_x_45:
        /* <DEDUP_REMOVED lines=19> */
[----:B------:R-:W-:Y:S01]  /*2060*/  SEL R15, R0, R13, P2 ;  /* 0x0000000d000f7207 */ /* 0x000fe20001000000 */
[----:B------:R-:W-:Y:S06]  /*2070*/  BRA `(.L_x_34) ;  /* 0x0000004800f87947 */ /* 0x000fec0003800000 */
.L_x_21:
[----:B------:R-:W2:Y:S01]  /*2080*/  S2R R4, SR_LANEID ;  /* 0x0000000000047919 */ /* 0x000ea20000000000 */
[----:B-1----:R-:W-:Y:S01]  /*2090*/  LOP3.LUT R2, R0, 0x3e0, RZ, 0xc0, !PT ;  /* 0x000003e000027812 */ /* 0x002fe200078ec0ff */
[----:B------:R-:W-:Y:S01]  /*20a0*/  BSSY.RECONVERGENT B1, `(.L_x_47) ;  /* 0x0000024000017945 */ /* 0x000fe20003800200 */
[----:B-----5:R-:W-:Y:S02]  /*20b0*/  IMAD.MOV.U32 R16, RZ, RZ, R12 ;  /* 0x000000ffff107224 */ /* 0x020fe400078e000c */
[----:B------:R-:W-:Y:S02]  /*20c0*/  IMAD.MOV.U32 R18, RZ, RZ, R13 ;  /* 0x000000ffff127224 */ /* 0x000fe400078e000d */
[----:B------:R-:W-:Y:S01]  /*20d0*/  VIADD R3, R2, 0x20 ;  /* 0x0000002002037836 */ /* 0x000fe20000000000 */
[----:B------:R-:W-:-:S04]  /*20e0*/  LOP3.LUT R2, RZ, R2, RZ, 0x33, !PT ;  /* 0x00000002ff027212 */ /* 0x000fc800078e33ff */
[----:B------:R-:W-:Y:S01]  /*20f0*/  ISETP.GT.AND P0, PT, R3, UR6, PT ;  /* 0x0000000603007c0c */ /* 0x000fe2000bf04270 */
[----:B------:R-:W-:Y:S02]  /*2100*/  VIADD R2, R2, UR6 ;  /* 0x0000000602027c36 */ /* 0x000fe40008000000 */
[----:B------:R-:W-:-:S03]  /*2110*/  IMAD.MOV.U32 R3, RZ, RZ, R15 ;  /* 0x000000ffff037224 */ /* 0x000fc600078e000f */
[----:B------:R-:W-:Y:S01]  /*2120*/  SEL R5, R2, 0x1f, P0 ;  /* 0x0000001f02057807 */ /* 0x000fe20000000000 */
[----:B------:R-:W-:-:S04]  /*2130*/  IMAD.MOV.U32 R2, RZ, RZ, R14 ;  /* 0x000000ffff027224 */ /* 0x000fc800078e000e */
[----:B------:R1:W3:Y:S04]  /*2140*/  SHFL.DOWN PT, R6, R14, 0x1, R5 ;  /* 0x082000000e067989 */ /* 0x0002e800000e0005 */
[----:B------:R1:W4:Y:S04]  /*2150*/  SHFL.DOWN PT, R7, R15, 0x1, R5 ;  /* 0x082000000f077989 */ /* 0x00032800000e0005 */
[----:B0-----:R1:W0:Y:S01]  /*2160*/  SHFL.DOWN PT, R9, R12, 0x1, R5 ;  /* 0x082000000c097989 */ /* 0x00122200000e0005 */
[----:B--2---:R-:W-:-:S03]  /*2170*/  ISETP.GE.AND P0, PT, R4, R5, PT ;  /* 0x000000050400720c */ /* 0x004fc60003f06270 */
[----:B------:R1:W2:Y:S10]  /*2180*/  SHFL.DOWN PT, R11, R13, 0x1, R5 ;  /* 0x082000000d0b7989 */ /* 0x0002b400000e0005 */
[----:B-1----:R-:W-:Y:S05]  /*2190*/  @P0 BRA `(.L_x_48) ;  /* 0x0000000000500947 */ /* 0x002fea0003800000 */
[----:B---34-:R-:W-:Y:S01]  /*21a0*/  DSETP.GEU.AND P0, PT, |R14|, |R6|, PT ;  /* 0x400000060e00722a */ /* 0x018fe20003f0e200 */
[----:B0-----:R-:W-:Y:S02]  /*21b0*/  IMAD.MOV.U32 R16, RZ, RZ, R9 ;  /* 0x000000ffff107224 */ /* 0x001fe400078e0009 */
[----:B--2---:R-:W-:Y:S02]  /*21c0*/  IMAD.MOV.U32 R18, RZ, RZ, R11 ;  /* 0x000000ffff127224 */ /* 0x004fe400078e000b */
        /* <DEDUP_REMOVED lines=17> */
.L_x_48:
[----:B------:R-:W-:Y:S05]  /*22e0*/  BSYNC.RECONVERGENT B1 ;  /* 0x0000000000017941 */ /* 0x000fea0003800200 */
.L_x_47:
[----:B---3--:R-:W-:Y:S01]  /*22f0*/  VIADD R6, R4, 0x2 ;  /* 0x0000000204067836 */ /* 0x008fe20000000000 */
[----:B------:R1:W3:Y:S01]  /*2300*/  SHFL.DOWN PT, R8, R2, 0x2, R5 ;  /* 0x0840000002087989 */ /* 0x0002e200000e0005 */
[----:B------:R-:W-:Y:S01]  /*2310*/  BSSY.RECONVERGENT B1, `(.L_x_49) ;  /* 0x000001e000017945 */ /* 0x000fe20003800200 */
[----:B------:R-:W-:Y:S02]  /*2320*/  IMAD.MOV.U32 R10, RZ, RZ, R16 ;  /* 0x000000ffff0a7224 */ /* 0x000fe400078e0010 */
[----:B------:R-:W-:Y:S01]  /*2330*/  ISETP.GT.AND P0, PT, R6, R5, PT ;  /* 0x000000050600720c */ /* 0x000fe20003f04270 */
[----:B0-----:R1:W0:Y:S01]  /*2340*/  SHFL.DOWN PT, R9, R3, 0x2, R5 ;  /* 0x0840000003097989 */ /* 0x00122200000e0005 */
[----:B------:R-:W-:Y:S02]  /*2350*/  IMAD.MOV.U32 R12, RZ, RZ, R18 ;  /* 0x000000ffff0c7224 */ /* 0x000fe400078e0012 */
[----:B------:R-:W-:Y:S01]  /*2360*/  IMAD.MOV.U32 R6, RZ, RZ, R2 ;  /* 0x000000ffff067224 */ /* 0x000fe200078e0002 */
[----:B--2---:R1:W2:Y:S01]  /*2370*/  SHFL.DOWN PT, R11, R16, 0x2, R5 ;  /* 0x08400000100b7989 */ /* 0x0042a200000e0005 */
[----:B----4-:R-:W-:-:S03]  /*2380*/  IMAD.MOV.U32 R7, RZ, RZ, R3 ;  /* 0x000000ffff077224 */ /* 0x010fc600078e0003 */
[----:B------:R1:W4:Y:S04]  /*2390*/  SHFL.DOWN PT, R13, R18, 0x2, R5 ;  /* 0x08400000120d7989 */ /* 0x00032800000e0005 */
[----:B------:R-:W-:Y:S05]  /*23a0*/  @P0 BRA `(.L_x_50) ;  /* 0x0000000000500947 */ /* 0x000fea0003800000 */
[----:B0--3--:R-:W-:Y:S01]  /*23b0*/  DSETP.GEU.AND P0, PT, |R2|, |R8|, PT ;  /* 0x400000080200722a */ /* 0x009fe20003f0e200 */
[----:B--2---:R-:W-:Y:S02]  /*23c0*/  IMAD.MOV.U32 R10, RZ, RZ, R11 ;  /* 0x000000ffff0a7224 */ /* 0x004fe400078e000b */
        /* <DEDUP_REMOVED lines=18> */
.L_x_50:
[----:B------:R-:W-:Y:S05]  /*24f0*/  BSYNC.RECONVERGENT B1 ;  /* 0x0000000000017941 */ /* 0x000fea0003800200 */
.L_x_49:
[----:B-1----:R-:W-:Y:S01]  /*2500*/  VIADD R2, R4, 0x4 ;  /* 0x0000000404027836 */ /* 0x002fe20000000000 */
[----:B---3--:R1:W3:Y:S01]  /*2510*/  SHFL.DOWN PT, R8, R6, 0x4, R5 ;  /* 0x0880000006087989 */ /* 0x0082e200000e0005 */
[----:B------:R-:W-:Y:S01]  /*2520*/  BSSY.RECONVERGENT B1, `(.L_x_51) ;  /* 0x000001e000017945 */ /* 0x000fe20003800200 */
[----:B------:R-:W-:Y:S02]  /*2530*/  IMAD.MOV.U32 R14, RZ, RZ, R10 ;  /* 0x000000ffff0e7224 */ /* 0x000fe400078e000a */
[----:B------:R-:W-:Y:S01]  /*2540*/  ISETP.GT.AND P0, PT, R2, R5, PT ;  /* 0x000000050200720c */ /* 0x000fe20003f04270 */
[----:B0-----:R1:W0:Y:S01]  /*2550*/  SHFL.DOWN PT, R9, R7, 0x4, R5 ;  /* 0x0880000007097989 */ /* 0x00122200000e0005 */
[----:B------:R-:W-:Y:S02]  /*2560*/  IMAD.MOV.U32 R16, RZ, RZ, R12 ;  /* 0x000000ffff107224 */ /* 0x000fe400078e000c */
[----:B------:R-:W-:Y:S01]  /*2570*/  IMAD.MOV.U32 R2, RZ, RZ, R6 ;  /* 0x000000ffff027224 */ /* 0x000fe200078e0006 */
[----:B--2---:R1:W2:Y:S01]  /*2580*/  SHFL.DOWN PT, R11, R10, 0x4, R5 ;  /* 0x088000000a0b7989 */ /* 0x0042a200000e0005 */
[----:B------:R-:W-:-:S03]  /*2590*/  IMAD.MOV.U32 R3, RZ, RZ, R7 ;  /* 0x000000ffff037224 */ /* 0x000fc600078e0007 */
[----:B----4-:R1:W4:Y:S04]  /*25a0*/  SHFL.DOWN PT, R13, R12, 0x4, R5 ;  /* 0x088000000c0d7989 */ /* 0x01032800000e0005 */
        /* <DEDUP_REMOVED lines=21> */
.L_x_52:
[----:B------:R-:W-:Y:S05]  /*2700*/  BSYNC.RECONVERGENT B1 ;  /* 0x0000000000017941 */ /* 0x000fea0003800200 */
.L_x_51:
        /* <DEDUP_REMOVED lines=32> */
.L_x_54:
[----:B------:R-:W-:Y:S05]  /*2910*/  BSYNC.RECONVERGENT B1 ;  /* 0x0000000000017941 */ /* 0x000fea0003800200 */
.L_x_53:
        /* <DEDUP_REMOVED lines=32> */
.L_x_56:
[----:B------:R-:W-:Y:S05]  /*2b20*/  BSYNC.RECONVERGENT B1 ;  /* 0x0000000000017941 */ /* 0x000fea0003800200 */
.L_x_55:
[----:B------:R-:W-:Y:S01]  /*2b30*/  ISETP.NE.AND P0, PT, R4, RZ, PT ;  /* 0x000000ff0400720c */ /* 0x000fe20003f05270 */
[----:B------:R-:W-:-:S12]  /*2b40*/  BSSY.RECONVERGENT B1, `(.L_x_57) ;  /* 0x000000a000017945 */ /* 0x000fd80003800200 */
[----:B------:R-:W-:Y:S05]  /*2b50*/  @P0 BRA `(.L_x_58) ;  /* 0x0000000000200947 */ /* 0x000fea0003800000 */
[----:B-1----:R-:W1:Y:S01]  /*2b60*/  S2R R6, SR_CgaCtaId ;  /* 0x0000000000067919 */ /* 0x002e620000008800 */
[----:B------:R-:W-:Y:S02]  /*2b70*/  MOV R5, 0x400 ;  /* 0x0000040000057802 */ /* 0x000fe40000000f00 */
[----:B------:R-:W-:-:S04]  /*2b80*/  SHF.R.U32.HI R4, RZ, 0x1, R0 ;  /* 0x00000001ff047819 */ /* 0x000fc80000011600 */
[----:B------:R-:W-:Y:S02]  /*2b90*/  LOP3.LUT R4, R4, 0x1f0, RZ, 0xc0, !PT ;  /* 0x000001f004047812 */ /* 0x000fe400078ec0ff */
[----:B-1----:R-:W-:-:S05]  /*2ba0*/  LEA R5, R6, R5, 0x18 ;  /* 0x0000000506057211 */ /* 0x002fca00078ec0ff */
[----:B------:R-:W-:-:S05]  /*2bb0*/  IMAD.IADD R5, R4, 0x1, R5 ;  /* 0x0000000104057824 */ /* 0x000fca00078e0205 */
[----:B------:R1:W-:Y:S04]  /*2bc0*/  STS.64 [R5+0x10], R14 ;  /* 0x0000100e05007388 */ /* 0x0003e80000000a00 */
[----:B------:R1:W-:Y:S02]  /*2bd0*/  STS.64 [R5+0x8], R2 ;  /* 0x0000080205007388 */ /* 0x0003e40000000a00 */
.L_x_58:
[----:B------:R-:W-:Y:S05]  /*2be0*/  BSYNC.RECONVERGENT B1 ;  /* 0x0000000000017941 */ /* 0x000fea0003800200 */
.L_x_57:
[----:B------:R-:W-:Y:S01]  /*2bf0*/  BAR.SYNC.DEFER_BLOCKING 0x0 ;  /* 0x0000000000007b1d */ /* 0x000fe20000010000 */
[----:B------:R-:W-:-:S13]  /*2c00*/  ISETP.NE.AND P1, PT, R0, RZ, PT ;  /* 0x000000ff0000720c */ /* 0x000fda0003f25270 */
[----:B------:R-:W-:Y:S05]  /*2c10*/  @P1 BRA `(.L_x_34) ;  /* 0x0000004000101947 */ /* 0x000fea0003800000 */
[----:B------:R-:W-:Y:S01]  /*2c20*/  UISETP.GE.AND UP0, UPT, UR6, 0x21, UPT ;  /* 0x000000210600788c */ /* 0x000fe2000bf06270 */
[----:B--2---:R-:W-:Y:S02]  /*2c30*/  IMAD.MOV.U32 R11, RZ, RZ, R14 ;  /* 0x000000ffff0b7224 */ /* 0x004fe400078e000e */
[----:B---3--:R-:W-:Y:S02]  /*2c40*/  IMAD.MOV.U32 R8, RZ, RZ, R15 ;  /* 0x000000ffff087224 */ /* 0x008fe400078e000f */
[----:B------:R-:W-:Y:S02]  /*2c50*/  IMAD.MOV.U32 R4, RZ, RZ, R2 ;  /* 0x000000ffff047224 */ /* 0x000fe400078e0002 */
[----:B-1----:R-:W-:Y:S02]  /*2c60*/  IMAD.MOV.U32 R5, RZ, RZ, R3 ;  /* 0x000000ffff057224 */ /* 0x002fe400078e0003 */
[----:B------:R-:W-:Y:S05]  /*2c70*/  BRA.U !UP0, `(.L_x_59) ;  /* 0x00000001086c7547 */ /* 0x000fea000b800000 */
[----:B------:R-:W1:Y:S01]  /*2c80*/  S2UR UR5, SR_CgaCtaId ;  /* 0x00000000000579c3 */ /* 0x000e620000008800 */
[----:B------:R-:W-:Y:S01]  /*2c90*/  UMOV UR4, 0x400 ;  /* 0x0000040000047882 */ /* 0x000fe20000000000 */
[----:B------:R-:W-:Y:S01]  /*2ca0*/  BSSY.RECONVERGENT B1, `(.L_x_59) ;  /* 0x0000018000017945 */ /* 0x000fe20003800200 */
[----:B-1----:R-:W-:-:S09]  /*2cb0*/  ULEA UR4, UR5, UR4, 0x18 ;  /* 0x0000000405047291 */ /* 0x002fd2000f8ec0ff */
[----:B------:R-:W1:Y:S04]  /*2cc0*/  LDS.64 R6, [UR4+0x18] ;  /* 0x00001804ff067984 */ /* 0x000e680008000a00 */
[----:B----4-:R-:W2:Y:S01]  /*2cd0*/  LDS.64 R12, [UR4+0x20] ;  /* 0x00002004ff0c7984 */ /* 0x010ea20008000a00 */
[----:B-1----:R-:W-:Y:S01]  /*2ce0*/  DSETP.GEU.AND P0, PT, |R2|, |R6|, PT ;  /* 0x400000060200722a */ /* 0x002fe20003f0e200 */
[----:B------:R-:W-:Y:S02]  /*2cf0*/  IMAD.MOV.U32 R4, RZ, RZ, R6 ;  /* 0x000000ffff047224 */ /* 0x000fe400078e0006 */
[----:B------:R-:W-:Y:S02]  /*2d00*/  IMAD.MOV.U32 R5, RZ, RZ, R7 ;  /* 0x000000ffff057224 */ /* 0x000fe400078e0007 */
[----:B--2---:R-:W-:-:S02]  /*2d10*/  IMAD.MOV.U32 R11, RZ, RZ, R12 ;  /* 0x000000ffff0b7224 */ /* 0x004fc400078e000c */
        /* <DEDUP_REMOVED lines=16> */
.L_x_60:
[----:B------:R-:W-:Y:S05]  /*2e20*/  BSYNC.RECONVERGENT B1 ;  /* 0x0000000000017941 */ /* 0x000fea0003800200 */
.L_x_59:
[----:B------:R-:W-:Y:S01]  /*2e30*/  UISETP.GE.AND UP0, UPT, UR6, 0x41, UPT ;  /* 0x000000410600788c */ /* 0x000fe2000bf06270 */
[----:B0-----:R-:W-:Y:S02]  /*2e40*/  IMAD.MOV.U32 R9, RZ, RZ, R11 ;  /* 0x000000ffff097224 */ /* 0x001fe400078e000b */
[----:B------:R-:W-:Y:S02]  /*2e50*/  IMAD.MOV.U32 R0, RZ, RZ, R8 ;  /* 0x000000ffff007224 */ /* 0x000fe400078e0008 */
[----:B------:R-:W-:Y:S02]  /*2e60*/  IMAD.MOV.U32 R2, RZ, RZ, R4 ;  /* 0x000000ffff027224 */ /* 0x000fe400078e0004 */
[----:B------:R-:W-:Y:S02]  /*2e70*/  IMAD.MOV.U32 R3, RZ, RZ, R5 ;  /* 0x000000ffff037224 */ /* 0x000fe400078e0005 */
[----:B------:R-:W-:Y:S05]  /*2e80*/  BRA.U !UP0, `(.L_x_61) ;  /* 0x00000001086c7547 */ /* 0x000fea000b800000 */
[----:B------:R-:W0:Y:S01]  /*2e90*/  S2UR UR5, SR_CgaCtaId ;  /* 0x00000000000579c3 */ /* 0x000e220000008800 */
[----:B------:R-:W-:Y:S01]  /*2ea0*/  UMOV UR4, 0x400 ;  /* 0x0000040000047882 */ /* 0x000fe20000000000 */
[----:B------:R-:W-:Y:S01]  /*2eb0*/  BSSY.RECONVERGENT B1, `(.L_x_61) ;  /* 0x0000018000017945 */ /* 0x000fe20003800200 */
[----:B0-----:R-:W-:-:S09]  /*2ec0*/  ULEA UR4, UR5, UR4, 0x18 ;  /* 0x0000000405047291 */ /* 0x001fd2000f8ec0ff */
[----:B------:R-:W0:Y:S04]  /*2ed0*/  LDS.64 R6, [UR4+0x28] ;  /* 0x00002804ff067984 */ /* 0x000e280008000a00 */
[----:B----4-:R-:W1:Y:S01]  /*2ee0*/  LDS.64 R12, [UR4+0x30] ;  /* 0x00003004ff0c7984 */ /* 0x010e620008000a00 */
[----:B0-----:R-:W-:Y:S01]  /*2ef0*/  DSETP.GEU.AND P0, PT, |R4|, |R6|, PT ;  /* 0x400000060400722a */ /* 0x001fe20003f0e200 */
[----:B------:R-:W-:Y:S02]  /*2f00*/  IMAD.MOV.U32 R2, RZ, RZ, R6 ;  /* 0x000000ffff027224 */ /* 0x000fe400078e0006 */
[----:B------:R-:W-:Y:S02]  /*2f10*/  IMAD.MOV.U32 R3, RZ, RZ, R7 ;  /* 0x000000ffff037224 */ /* 0x000fe400078e0007 */
[----:B-1----:R-:W-:-:S02]  /*2f20*/  IMAD.MOV.U32 R9, RZ, RZ, R12 ;  /* 0x000000ffff097224 */ /* 0x002fc400078e000c */
        /* <DEDUP_REMOVED lines=16> */
.L_x_62:
[----:B------:R-:W-:Y:S05]  /*3030*/  BSYNC.RECONVERGENT B1 ;  /* 0x0000000000017941 */ /* 0x000fea0003800200 */
.L_x_61:
[----:B------:R-:W-:Y:S01]  /*3040*/  UISETP.GE.AND UP0, UPT, UR6, 0x61, UPT ;  /* 0x000000610600788c */ /* 0x000fe2000bf06270 */
[----:B------:R-:W-:Y:S02]  /*3050*/  IMAD.MOV.U32 R11, RZ, RZ, R9 ;  /* 0x000000ffff0b7224 */ /* 0x000fe400078e0009 */
        /* <DEDUP_REMOVED lines=30> */
.L_x_64:
[----:B------:R-:W-:Y:S05]  /*3240*/  BSYNC.RECONVERGENT B1 ;  /* 0x0000000000017941 */ /* 0x000fea0003800200 */
.L_x_63:
        /* <DEDUP_REMOVED lines=32> */
.L_x_66:
[----:B------:R-:W-:Y:S05]  /*3450*/  BSYNC.RECONVERGENT B1 ;  /* 0x0000000000017941 */ /* 0x000fea0003800200 */
.L_x_65:
        /* <DEDUP_REMOVED lines=32> */
.L_x_68:
[----:B------:R-:W-:Y:S05]  /*3660*/  BSYNC.RECONVERGENT B1 ;  /* 0x0000000000017941 */ /* 0x000fea0003800200 */
.L_x_67:
        /* <DEDUP_REMOVED lines=32> */
.L_x_70:
[----:B------:R-:W-:Y:S05]  /*3870*/  BSYNC.RECONVERGENT B1 ;  /* 0x0000000000017941 */ /* 0x000fea0003800200 */
.L_x_69:
[----:B------:R-:W-:Y:S01]  /*3880*/  UISETP.GE.AND UP0, UPT, UR6, 0xe1, UPT ;  /* 0x000000e10600788c */ /* 0x000fe2000bf06270 */
[----:B------:R-:W-:Y:S02]  /*3890*/  IMAD.MOV.U32 R14, RZ, RZ, R9 ;  /* 0x000000ffff0e7224 */ /* 0x000fe400078e0009 */
[----:B------:R-:W-:Y:S02]  /*38a0*/  IMAD.MOV.U32 R15, RZ, RZ, R0 ;  /* 0x000000ffff0f7224 */ /* 0x000fe400078e0000 */
[----:B------:R-:W-:Y:S02]  /*38b0*/  IMAD.MOV.U32 R2, RZ, RZ, R6 ;  /* 0x000000ffff027224 */ /* 0x000fe400078e0006 */
[----:B------:R-:W-:Y:S02]  /*38c0*/  IMAD.MOV.U32 R3, RZ, RZ, R7 ;  /* 0x000000ffff037224 */ /* 0x000fe400078e0007 */
[----:B------:R-:W-:Y:S05]  /*38d0*/  BRA.U !UP0, `(.L_x_34) ;  /* 0x0000003108e07547 */ /* 0x000fea000b800000 */
[----:B------:R-:W0:Y:S01]  /*38e0*/  S2UR UR5, SR_CgaCtaId ;  /* 0x00000000000579c3 */ /* 0x000e220000008800 */
[----:B------:R-:W-:Y:S02]  /*38f0*/  UMOV UR4, 0x400 ;  /* 0x0000040000047882 */ /* 0x000fe40000000000 */
[----:B0-----:R-:W-:-:S09]  /*3900*/  ULEA UR4, UR5, UR4, 0x18 ;  /* 0x0000000405047291 */ /* 0x001fd2000f8ec0ff */
[----:B------:R-:W0:Y:S04]  /*3910*/  LDS.64 R4, [UR4+0x78] ;  /* 0x00007804ff047984 */ /* 0x000e280008000a00 */
[----:B------:R-:W1:Y:S01]  /*3920*/  LDS.64 R10, [UR4+0x80] ;  /* 0x00008004ff0a7984 */ /* 0x000e620008000a00 */
        /* <DEDUP_REMOVED lines=21> */
.L_x_2:
[----:B------:R-:W1:Y:S01]  /*3a80*/  S2R R0, SR_TID.X ;  /* 0x0000000000007919 */ /* 0x000e620000002100 */
[----:B------:R-:W1:Y:S02]  /*3a90*/  LDC.64 R2, c[0x0][0x380] ;  /* 0x0000e000ff027b82 */ /* 0x000e640000000a00 */
[----:B-1----:R-:W-:-:S05]  /*3aa0*/  IMAD.WIDE.U32 R18, R0, 0x10, R2 ;  /* 0x0000001000127825 */ /* 0x002fca00078e0002 */
[----:B0-----:R-:W2:Y:S04]  /*3ab0*/  LDG.E.64.CONSTANT R20, desc[UR10][R18.64] ;  /* 0x0000000a12147981 */ /* 0x001ea8000c1e9b00 */
[----:B------:R-:W2:Y:S04]  /*3ac0*/  LDG.E.64.CONSTANT R14, desc[UR10][R18.64+0x1000] ;  /* 0x0010000a120e7981 */ /* 0x000ea8000c1e9b00 */
[----:B------:R-:W3:Y:S04]  /*3ad0*/  LDG.E.64.CONSTANT R12, desc[UR10][R18.64+0x8] ;  /* 0x0000080a120c7981 */ /* 0x000ee8000c1e9b00 */
[----:B------:R-:W3:Y:S04]  /*3ae0*/  LDG.E.64.CONSTANT R10, desc[UR10][R18.64+0x1008] ;  /* 0x0010080a120a7981 */ /* 0x000ee8000c1e9b00 */
[----:B------:R-:W4:Y:S04]  /*3af0*/  LDG.E.64.CONSTANT R8, desc[UR10][R18.64+0x2000] ;  /* 0x0020000a12087981 */ /* 0x000f28000c1e9b00 */
[----:B------:R-:W5:Y:S04]  /*3b00*/  LDG.E.64.CONSTANT R6, desc[UR10][R18.64+0x2008] ;  /* 0x0020080a12067981 */ /* 0x000f68000c1e9b00 */
[----:B------:R-:W5:Y:S04]  /*3b10*/  LDG.E.64.CONSTANT R4, desc[UR10][R18.64+0x3000] ;  /* 0x0030000a12047981 */ /* 0x000f68000c1e9b00 */
[----:B------:R-:W5:Y:S04]  /*3b20*/  LDG.E.64.CONSTANT R2, desc[UR10][R18.64+0x3008] ;  /* 0x0030080a12027981 */ /* 0x000f68000c1e9b00 */
[----:B------:R-:W5:Y:S04]  /*3b30*/  LDG.E.64.CONSTANT R16, desc[UR10][R18.64+0x4000] ;  /* 0x0040000a12107981 */ /* 0x000f68000c1e9b00 */
[----:B------:R-:W5:Y:S01]  /*3b40*/  LDG.E.64.CONSTANT R22, desc[UR10][R18.64+0x4008] ;  /* 0x0040080a12167981 */ /* 0x000f62000c1e9b00 */
[----:B------:R-:W-:Y:S01]  /*3b50*/  UISETP.GE.U32.AND UP0, UPT, UR8, 0xa00, UPT ;  /* 0x00000a000800788c */ /* 0x000fe2000bf06070 */
[----:B--2---:R-:W-:-:S14]  /*3b60*/  DSETP.GEU.AND P2, PT, |R20|, |R14|, PT ;  /* 0x4000000e1400722a */ /* 0x004fdc0003f4e200 */
[----:B---3--:R-:W-:-:S04]  /*3b70*/  @P2 ISETP.GE.U32.AND P0, PT, R12, R10, PT ;  /* 0x0000000a0c00220c */ /* 0x008fc80003f06070 */
[----:B------:R-:W-:-:S13]  /*3b80*/  @P2 ISETP.GE.AND.EX P0, PT, R13, R11, PT, P0 ;  /* 0x0000000b0d00220c */ /* 0x000fda0003f06300 */
[----:B------:R-:W-:-:S06]  /*3b90*/  @P2 DSETP.LT.OR P0, PT, |R14|, |R20|, !P0 ;  /* 0x400000140e00222a */ /* 0x000fcc0004701600 */
[----:B------:R-:W-:Y:S02]  /*3ba0*/  @P2 FSEL R20, R20, R14, P0 ;  /* 0x0000000e14142208 */ /* 0x000fe40000000000 */
[----:B------:R-:W-:Y:S02]  /*3bb0*/  @P2 FSEL R21, R21, R15, P0 ;  /* 0x0000000f15152208 */ /* 0x000fe40000000000 */
[----:B------:R-:W-:Y:S01]  /*3bc0*/  @P2 SEL R10, R12, R10, P0 ;  /* 0x0000000a0c0a2207 */ /* 0x000fe20000000000 */
[----:B------:R-:W-:Y:S01]  /*3bd0*/  @P2 IMAD.MOV.U32 R14, RZ, RZ, R20 ;  /* 0x000000ffff0e2224 */ /* 0x000fe200078e0014 */
[----:B------:R-:W-:Y:S01]  /*3be0*/  @P2 SEL R11, R13, R11, P0 ;  /* 0x0000000b0d0b2207 */ /* 0x000fe20000000000 */
[----:B------:R-:W-:-:S06]  /*3bf0*/  @P2 IMAD.MOV.U32 R15, RZ, RZ, R21 ;  /* 0x000000ffff0f2224 */ /* 0x000fcc00078e0015 */
[----:B----4-:R-:W-:-:S14]  /*3c00*/  DSETP.GEU.AND P1, PT, |R14|, |R8|, PT ;  /* 0x400000080e00722a */ /* 0x010fdc0003f2e200 */
[----:B-----5:R-:W-:-:S04]  /*3c10*/  @P1 ISETP.GE.U32.AND P0, PT, R10, R6, PT ;  /* 0x000000060a00120c */ /* 0x020fc80003f06070 */
        /* <DEDUP_REMOVED lines=8> */
[----:B------:R-:W-:-:S14]  /*3ca0*/  DSETP.GEU.AND P2, PT, |R8|, |R4|, PT ;  /* 0x400000040800722a */ /* 0x000fdc0003f4e200 */
[----:B------:R-:W-:-:S04]  /*3cb0*/  @P2 ISETP.GE.U32.AND P0, PT, R6, R2, PT ;  /* 0x000000020600220c */ /* 0x000fc80003f06070 */
        /* <DEDUP_REMOVED lines=15> */
[----:B------:R-:W-:Y:S01]  /*3db0*/  IMAD.MOV.U32 R2, RZ, RZ, RZ ;  /* 0x000000ffff027224 */ /* 0x000fe200078e00ff */
[----:B------:R-:W-:Y:S01]  /*3dc0*/  @P1 SEL R23, R3, R23, P0 ;  /* 0x0000001703171207 */ /* 0x000fe20000000000 */
[----:B------:R-:W-:Y:S02]  /*3dd0*/  IMAD.MOV.U32 R3, RZ, RZ, 0x500 ;  /* 0x00000500ff037424 */ /* 0x000fe400078e00ff */
[----:B------:R-:W-:Y:S02]  /*3de0*/  @P1 IMAD.MOV.U32 R16, RZ, RZ, R4 ;  /* 0x000000ffff101224 */ /* 0x000fe400078e0004 */
[----:B------:R-:W-:Y:S01]  /*3df0*/  @P1 IMAD.MOV.U32 R17, RZ, RZ, R5 ;  /* 0x000000ffff111224 */ /* 0x000fe200078e0005 */
[----:B------:R-:W-:Y:S06]  /*3e00*/  BRA.U !UP0, `(.L_x_71) ;  /* 0x0000000d08987547 */ /* 0x000fec000b800000 */
[----:B------:R-:W-:Y:S01]  /*3e10*/  UIADD3 UR9, UP0, UPT, UR8, -0xa00, URZ ;  /* 0xfffff60008097890 */ /* 0x000fe2000ff1e0ff */
[----:B------:R-:W-:Y:S02]  /*3e20*/  IMAD.MOV.U32 R3, RZ, RZ, 0x500 ;  /* 0x00000500ff037424 */ /* 0x000fe400078e00ff */
[----:B------:R-:W-:Y:S01]  /*3e30*/  IMAD.MOV.U32 R2, RZ, RZ, RZ ;  /* 0x000000ffff027224 */ /* 0x000fe200078e00ff */
[----:B------:R-:W-:Y:S02]  /*3e40*/  ULEA.HI.X.SX32 UR8, UR8, 0xffffffff, 0x1, UP0 ;  /* 0xffffffff08087891 */ /* 0x000fe400080f0eff */
[----:B------:R-:W-:Y:S02]  /*3e50*/  UIMAD.WIDE.U32 UR12, UR9, -0x33333333, URZ ;  /* 0xcccccccd090c78a5 */ /* 0x000fe4000f8e00ff */
[----:B------:R-:W-:Y:S02]  /*3e60*/  UIMAD.WIDE.U32 UR4, UR8, -0x33333333, URZ ;  /* 0xcccccccd080478a5 */ /* 0x000fe4000f8e00ff */
[----:B------:R-:W-:-:S02]  /*3e70*/  UISETP.GE.U32.AND UP1, UPT, UR9, 0x500, UPT ;  /* 0x000005000900788c */ /* 0x000fc4000bf26070 */
[----:B------:R-:W-:Y:S02]  /*3e80*/  UIMAD.WIDE.U32 UR4, UP0, UR9, -0x33333334, UR4 ;  /* 0xcccccccc090478a5 */ /* 0x000fe4000f800004 */
[----:B------:R-:W-:Y:S02]  /*3e90*/  UISETP.GE.U32.AND.EX UP1, UPT, UR8, URZ, UPT, UP1 ;  /* 0x000000ff0800728c */ /* 0x000fe4000bf26110 */
[----:B------:R-:W-:Y:S02]  /*3ea0*/  UIADD3.X UR7, UPT, UPT, URZ, URZ, URZ, UP0, !UPT ;  /* 0x000000ffff077290 */ /* 0x000fe400087fe4ff */
[----:B------:R-:W-:Y:S01]  /*3eb0*/  UIADD3 URZ, UP0, UPT, UR13, UR4, URZ ;  /* 0x000000040dff7290 */ /* 0x000fe2000ff1e0ff */
[----:B------:R-:W-:-:S03]  /*3ec0*/  UMOV UR6, UR5 ;  /* 0x0000000500067c82 */ /* 0x000fc60008000000 */
[----:B------:R-:W-:-:S04]  /*3ed0*/  UIMAD.WIDE.U32.X UR4, UR8, -0x33333334, UR6, UP0 ;  /* 0xcccccccc080478a5 */ /* 0x000fc800080e0406 */
[----:B------:R-:W-:-:S04]  /*3ee0*/  USHF.R.U64 UR6, UR4, 0xa, UR5 ;  /* 0x0000000a04067899 */ /* 0x000fc80008001205 */
[----:B------:R-:W-:-:S04]  /*3ef0*/  ULOP3.LUT UR7, UR6, 0x1, URZ, 0xc0, !UPT ;  /* 0x0000000106077892 */ /* 0x000fc8000f8ec0ff */
[----:B------:R-:W-:-:S04]  /*3f00*/  UISETP.NE.U32.AND UP0, UPT, UR7, 0x1, UPT ;  /* 0x000000010700788c */ /* 0x000fc8000bf05070 */
[----:B------:R-:W-:Y:S01]  /*3f10*/  UISETP.NE.U32.AND.EX UP0, UPT, URZ, URZ, UPT, UP0 ;  /* 0x000000ffff00728c */ /* 0x000fe2000bf05100 */
[----:B------:R-:W-:Y:S10]  /*3f20*/  BRA.U !UP1, `(.L_x_72) ;  /* 0x00000009093c7547 */ /* 0x000ff4000b800000 */
[----:B------:R-:W0:Y:S01]  /*3f30*/  LDCU.64 UR8, c[0x0][0x380] ;  /* 0x00007000ff0877ac */ /* 0x000e220008000a00 */
[----:B------:R-:W-:Y:S02]  /*3f40*/  IMAD.MOV.U32 R3, RZ, RZ, 0x500 ;  /* 0x00000500ff037424 */ /* 0x000fe400078e00ff */
[----:B------:R-:W-:Y:S01]  /*3f50*/  IMAD.MOV.U32 R2, RZ, RZ, RZ ;  /* 0x000000ffff027224 */ /* 0x000fe200078e00ff */
[----:B------:R-:W-:-:S04]  /*3f60*/  UIADD3 UR4, UP1, UPT, UR6, 0x1, URZ ;  /* 0x0000000106047890 */ /* 0x000fc8000ff3e0ff */
[----:B------:R-:W-:Y:S02]  /*3f70*/  ULEA.HI.X UR5, UR5, URZ, URZ, 0x16, UP1 ;  /* 0x000000ff05057291 */ /* 0x000fe400088fb4ff */
[----:B------:R-:W-:Y:S02]  /*3f80*/  ULOP3.LUT UR4, UR4, 0xfffffffe, URZ, 0xc0, !UPT ;  /* 0xfffffffe04047892 */ /* 0x000fe4000f8ec0ff */
[----:B------:R-:W-:Y:S01]  /*3f90*/  ULOP3.LUT UR5, UR5, 0x7fffff, URZ, 0xc0, !UPT ;  /* 0x007fffff05057892 */ /* 0x000fe2000f8ec0ff */
[----:B0-----:R-:W-:-:S04]  /*3fa0*/  LEA R6, P0, R0, UR8, 0x4 ;  /* 0x0000000800067c11 */ /* 0x001fc8000f8020ff */
[----:B------:R-:W-:Y:S02]  /*3fb0*/  IADD3 R6, P1, PT, R6, 0xe008, RZ ;  /* 0x0000e00806067810 */ /* 0x000fe40007f3e0ff */
[----:B------:R-:W-:-:S05]  /*3fc0*/  LEA.HI.X R5, R0, UR9, RZ, 0x4, P0 ;  /* 0x0000000900057c11 */ /* 0x000fca00080f24ff */
[----:B------:R-:W-:-:S07]  /*3fd0*/  IMAD.X R5, RZ, RZ, R5, P1 ;  /* 0x000000ffff057224 */ /* 0x000fce00008e0605 */
.L_x_73:
[----:B------:R-:W-:-:S05]  /*3fe0*/  IMAD.MOV.U32 R4, RZ, RZ, R6 ;  /* 0x000000ffff047224 */ /* 0x000fca00078e0006 */
[----:B------:R-:W2:Y:S04]  /*3ff0*/  LDG.E.64.CONSTANT R12, desc[UR10][R4.64+-0x9008] ;  /* 0xff6ff80a040c7981 */ /* 0x000ea8000c1e9b00 */
[----:B------:R-:W3:Y:S04]  /*4000*/  LDG.E.64.CONSTANT R8, desc[UR10][R4.64+-0x9000] ;  /* 0xff70000a04087981 */ /* 0x000ee8000c1e9b00 */
[----:B------:R-:W4:Y:S04]  /*4010*/  LDG.E.64.CONSTANT R10, desc[UR10][R4.64+-0x8008] ;  /* 0xff7ff80a040a7981 */ /* 0x000f28000c1e9b00 */
[----:B------:R-:W5:Y:S04]  /*4020*/  LDG.E.64.CONSTANT R6, desc[UR10][R4.64+-0x8000] ;  /* 0xff80000a04067981 */ /* 0x000f68000c1e9b00 */
[----:B------:R-:W5:Y:S04]  /*4030*/  LDG.E.64.CONSTANT R26, desc[UR10][R4.64+-0x7008] ;  /* 0xff8ff80a041a7981 */ /* 0x000f68000c1e9b00 */
[----:B------:R-:W5:Y:S04]  /*4040*/  LDG.E.64.CONSTANT R24, desc[UR10][R4.64+-0x7000] ;  /* 0xff90000a04187981 */ /* 0x000f68000c1e9b00 */
[----:B------:R-:W5:Y:S04]  /*4050*/  LDG.E.64.CONSTANT R20, desc[UR10][R4.64+-0x6008] ;  /* 0xff9ff80a04147981 */ /* 0x000f68000c1e9b00 */
[----:B------:R-:W5:Y:S01]  /*4060*/  LDG.E.64.CONSTANT R18, desc[UR10][R4.64+-0x6000] ;  /* 0xffa0000a04127981 */ /* 0x000f62000c1e9b00 */
[----:B--2---:R-:W-:-:S14]  /*4070*/  DSETP.GEU.AND P2, PT, |R16|, |R12|, PT ;  /* 0x4000000c1000722a */ /* 0x004fdc0003f4e200 */
[----:B---3--:R-:W-:-:S04]  /*4080*/  @P2 ISETP.GE.U32.AND P0, PT, R22, R8, PT ;  /* 0x000000081600220c */ /* 0x008fc80003f06070 */
[----:B------:R-:W-:-:S13]  /*4090*/  @P2 ISETP.GE.AND.EX P0, PT, R23, R9, PT, P0 ;  /* 0x000000091700220c */ /* 0x000fda0003f06300 */
[----:B------:R-:W-:-:S06]  /*40a0*/  @P2 DSETP.LT.OR P0, PT, |R12|, |R16|, !P0 ;  /* 0x400000100c00222a */ /* 0x000fcc0004701600 */
[----:B------:R-:W-:Y:S02]  /*40b0*/  @P2 FSEL R17, R17, R13, P0 ;  /* 0x0000000d11112208 */ /* 0x000fe40000000000 */
[----:B------:R-:W-:-:S03]  /*40c0*/  @P2 FSEL R14, R16, R12, P0 ;  /* 0x0000000c100e2208 */ /* 0x000fc60000000000 */
[----:B------:R-:W-:Y:S02]  /*40d0*/  @P2 IMAD.MOV.U32 R13, RZ, RZ, R17 ;  /* 0x000000ffff0d2224 */ /* 0x000fe400078e0011 */
[----:B------:R-:W2:Y:S01]  /*40e0*/  LDG.E.64.CONSTANT R16, desc[UR10][R4.64+-0x5008] ;  /* 0xffaff80a04107981 */ /* 0x000ea2000c1e9b00 */
[----:B------:R-:W-:-:S03]  /*40f0*/  @P2 IMAD.MOV.U32 R12, RZ, RZ, R14 ;  /* 0x000000ffff0c2224 */ /* 0x000fc600078e000e */
[----:B------:R-:W3:Y:S03]  /*4100*/  LDG.E.64.CONSTANT R14, desc[UR10][R4.64+-0x5000] ;  /* 0xffb0000a040e7981 */ /* 0x000ee6000c1e9b00 */
[----:B----4-:R-:W-:Y:S01]  /*4110*/  DSETP.GEU.AND P1, PT, |R12|, |R10|, PT ;  /* 0x4000000a0c00722a */ /* 0x010fe20003f2e200 */
[----:B------:R-:W-:Y:S02]  /*4120*/  @P2 SEL R8, R22, R8, P0 ;  /* 0x0000000816082207 */ /* 0x000fe40000000000 */
[----:B------:R-:W-:Y:S02]  /*4130*/  @P2 SEL R9, R23, R9, P0 ;  /* 0x0000000917092207 */ /* 0x000fe40000000000 */
[----:B------:R-:W4:Y:S09]  /*4140*/  LDG.E.64.CONSTANT R22, desc[UR10][R4.64+-0x4008] ;  /* 0xffbff80a04167981 */ /* 0x000f32000c1e9b00 */
[----:B-----5:R-:W-:-:S04]  /*4150*/  @P1 ISETP.GE.U32.AND P0, PT, R8, R6, PT ;  /* 0x000000060800120c */ /* 0x020fc80003f06070 */
[----:B------:R-:W-:-:S13]  /*4160*/  @P1 ISETP.GE.AND.EX P0, PT, R9, R7, PT, P0 ;  /* 0x000000070900120c */ /* 0x000fda0003f06300 */
[----:B------:R-:W-:-:S06]  /*4170*/  @P1 DSETP.LT.OR P0, PT, |R10|, |R12|, !P0 ;  /* 0x4000000c0a00122a */ /* 0x000fcc0004701600 */
[----:B------:R-:W-:Y:S02]  /*4180*/  @P1 FSEL R12, R12, R10, P0 ;  /* 0x0000000a0c0c1208 */ /* 0x000fe40000000000 */
[----:B------:R-:W-:-:S03]  /*4190*/  @P1 FSEL R13, R13, R11, P0 ;  /* 0x0000000b0d0d1208 */ /* 0x000fc60000000000 */
[----:B------:R-:W-:Y:S02]  /*41a0*/  @P1 IMAD.MOV.U32 R10, RZ, RZ, R12 ;  /* 0x000000ffff0a1224 */ /* 0x000fe400078e000c */
[----:B------:R-:W-:Y:S02]  /*41b0*/  @P1 IMAD.MOV.U32 R11, RZ, RZ, R13 ;  /* 0x000000ffff0b1224 */ /* 0x000fe400078e000d */
[----:B------:R-:W5:Y:S04]  /*41c0*/  LDG.E.64.CONSTANT R12, desc[UR10][R4.64+-0x4000] ;  /* 0xffc0000a040c7981 */ /* 0x000f68000c1e9b00 */
[----:B------:R-:W-:Y:S01]  /*41d0*/  DSETP.GEU.AND P2, PT, |R10|, |R26|, PT ;  /* 0x4000001a0a00722a */ /* 0x000fe20003f4e200 */
[----:B------:R-:W-:Y:S02]  /*41e0*/  @P1 SEL R6, R8, R6, P0 ;  /* 0x0000000608061207 */ /* 0x000fe40000000000 */
[----:B------:R-:W-:-:S11]  /*41f0*/  @P1 SEL R7, R9, R7, P0 ;  /* 0x0000000709071207 */ /* 0x000fd60000000000 */
[----:B------:R-:W-:-:S04]  /*4200*/  @P2 ISETP.GE.U32.AND P0, PT, R6, R24, PT ;  /* 0x000000180600220c */ /* 0x000fc80003f06070 */
[----:B------:R-:W-:-:S13]  /*4210*/  @P2 ISETP.GE.AND.EX P0, PT, R7, R25, PT, P0 ;  /* 0x000000190700220c */ /* 0x000fda0003f06300 */
[----:B------:R-:W-:-:S06]  /*4220*/  @P2 DSETP.LT.OR P0, PT, |R26|, |R10|, !P0 ;  /* 0x4000000a1a00222a */ /* 0x000fcc0004701600 */
[----:B------:R-:W-:Y:S02]  /*4230*/  @P2 FSEL R8, R10, R26, P0 ;  /* 0x0000001a0a082208 */ /* 0x000fe40000000000 */
[----:B------:R-:W-:-:S03]  /*4240*/  @P2 FSEL R11, R11, R27, P0 ;  /* 0x0000001b0b0b2208 */ /* 0x000fc60000000000 */
[----:B------:R-:W-:Y:S02]  /*4250*/  @P2 IMAD.MOV.U32 R26, RZ, RZ, R8 ;  /* 0x000000ffff1a2224 */ /* 0x000fe400078e0008 */
[----:B------:R-:W-:Y:S01]  /*4260*/  @P2 IMAD.MOV.U32 R27, RZ, RZ, R11 ;  /* 0x000000ffff1b2224 */ /* 0x000fe200078e000b */
[----:B------:R-:W5:Y:S04]  /*4270*/  LDG.E.64.CONSTANT R8, desc[UR10][R4.64+-0x3000] ;  /* 0xffd0000a04087981 */ /* 0x000f68000c1e9b00 */
[----:B------:R-:W5:Y:S01]  /*4280*/  LDG.E.64.CONSTANT R10, desc[UR10][R4.64+-0x3008] ;  /* 0xffcff80a040a7981 */ /* 0x000f62000c1e9b00 */
        /* <DEDUP_REMOVED lines=10> */
[----:B------:R-:W5:Y:S01]  /*4330*/  LDG.E.64.CONSTANT R6, desc[UR10][R4.64+-0x2008] ;  /* 0xffdff80a04067981 */ /* 0x000f62000c1e9b00 */
[----:B------:R-:W-:Y:S02]  /*4340*/  @P1 SEL R18, R24, R18, P0 ;  /* 0x0000001218121207 */ /* 0x000fe40000000000 */
[----:B------:R-:W-:Y:S02]  /*4350*/  @P1 SEL R19, R25, R19, P0 ;  /* 0x0000001319131207 */ /* 0x000fe40000000000 */
        /* <DEDUP_REMOVED lines=8> */
[----:B------:R-:W-:Y:S02]  /*43e0*/  @P2 IMAD.MOV.U32 R17, RZ, RZ, R21 ;  /* 0x000000ffff112224 */ /* 0x000fe400078e0015 */
[----:B------:R-:W2:Y:S04]  /*43f0*/  LDG.E.64.CONSTANT R20, desc[UR10][R4.64+-0x1008] ;  /* 0xffeff80a04147981 */ /* 0x000ea8000c1e9b00 */
[----:B----4-:R-:W-:Y:S01]  /*4400*/  DSETP.GEU.AND P1, PT, |R16|, |R22|, PT ;  /* 0x400000161000722a */ /* 0x010fe20003f2e200 */
[----:B------:R-:W-:Y:S02]  /*4410*/  @P2 SEL R14, R18, R14, P0 ;  /* 0x0000000e120e2207 */ /* 0x000fe40000000000 */
[----:B------:R-:W-:-:S02]  /*4420*/  @P2 SEL R15, R19, R15, P0 ;  /* 0x0000000f130f2207 */ /* 0x000fc40000000000 */
[----:B------:R-:W3:Y:S09]  /*4430*/  LDG.E.64.CONSTANT R18, desc[UR10][R4.64+-0x1000] ;  /* 0xfff0000a04127981 */ /* 0x000ef2000c1e9b00 */
[----:B-----5:R-:W-:-:S04]  /*4440*/  @P1 ISETP.GE.U32.AND P0, PT, R14, R12, PT ;  /* 0x0000000c0e00120c */ /* 0x020fc80003f06070 */
[----:B------:R-:W-:Y:S01]  /*4450*/  @P1 ISETP.GE.AND.EX P0, PT, R15, R13, PT, P0 ;  /* 0x0000000d0f00120c */ /* 0x000fe20003f06300 */
[----:B------:R-:W-:Y:S02]  /*4460*/  IMAD.MOV.U32 R26, RZ, RZ, R22 ;  /* 0x000000ffff1a7224 */ /* 0x000fe400078e0016 */
[----:B------:R-:W-:-:S10]  /*4470*/  IMAD.MOV.U32 R27, RZ, RZ, R23 ;  /* 0x000000ffff1b7224 */ /* 0x000fd400078e0017 */
[----:B------:R-:W-:Y:S01]  /*4480*/  @P1 DSETP.LT.OR P0, PT, |R22|, |R16|, !P0 ;  /* 0x400000101600122a */ /* 0x000fe20004701600 */
[----:B------:R-:W4:Y:S05]  /*4490*/  LDG.E.64.CONSTANT R22, desc[UR10][R4.64] ;  /* 0x0000000a04167981 */ /* 0x000f2a000c1e9b00 */
        /* <DEDUP_REMOVED lines=14> */
[----:B------:R-:W-:-:S06]  /*4580*/  @P2 IMAD.MOV.U32 R11, RZ, RZ, R27 ;  /* 0x000000ffff0b2224 */ /* 0x000fcc00078e001b */
        /* <DEDUP_REMOVED lines=10> */
[----:B------:R-:W-:Y:S02]  /*4630*/  @P1 SEL R24, R8, R24, P0 ;  /* 0x0000001808181207 */ /* 0x000fe40000000000 */
[----:B------:R-:W-:Y:S01]  /*4640*/  @P1 SEL R25, R9, R25, P0 ;  /* 0x0000001909191207 */ /* 0x000fe20000000000 */
[----:B------:R-:W-:-:S04]  /*4650*/  UIADD3 UR4, UP1, UPT, UR4, -0x2, URZ ;  /* 0xfffffffe04047890 */ /* 0x000fc8000ff3e0ff */
[----:B------:R-:W-:Y:S02]  /*4660*/  UIADD3.X UR5, UPT, UPT, UR5, -0x1, URZ, UP1, !UPT ;  /* 0xffffffff05057890 */ /* 0x000fe40008ffe4ff */
[----:B------:R-:W-:-:S04]  /*4670*/  UISETP.NE.U32.AND UP1, UPT, UR4, URZ, UPT ;  /* 0x000000ff0400728c */ /* 0x000fc8000bf25070 */
[----:B------:R-:W-:Y:S01]  /*4680*/  UISETP.NE.AND.EX UP1, UPT, UR5, URZ, UPT, UP1 ;  /* 0x000000ff0500728c */ /* 0x000fe2000bf25310 */
[----:B--2---:R-:W-:-:S14]  /*4690*/  DSETP.GEU.AND P2, PT, |R6|, |R20|, PT ;  /* 0x400000140600722a */ /* 0x004fdc0003f4e200 */
[----:B---3--:R-:W-:-:S04]  /*46a0*/  @P2 ISETP.GE.U32.AND P0, PT, R24, R18, PT ;  /* 0x000000121800220c */ /* 0x008fc80003f06070 */
[----:B------:R-:W-:-:S13]  /*46b0*/  @P2 ISETP.GE.AND.EX P0, PT, R25, R19, PT, P0 ;  /* 0x000000131900220c */ /* 0x000fda0003f06300 */
[----:B------:R-:W-:-:S06]  /*46c0*/  @P2 DSETP.LT.OR P0, PT, |R20|, |R6|, !P0 ;  /* 0x400000061400222a */ /* 0x000fcc0004701600 */
[----:B------:R-:W-:Y:S02]  /*46d0*/  @P2 FSEL R6, R6, R20, P0 ;  /* 0x0000001406062208 */ /* 0x000fe40000000000 */
[----:B------:R-:W-:-:S03]  /*46e0*/  @P2 FSEL R7, R7, R21, P0 ;  /* 0x0000001507072208 */ /* 0x000fc60000000000 */
[----:B------:R-:W-:Y:S02]  /*46f0*/  @P2 IMAD.MOV.U32 R20, RZ, RZ, R6 ;  /* 0x000000ffff142224 */ /* 0x000fe400078e0006 */
[----:B------:R-:W-:-:S06]  /*4700*/  @P2 IMAD.MOV.U32 R21, RZ, RZ, R7 ;  /* 0x000000ffff152224 */ /* 0x000fcc00078e0007 */
[----:B-----5:R-:W-:Y:S01]  /*4710*/  DSETP.GEU.AND P1, PT, |R20|, |R16|, PT ;  /* 0x400000101400722a */ /* 0x020fe20003f2e200 */
[----:B------:R-:W-:Y:S02]  /*4720*/  @P2 SEL R18, R24, R18, P0 ;  /* 0x0000001218122207 */ /* 0x000fe40000000000 */
[----:B------:R-:W-:-:S11]  /*4730*/  @P2 SEL R19, R25, R19, P0 ;  /* 0x0000001319132207 */ /* 0x000fd60000000000 */
[----:B----4-:R-:W-:-:S04]  /*4740*/  @P1 ISETP.GE.U32.AND P0, PT, R18, R22, PT ;  /* 0x000000161200120c */ /* 0x010fc80003f06070 */
[----:B------:R-:W-:Y:S02]  /*4750*/  @P1 ISETP.GE.AND.EX P0, PT, R19, R23, PT, P0 ;  /* 0x000000171300120c */ /* 0x000fe40003f06300 */
[----:B------:R-:W-:-:S05]  /*4760*/  IADD3 R6, P2, PT, R4, 0xa000, RZ ;  /* 0x0000a00004067810 */ /* 0x000fca0007f5e0ff */
[----:B------:R-:W-:-:S06]  /*4770*/  IMAD.X R5, RZ, RZ, R5, P2 ;  /* 0x000000ffff057224 */ /* 0x000fcc00010e0605 */
[----:B------:R-:W-:Y:S01]  /*4780*/  @P1 DSETP.LT.OR P0, PT, |R16|, |R20|, !P0 ;  /* 0x400000141000122a */ /* 0x000fe20004701600 */
[----:B------:R-:W-:-:S05]  /*4790*/  IADD3 R3, P2, PT, R3, 0xa00, RZ ;  /* 0x00000a0003037810 */ /* 0x000fca0007f5e0ff */
[----:B------:R-:W-:Y:S02]  /*47a0*/  @P1 FSEL R4, R20, R16, P0 ;  /* 0x0000001014041208 */ /* 0x000fe40000000000 */
[----:B------:R-:W-:Y:S01]  /*47b0*/  @P1 FSEL R21, R21, R17, P0 ;  /* 0x0000001115151208 */ /* 0x000fe20000000000 */
[----:B------:R-:W-:Y:S01]  /*47c0*/  IMAD.X R2, RZ, RZ, R2, P2 ;  /* 0x000000ffff027224 */ /* 0x000fe200010e0602 */
[----:B------:R-:W-:Y:S01]  /*47d0*/  @P1 SEL R22, R18, R22, P0 ;  /* 0x0000001612161207 */ /* 0x000fe20000000000 */
[----:B------:R-:W-:Y:S01]  /*47e0*/  @P1 IMAD.MOV.U32 R16, RZ, RZ, R4 ;  /* 0x000000ffff101224 */ /* 0x000fe200078e0004 */
[----:B------:R-:W-:Y:S01]  /*47f0*/  @P1 SEL R23, R19, R23, P0 ;  /* 0x0000001713171207 */ /* 0x000fe20000000000 */
[----:B------:R-:W-:Y:S01]  /*4800*/  @P1 IMAD.MOV.U32 R17, RZ, RZ, R21 ;  /* 0x000000ffff111224 */ /* 0x000fe200078e0015 */
[----:B------:R-:W-:Y:S06]  /*4810*/  BRA.U UP1, `(.L_x_73) ;  /* 0xfffffff501f07547 */ /* 0x000fec000b83ffff */
.L_x_72:
[----:B------:R-:W-:Y:S05]  /*4820*/  BRA.U !UP0, `(.L_x_71) ;  /* 0x0000000508107547 */ /* 0x000fea000b800000 */
[----:B------:R-:W0:Y:S02]  /*4830*/  LDC.64 R4, c[0x0][0x380] ;  /* 0x0000e000ff047b82 */ /* 0x000e240000000a00 */
[----:B0-----:R-:W-:-:S03]  /*4840*/  IMAD.WIDE.U32 R4, R0, 0x10, R4 ;  /* 0x0000001000047825 */ /* 0x001fc600078e0004 */
[----:B------:R-:W-:-:S04]  /*4850*/  LEA R24, P0, R3, R4, 0x4 ;  /* 0x0000000403187211 */ /* 0x000fc800078020ff */
[----:B------:R-:W-:-:S05]  /*4860*/  LEA.HI.X R25, R3, R5, R2, 0x4, P0 ;  /* 0x0000000503197211 */ /* 0x000fca00000f2402 */
[----:B------:R-:W2:Y:S04]  /*4870*/  LDG.E.64.CONSTANT R20, desc[UR10][R24.64] ;  /* 0x0000000a18147981 */ /* 0x000ea8000c1e9b00 */
[----:B------:R-:W3:Y:S04]  /*4880*/  LDG.E.64.CONSTANT R18, desc[UR10][R24.64+0x8] ;  /* 0x0000080a18127981 */ /* 0x000ee8000c1e9b00 */
[----:B------:R-:W4:Y:S04]  /*4890*/  LDG.E.64.CONSTANT R14, desc[UR10][R24.64+0x1000] ;  /* 0x0010000a180e7981 */ /* 0x000f28000c1e9b00 */
[----:B------:R-:W5:Y:S04]  /*48a0*/  LDG.E.64.CONSTANT R12, desc[UR10][R24.64+0x1008] ;  /* 0x0010080a180c7981 */ /* 0x000f68000c1e9b00 */
        /* <DEDUP_REMOVED lines=16> */
[----:B------:R-:W-:-:S11]  /*49b0*/  @P2 SEL R19, R23, R19, P0 ;  /* 0x0000001317132207 */ /* 0x000fd60000000000 */
[----:B-----5:R-:W-:-:S04]  /*49c0*/  @P1 ISETP.GE.U32.AND P0, PT, R18, R12, PT ;  /* 0x0000000c1200120c */ /* 0x020fc80003f06070 */
        /* <DEDUP_REMOVED lines=27> */
[----:B------:R-:W-:Y:S02]  /*4b80*/  @P1 SEL R5, R9, R5, P0 ;  /* 0x0000000509051207 */ /* 0x000fe40000000000 */
[----:B------:R-:W-:-:S05]  /*4b90*/  IADD3 R3, P1, PT, R3, 0x500, RZ ;  /* 0x0000050003037810 */ /* 0x000fca0007f3e0ff */
[----:B------:R-:W-:Y:S01]  /*4ba0*/  IMAD.X R2, RZ, RZ, R2, P1 ;  /* 0x000000ffff027224 */ /* 0x000fe200008e0602 */
[----:B--2---:R-:W-:-:S14]  /*4bb0*/  DSETP.GEU.AND P2, PT, |R6|, |R16|, PT ;  /* 0x400000100600722a */ /* 0x004fdc0003f4e200 */
[----:B------:R-:W-:-:S04]  /*4bc0*/  @P2 ISETP.GE.U32.AND P0, PT, R4, R26, PT ;  /* 0x0000001a0400220c */ /* 0x000fc80003f06070 */
[----:B------:R-:W-:-:S13]  /*4bd0*/  @P2 ISETP.GE.AND.EX P0, PT, R5, R27, PT, P0 ;  /* 0x0000001b0500220c */ /* 0x000fda0003f06300 */
[----:B------:R-:W-:-:S06]  /*4be0*/  @P2 DSETP.LT.OR P0, PT, |R16|, |R6|, !P0 ;  /* 0x400000061000222a */ /* 0x000fcc0004701600 */
[----:B------:R-:W-:Y:S02]  /*4bf0*/  @P2 FSEL R6, R6, R16, P0 ;  /* 0x0000001006062208 */ /* 0x000fe40000000000 */
[----:B------:R-:W-:Y:S02]  /*4c00*/  @P2 FSEL R7, R7, R17, P0 ;  /* 0x0000001107072208 */ /* 0x000fe40000000000 */
[----:B------:R-:W-:Y:S02]  /*4c10*/  @P2 SEL R26, R4, R26, P0 ;  /* 0x0000001a041a2207 */ /* 0x000fe40000000000 */
[----:B------:R-:W-:Y:S01]  /*4c20*/  @P2 SEL R27, R5, R27, P0 ;  /* 0x0000001b051b2207 */ /* 0x000fe20000000000 */
[----:B------:R-:W-:Y:S02]  /*4c30*/  @P2 IMAD.MOV.U32 R16, RZ, RZ, R6 ;  /* 0x000000ffff102224 */ /* 0x000fe400078e0006 */
[----:B------:R-:W-:Y:S02]  /*4c40*/  @P2 IMAD.MOV.U32 R17, RZ, RZ, R7 ;  /* 0x000000ffff112224 */ /* 0x000fe400078e0007 */
[----:B------:R-:W-:-:S02]  /*4c50*/  IMAD.MOV.U32 R22, RZ, RZ, R26 ;  /* 0x000000ffff167224 */ /* 0x000fc400078e001a */
[----:B------:R-:W-:-:S07]  /*4c60*/  IMAD.MOV.U32 R23, RZ, RZ, R27 ;  /* 0x000000ffff177224 */ /* 0x000fce00078e001b */
.L_x_71:
[----:B------:R-:W0:Y:S02]  /*4c70*/  LDCU UR4, c[0x0][0x390] ;  /* 0x00007200ff0477ac */ /* 0x000e240008000800 */
[----:B0-----:R-:W-:Y:S02]  /*4c80*/  USHF.R.S32.HI UR5, URZ, 0x1f, UR4 ;  /* 0x0000001fff057899 */ /* 0x001fe40008011404 */
[----:B------:R-:W-:-:S04]  /*4c90*/  ISETP.GE.U32.AND P0, PT, R3, UR4, PT ;  /* 0x0000000403007c0c */ /* 0x000fc8000bf06070 */
[----:B------:R-:W-:-:S13]  /*4ca0*/  ISETP.GE.AND.EX P0, PT, R2, UR5, PT, P0 ;  /* 0x0000000502007c0c */ /* 0x000fda000bf06300 */
[----:B------:R-:W-:Y:S05]  /*4cb0*/  @P0 BRA `(.L_x_74) ;  /* 0x00000008009c0947 */ /* 0x000fea0003800000 */
[----:B------:R-:W-:Y:S01]  /*4cc0*/  IADD3 R21, PT, PT, -R3, UR4, RZ ;  /* 0x0000000403157c10 */ /* 0x000fe2000fffe1ff */
[----:B------:R-:W-:Y:S03]  /*4cd0*/  BSSY.RECONVERGENT B1, `(.L_x_74) ;  /* 0x00000a5000017945 */ /* 0x000fe60003800200 */
[----:B------:R-:W-:-:S13]  /*4ce0*/  ISETP.GE.AND P0, PT, R0, R21, PT ;  /* 0x000000150000720c */ /* 0x000fda0003f06270 */
[----:B------:R-:W-:Y:S05]  /*4cf0*/  @P0 BRA `(.L_x_75) ;  /* 0x0000000800880947 */ /* 0x000fea0003800000 */
[----:B------:R-:W-:Y:S01]  /*4d00*/  LOP3.LUT R12, RZ, R0, RZ, 0x33, !PT ;  /* 0x00000000ff0c7212 */ /* 0x000fe200078e33ff */
[----:B------:R-:W-:Y:S01]  /*4d10*/  BSSY.RECONVERGENT B2, `(.L_x_76) ;  /* 0x0000032000027945 */ /* 0x000fe20003800200 */
[----:B------:R-:W-:Y:S02]  /*4d20*/  IMAD.MOV.U32 R20, RZ, RZ, R0 ;  /* 0x000000ffff147224 */ /* 0x000fe400078e0000 */
[----:B------:R-:W-:-:S04]  /*4d30*/  IADD3 R12, PT, PT, -R3, UR4, R12 ;  /* 0x00000004030c7c10 */ /* 0x000fc8000fffe10c */
[----:B------:R-:W-:-:S04]  /*4d40*/  LOP3.LUT R4, R12, 0x300, RZ, 0xc0, !PT ;  /* 0x000003000c047812 */ /* 0x000fc800078ec0ff */
[----:B------:R-:W-:-:S13]  /*4d50*/  ISETP.NE.AND P0, PT, R4, 0x300, PT ;  /* 0x000003000400780c */ /* 0x000fda0003f05270 */
[----:B------:R-:W-:Y:S05]  /*4d60*/  @!P0 BRA `(.L_x_77) ;  /* 0x0000000000b08947 */ /* 0x000fea0003800000 */
[----:B------:R-:W0:Y:S01]  /*4d70*/  LDCU.64 UR6, c[0x0][0x380] ;  /* 0x00007000ff0677ac */ /* 0x000e220008000a00 */
[----:B------:R-:W-:Y:S01]  /*4d80*/  IADD3 R5, P0, PT, R0, R3, RZ ;  /* 0x0000000300057210 */ /* 0x000fe20007f1e0ff */
[----:B------:R-:W-:Y:S01]  /*4d90*/  IMAD.MOV.U32 R20, RZ, RZ, R0 ;  /* 0x000000ffff147224 */ /* 0x000fe200078e0000 */
[----:B------:R-:W-:-:S03]  /*4da0*/  LEA.HI R4, R12, 0x1, RZ, 0x18 ;  /* 0x000000010c047811 */ /* 0x000fc600078fc0ff */
[----:B------:R-:W-:Y:S01]  /*4db0*/  IMAD.X R6, RZ, RZ, R2, P0 ;  /* 0x000000ffff067224 */ /* 0x000fe200000e0602 */
[----:B------:R-:W-:-:S05]  /*4dc0*/  LOP3.LUT R4, R4, 0x3, RZ, 0xc0, !PT ;  /* 0x0000000304047812 */ /* 0x000fca00078ec0ff */
[----:B------:R-:W-:Y:S01]  /*4dd0*/  IMAD.MOV R13, RZ, RZ, -R4 ;  /* 0x000000ffff0d7224 */ /* 0x000fe200078e0a04 */
[----:B0-----:R-:W-:-:S04]  /*4de0*/  LEA R14, P1, R5, UR6, 0x4 ;  /* 0x00000006050e7c11 */ /* 0x001fc8000f8220ff */
[----:B------:R-:W-:-:S09]  /*4df0*/  LEA.HI.X R5, R5, UR7, R6, 0x4, P1 ;  /* 0x0000000705057c11 */ /* 0x000fd200088f2406 */
.L_x_80:
[----:B------:R-:W-:-:S05]  /*4e00*/  IMAD.MOV.U32 R4, RZ, RZ, R14 ;  /* 0x000000ffff047224 */ /* 0x000fca00078e000e */
[----:B------:R-:W2:Y:S04]  /*4e10*/  LDG.E.64.CONSTANT R8, desc[UR10][R4.64] ;  /* 0x0000000a04087981 */ /* 0x000ea8000c1e9b00 */
[----:B------:R-:W3:Y:S01]  /*4e20*/  LDG.E.64.CONSTANT R6, desc[UR10][R4.64+0x8] ;  /* 0x0000080a04067981 */ /* 0x000ee2000c1e9b00 */
[----:B------:R-:W-:Y:S01]  /*4e30*/  VIADD R13, R13, 0x1 ;  /* 0x000000010d0d7836 */ /* 0x000fe20000000000 */
[----:B------:R-:W-:Y:S01]  /*4e40*/  BSSY.RECONVERGENT B3, `(.L_x_78) ;  /* 0x000001b000037945 */ /* 0x000fe20003800200 */
[----:B------:R-:W-:Y:S01]  /*4e50*/  IMAD.MOV.U32 R15, RZ, RZ, R22 ;  /* 0x000000ffff0f7224 */ /* 0x000fe200078e0016 */
        /* <DEDUP_REMOVED lines=25> */
.L_x_79:
[----:B------:R-:W-:Y:S05]  /*4ff0*/  BSYNC.RECONVERGENT B3 ;  /* 0x0000000000037941 */ /* 0x000fea0003800200 */
.L_x_78:
[----:B------:R-:W-:Y:S02]  /*5000*/  IMAD.X R5, RZ, RZ, R5, P3 ;  /* 0x000000ffff057224 */ /* 0x000fe400018e0605 */
[----:B------:R-:W-:Y:S01]  /*5010*/  VIADD R20, R20, 0x100 ;  /* 0x0000010014147836 */ /* 0x000fe20000000000 */
[----:B------:R-:W-:Y:S06]  /*5020*/  @P2 BRA `(.L_x_80) ;  /* 0xfffffffc00742947 */ /* 0x000fec000383ffff */
.L_x_77:
[----:B------:R-:W-:Y:S05]  /*5030*/  BSYNC.RECONVERGENT B2 ;  /* 0x0000000000027941 */ /* 0x000fea0003800200 */
.L_x_76:
[----:B------:R-:W-:-:S13]  /*5040*/  ISETP.GE.U32.AND P0, PT, R12, 0x300, PT ;  /* 0x000003000c00780c */ /* 0x000fda0003f06070 */
[----:B------:R-:W-:Y:S05]  /*5050*/  @!P0 BRA `(.L_x_75) ;  /* 0x0000000400b08947 */ /* 0x000fea0003800000 */
[----:B------:R-:W0:Y:S01]  /*5060*/  LDCU.64 UR6, c[0x0][0x380] ;  /* 0x00007000ff0677ac */ /* 0x000e220008000a00 */
[----:B------:R-:W-:-:S05]  /*5070*/  IADD3 R3, P0, PT, R20, R3, RZ ;  /* 0x0000000314037210 */ /* 0x000fca0007f1e0ff */
[----:B------:R-:W-:Y:S01]  /*5080*/  IMAD.X R2, RZ, RZ, R2, P0 ;  /* 0x000000ffff027224 */ /* 0x000fe200000e0602 */
[----:B0-----:R-:W-:-:S04]  /*5090*/  LEA R8, P1, R3, UR6, 0x4 ;  /* 0x0000000603087c11 */ /* 0x001fc8000f8220ff */
[----:B------:R-:W-:Y:S02]  /*50a0*/  IADD3 R8, P0, PT, R8, 0x3008, RZ ;  /* 0x0000300808087810 */ /* 0x000fe40007f1e0ff */
[----:B------:R-:W-:-:S05]  /*50b0*/  LEA.HI.X R9, R3, UR7, R2, 0x4, P1 ;  /* 0x0000000703097c11 */ /* 0x000fca00088f2402 */
[----:B------:R-:W-:-:S07]  /*50c0*/  IMAD.X R9, RZ, RZ, R9, P0 ;  /* 0x000000ffff097224 */ /* 0x000fce00000e0609 */
.L_x_89:
[----:B------:R-:W2:Y:S04]  /*50d0*/  LDG.E.64.CONSTANT R10, desc[UR10][R8.64+-0x3008] ;  /* 0xffcff80a080a7981 */ /* 0x000ea8000c1e9b00 */
[----:B------:R-:W3:Y:S04]  /*50e0*/  LDG.E.64.CONSTANT R12, desc[UR10][R8.64+-0x3000] ;  /* 0xffd0000a080c7981 */ /* 0x000ee8000c1e9b00 */
[----:B------:R0:W5:Y:S04]  /*50f0*/  LDG.E.64.CONSTANT R6, desc[UR10][R8.64+-0x2008] ;  /* 0xffdff80a08067981 */ /* 0x000168000c1e9b00 */
        /* <DEDUP_REMOVED lines=22> */
.L_x_82:
[----:B------:R-:W-:Y:S05]  /*5260*/  BSYNC.RECONVERGENT B2 ;  /* 0x0000000000027941 */ /* 0x000fea0003800200 */
.L_x_81:
        /* <DEDUP_REMOVED lines=25> */
.L_x_84:
[----:B------:R-:W-:Y:S05]  /*5400*/  BSYNC.RECONVERGENT B2 ;  /* 0x0000000000027941 */ /* 0x000fea0003800200 */
.L_x_83:
        /* <DEDUP_REMOVED lines=21> */
.L_x_86:
[----:B------:R-:W-:Y:S05]  /*5560*/  BSYNC.RECONVERGENT B2 ;  /* 0x0000000000027941 */ /* 0x000fea0003800200 */
.L_x_85:
        /* <DEDUP_REMOVED lines=21> */
.L_x_88:
[----:B------:R-:W-:Y:S05]  /*56c0*/  BSYNC.RECONVERGENT B2 ;  /* 0x0000000000027941 */ /* 0x000fea0003800200 */
.L_x_87:
[----:B------:R-:W-:Y:S01]  /*56d0*/  VIADD R20, R20, 0x400 ;  /* 0x0000040014147836 */ /* 0x000fe20000000000 */
[----:B------:R-:W-:-:S04]  /*56e0*/  IADD3 R8, P1, PT, R8, 0x4000, RZ ;  /* 0x0000400008087810 */ /* 0x000fc80007f3e0ff */
[----:B------:R-:W-:Y:S01]  /*56f0*/  ISETP.GE.AND P0, PT, R20, R21, PT ;  /* 0x000000151400720c */ /* 0x000fe20003f06270 */
[----:B------:R-:W-:-:S12]  /*5700*/  IMAD.X R9, RZ, RZ, R9, P1 ;  /* 0x000000ffff097224 */ /* 0x000fd800008e0609 */
[----:B------:R-:W-:Y:S05]  /*5710*/  @!P0 BRA `(.L_x_89) ;  /* 0xfffffff8006c8947 */ /* 0x000fea000383ffff */
.L_x_75:
[----:B------:R-:W-:Y:S05]  /*5720*/  BSYNC.RECONVERGENT B1 ;  /* 0x0000000000017941 */ /* 0x000fea0003800200 */
.L_x_74:
[----:B------:R-:W0:Y:S01]  /*5730*/  S2R R8, SR_LANEID ;  /* 0x0000000000087919 */ /* 0x000e220000000000 */
[----:B------:R-:W-:Y:S01]  /*5740*/  BSSY.RECONVERGENT B1, `(.L_x_90) ;  /* 0x000001f000017945 */ /* 0x000fe20003800200 */
[----:B------:R-:W-:Y:S01]  /*5750*/  IMAD.MOV.U32 R11, RZ, RZ, R22 ;  /* 0x000000ffff0b7224 */ /* 0x000fe200078e0016 */
[----:B------:R1:W2:Y:S01]  /*5760*/  SHFL.DOWN PT, R4, R16, 0x1, 0x1f ;  /* 0x08201f0010047f89 */ /* 0x0002a200000e0000 */
[----:B------:R-:W-:Y:S02]  /*5770*/  IMAD.MOV.U32 R12, RZ, RZ, R23 ;  /* 0x000000ffff0c7224 */ /* 0x000fe400078e0017 */
[----:B------:R-:W-:Y:S01]  /*5780*/  IMAD.MOV.U32 R2, RZ, RZ, R16 ;  /* 0x000000ffff027224 */ /* 0x000fe200078e0010 */
[----:B------:R1:W3:Y:S01]  /*5790*/  SHFL.DOWN PT, R5, R17, 0x1, 0x1f ;  /* 0x08201f0011057f89 */ /* 0x0002e200000e0000 */
        /* <DEDUP_REMOVED lines=25> */
.L_x_91:
[----:B------:R-:W-:Y:S05]  /*5930*/  BSYNC.RECONVERGENT B1 ;  /* 0x0000000000017941 */ /* 0x000fea0003800200 */
.L_x_90:
        /* <DEDUP_REMOVED lines=31> */
.L_x_93:
[----:B------:R-:W-:Y:S05]  /*5b30*/  BSYNC.RECONVERGENT B1 ;  /* 0x0000000000017941 */ /* 0x000fea0003800200 */
.L_x_92:
[----:B------:R-:W-:Y:S01]  /*5b40*/  ISETP.GT.AND P0, PT, R8, 0x1b, PT ;  /* 0x0000001b0800780c */ /* 0x000fe20003f04270 */
[----:B-1----:R1:W1:Y:S01]  /*5b50*/  SHFL.DOWN PT, R6, R4, 0x4, 0x1f ;  /* 0x08801f0004067f89 */ /* 0x00226200000e0000 */
[----:B------:R-:W-:Y:S01]  /*5b60*/  BSSY.RECONVERGENT B1, `(.L_x_94) ;  /* 0x000001d000017945 */ /* 0x000fe20003800200 */
[----:B0-----:R-:W-:Y:S02]  /*5b70*/  IMAD.MOV.U32 R11, RZ, RZ, R9 ;  /* 0x000000ffff0b7224 */ /* 0x001fe400078e0009 */
[----:B--2---:R0:W2:Y:S01]  /*5b80*/  SHFL.DOWN PT, R7, R5, 0x4, 0x1f ;  /* 0x08801f0005077f89 */ /* 0x0040a200000e0000 */
[----:B------:R-:W-:Y:S02]  /*5b90*/  IMAD.MOV.U32 R12, RZ, RZ, R10 ;  /* 0x000000ffff0c7224 */ /* 0x000fe400078e000a */
[----:B------:R-:W-:Y:S01]  /*5ba0*/  IMAD.MOV.U32 R2, RZ, RZ, R4 ;  /* 0x000000ffff027224 */ /* 0x000fe200078e0004 */
[----:B---3--:R0:W3:Y:S01]  /*5bb0*/  SHFL.DOWN PT, R14, R9, 0x4, 0x1f ;  /* 0x08801f00090e7f89 */ /* 0x0080e200000e0000 */
[----:B------:R-:W-:-:S03]  /*5bc0*/  IMAD.MOV.U32 R3, RZ, RZ, R5 ;  /* 0x000000ffff037224 */ /* 0x000fc600078e0005 */
[----:B----4-:R0:W4:Y:S01]  /*5bd0*/  SHFL.DOWN PT, R13, R10, 0x4, 0x1f ;  /* 0x08801f000a0d7f89 */ /* 0x01012200000e0000 */
        /* <DEDUP_REMOVED lines=21> */
.L_x_95:
[----:B------:R-:W-:Y:S05]  /*5d30*/  BSYNC.RECONVERGENT B1 ;  /* 0x0000000000017941 */ /* 0x000fea0003800200 */
.L_x_94:
        /* <DEDUP_REMOVED lines=31> */
.L_x_97:
[----:B------:R-:W-:Y:S05]  /*5f30*/  BSYNC.RECONVERGENT B1 ;  /* 0x0000000000017941 */ /* 0x000fea0003800200 */
.L_x_96:
[----:B------:R-:W-:Y:S01]  /*5f40*/  ISETP.GT.AND P0, PT, R8, 0xf, PT ;  /* 0x0000000f0800780c */ /* 0x000fe20003f04270 */
[----:B-1----:R1:W1:Y:S01]  /*5f50*/  SHFL.DOWN PT, R6, R4, 0x10, 0x1f ;  /* 0x0a001f0004067f89 */ /* 0x00226200000e0000 */
[----:B------:R-:W-:Y:S01]  /*5f60*/  BSSY.RECONVERGENT B1, `(.L_x_98) ;  /* 0x000001d000017945 */ /* 0x000fe20003800200 */
[----:B---3--:R-:W-:Y:S02]  /*5f70*/  IMAD.MOV.U32 R14, RZ, RZ, R9 ;  /* 0x000000ffff0e7224 */ /* 0x008fe400078e0009 */
[----:B--2---:R2:W3:Y:S01]  /*5f80*/  SHFL.DOWN PT, R7, R5, 0x10, 0x1f ;  /* 0x0a001f0005077f89 */ /* 0x0044e200000e0000 */
[----:B------:R-:W-:Y:S02]  /*5f90*/  IMAD.MOV.U32 R15, RZ, RZ, R10 ;  /* 0x000000ffff0f7224 */ /* 0x000fe400078e000a */
[----:B------:R-:W-:Y:S01]  /*5fa0*/  IMAD.MOV.U32 R2, RZ, RZ, R4 ;  /* 0x000000ffff027224 */ /* 0x000fe200078e0004 */
[----:B0-----:R2:W0:Y:S01]  /*5fb0*/  SHFL.DOWN PT, R12, R9, 0x10, 0x1f ;  /* 0x0a001f00090c7f89 */ /* 0x00142200000e0000 */
[----:B------:R-:W-:-:S03]  /*5fc0*/  IMAD.MOV.U32 R3, RZ, RZ, R5 ;  /* 0x000000ffff037224 */ /* 0x000fc600078e0005 */
[----:B------:R2:W0:Y:S01]  /*5fd0*/  SHFL.DOWN PT, R11, R10, 0x10, 0x1f ;  /* 0x0a001f000a0b7f89 */ /* 0x00042200000e0000 */
[----:B------:R-:W-:Y:S05]  /*5fe0*/  @P0 BRA `(.L_x_99) ;  /* 0x0000000000500947 */ /* 0x000fea0003800000 */
[----:B-1-3--:R-:W-:Y:S01]  /*5ff0*/  DSETP.GEU.AND P0, PT, |R4|, |R6|, PT ;  /* 0x400000060400722a */ /* 0x00afe20003f0e200 */
        /* <DEDUP_REMOVED lines=19> */
.L_x_99:
[----:B------:R-:W-:Y:S05]  /*6130*/  BSYNC.RECONVERGENT B1 ;  /* 0x0000000000017941 */ /* 0x000fea0003800200 */
.L_x_98:
[----:B------:R-:W-:Y:S01]  /*6140*/  ISETP.NE.AND P0, PT, R8, RZ, PT ;  /* 0x000000ff0800720c */ /* 0x000fe20003f05270 */
[----:B------:R-:W-:-:S12]  /*6150*/  BSSY.RECONVERGENT B1, `(.L_x_100) ;  /* 0x000000a000017945 */ /* 0x000fd80003800200 */
[----:B------:R-:W-:Y:S05]  /*6160*/  @P0 BRA `(.L_x_101) ;  /* 0x0000000000200947 */ /* 0x000fea0003800000 */
[----:B-1----:R-:W1:Y:S01]  /*6170*/  S2R R6, SR_CgaCtaId ;  /* 0x0000000000067919 */ /* 0x002e620000008800 */
[----:B--2---:R-:W-:Y:S02]  /*6180*/  MOV R5, 0x400 ;  /* 0x0000040000057802 */ /* 0x004fe40000000f00 */
[----:B------:R-:W-:-:S04]  /*6190*/  SHF.R.U32.HI R4, RZ, 0x1, R0 ;  /* 0x00000001ff047819 */ /* 0x000fc80000011600 */
[----:B------:R-:W-:Y:S02]  /*61a0*/  LOP3.LUT R4, R4, 0x1f0, RZ, 0xc0, !PT ;  /* 0x000001f004047812 */ /* 0x000fe400078ec0ff */
[----:B-1----:R-:W-:-:S05]  /*61b0*/  LEA R5, R6, R5, 0x18 ;  /* 0x0000000506057211 */ /* 0x002fca00078ec0ff */
[----:B------:R-:W-:-:S05]  /*61c0*/  IMAD.IADD R5, R4, 0x1, R5 ;  /* 0x0000000104057824 */ /* 0x000fca00078e0205 */
[----:B------:R1:W-:Y:S04]  /*61d0*/  STS.64 [R5+0x10], R14 ;  /* 0x0000100e05007388 */ /* 0x0003e80000000a00 */
[----:B------:R1:W-:Y:S02]  /*61e0*/  STS.64 [R5+0x8], R2 ;  /* 0x0000080205007388 */ /* 0x0003e40000000a00 */
.L_x_101:
[----:B------:R-:W-:Y:S05]  /*61f0*/  BSYNC.RECONVERGENT B1 ;  /* 0x0000000000017941 */ /* 0x000fea0003800200 */
.L_x_100:
[----:B------:R-:W-:Y:S01]  /*6200*/  BAR.SYNC.DEFER_BLOCKING 0x0 ;  /* 0x0000000000007b1d */ /* 0x000fe20000010000 */
[----:B------:R-:W-:-:S13]  /*6210*/  ISETP.NE.AND P1, PT, R0, RZ, PT ;  /* 0x000000ff0000720c */ /* 0x000fda0003f25270 */
[----:B------:R-:W-:Y:S05]  /*6220*/  @P1 BRA `(.L_x_34) ;  /* 0x00000008008c1947 */ /* 0x000fea0003800000 */
[----:B-12---:R-:W1:Y:S01]  /*6230*/  S2R R5, SR_CgaCtaId ;  /* 0x0000000000057919 */ /* 0x006e620000008800 */
[----:B------:R-:W-:Y:S01]  /*6240*/  MOV R0, 0x400 ;  /* 0x0000040000007802 */ /* 0x000fe20000000f00 */
[----:B------:R-:W-:Y:S03]  /*6250*/  BSSY.RECONVERGENT B1, `(.L_x_102) ;  /* 0x000001a000017945 */ /* 0x000fe60003800200 */
[----:B-1----:R-:W-:-:S05]  /*6260*/  LEA R0, R5, R0, 0x18 ;  /* 0x0000000005007211 */ /* 0x002fca00078ec0ff */
[----:B------:R-:W1:Y:S04]  /*6270*/  LDS.64 R16, [R0+0x18] ;  /* 0x0000180000107984 */ /* 0x000e680000000a00 */
[----:B---3--:R-:W2:Y:S04]  /*6280*/  LDS.128 R4, [R0+0x20] ;  /* 0x0000200000047984 */ /* 0x008ea80000000c00 */
[----:B0---4-:R0:W3:Y:S04]  /*6290*/  LDS.64 R12, [R0+0x80] ;  /* 0x00008000000c7984 */ /* 0x0110e80000000a00 */
[----:B------:R0:W4:Y:S01]  /*62a0*/  LDS.128 R8, [R0+0x30] ;  /* 0x0000300000087984 */ /* 0x0001220000000c00 */
[----:B-1----:R-:W-:Y:S01]  /*62b0*/  DSETP.GEU.AND P0, PT, |R2|, |R16|, PT ;  /* 0x400000100200722a */ /* 0x002fe20003f0e200 */
[----:B------:R-:W-:-:S02]  /*62c0*/  IMAD.MOV.U32 R24, RZ, RZ, R16 ;  /* 0x000000ffff187224 */ /* 0x000fc400078e0010 */
[----:B------:R-:W-:Y:S02]  /*62d0*/  IMAD.MOV.U32 R25, RZ, RZ, R17 ;  /* 0x000000ffff197224 */ /* 0x000fe400078e0011 */
[----:B--2---:R-:W-:Y:S02]  /*62e0*/  IMAD.MOV.U32 R27, RZ, RZ, R4 ;  /* 0x000000ffff1b7224 */ /* 0x004fe400078e0004 */
[----:B------:R-:W-:-:S07]  /*62f0*/  IMAD.MOV.U32 R29, RZ, RZ, R5 ;  /* 0x000000ffff1d7224 */ /* 0x000fce00078e0005 */
[----:B0--34-:R-:W-:Y:S05]  /*6300*/  @!P0 BRA `(.L_x_103) ;  /* 0x0000000000388947 */ /* 0x019fea0003800000 */
        /* <DEDUP_REMOVED lines=14> */
.L_x_103:
[----:B------:R-:W-:Y:S05]  /*63f0*/  BSYNC.RECONVERGENT B1 ;  /* 0x0000000000017941 */ /* 0x000fea0003800200 */
.L_x_102:
        /* <DEDUP_REMOVED lines=23> */
.L_x_105:
[----:B------:R-:W-:Y:S05]  /*6570*/  BSYNC.RECONVERGENT B1 ;  /* 0x0000000000017941 */ /* 0x000fea0003800200 */
.L_x_104:
        /* <DEDUP_REMOVED lines=21> */
.L_x_107:
[----:B------:R-:W-:Y:S05]  /*66d0*/  BSYNC.RECONVERGENT B1 ;  /* 0x0000000000017941 */ /* 0x000fea0003800200 */
.L_x_106:
        /* <DEDUP_REMOVED lines=23> */
.L_x_109:
[----:B------:R-:W-:Y:S05]  /*6850*/  BSYNC.RECONVERGENT B1 ;  /* 0x0000000000017941 */ /* 0x000fea0003800200 */
.L_x_108:
        /* <DEDUP_REMOVED lines=21> */
.L_x_111:
[----:B------:R-:W-:Y:S05]  /*69b0*/  BSYNC.RECONVERGENT B1 ;  /* 0x0000000000017941 */ /* 0x000fea0003800200 */
.L_x_110:
        /* <DEDUP_REMOVED lines=21> */
.L_x_113:
[----:B------:R-:W-:Y:S05]  /*6b10*/  BSYNC.RECONVERGENT B1 ;  /* 0x0000000000017941 */ /* 0x000fea0003800200 */
.L_x_112:
        /* <DEDUP_REMOVED lines=20> */
.L_x_34:
[----:B------:R-:W-:Y:S05]  /*6c60*/  BSYNC.RECONVERGENT B0 ;  /* 0x0000000000007941 */ /* 0x000fea0003800200 */
.L_x_1:
[----:B------:R-:W-:Y:S05]  /*6c70*/  @P1 EXIT ;  /* 0x000000000000194d */ /* 0x000fea0003800000 */
[----:B012---:R-:W0:Y:S02]  /*6c80*/  LDC.64 R4, c[0x0][0x388] ;  /* 0x0000e200ff047b82 */ /* 0x007e240000000a00 */
[----:B0-----:R-:W-:Y:S04]  /*6c90*/  STG.E.64 desc[UR10][R4.64], R2 ;  /* 0x0000000204007986 */ /* 0x001fe8000c101b0a */
[----:B------:R-:W-:Y:S01]  /*6ca0*/  STG.E.64 desc[UR10][R4.64+0x8], R14 ;  /* 0x0000080e04007986 */ /* 0x000fe2000c101b0a */
[----:B------:R-:W-:Y:S05]  /*6cb0*/  EXIT ;  /* 0x000000000000794d */ /* 0x000fea0003800000 */
.L_x_114:
        /* <DEDUP_REMOVED lines=12> */
.L_x_733:


//--------------------- .text._ZN6thrust24THRUST_300001_SM_1000_NS8cuda_cub4core6detail13_kernel_agentINS1_8__reduce10DrainAgentIlEEJN3cub18CUB_300001_SM_10009GridQueueIyEElEEEvDpT0_ --------------------------
	.section	.text._ZN6thrust24THRUST_300001_SM_1000_NS8cuda_cub4core6detail13_kernel_agentINS1_8__reduce10DrainAgentIlEEJN3cub18CUB_300001_SM_10009GridQueueIyEElEEEvDpT0_,"ax",@progbits
	.align	128
        .global         _ZN6thrust24THRUST_300001_SM_1000_NS8cuda_cub4core6detail13_kernel_agentINS1_8__reduce10DrainAgentIlEEJN3cub18CUB_300001_SM_10009GridQueueIyEElEEEvDpT0_
        .type           _ZN6thrust24THRUST_300001_SM_1000_NS8cuda_cub4core6detail13_kernel_agentINS1_8__reduce10DrainAgentIlEEJN3cub18CUB_300001_SM_10009GridQueueIyEElEEEvDpT0_,@function
        .size           _ZN6thrust24THRUST_300001_SM_1000_NS8cuda_cub4core6detail13_kernel_agentINS1_8__reduce10DrainAgentIlEEJN3cub18CUB_300001_SM_10009GridQueueIyEElEEEvDpT0_,(.L_x_734 - _ZN6thrust24THRUST_300001_SM_1000_NS8cuda_cub4core6detail13_kernel_agentINS1_8__reduce10DrainAgentIlEEJN3cub18CUB_300001_SM_10009GridQueueIyEElEEEvDpT0_)
        .other          _ZN6thrust24THRUST_300001_SM_1000_NS8cuda_cub4core6detail13_kernel_agentINS1_8__reduce10DrainAgentIlEEJN3cub18CUB_300001_SM_10009GridQueueIyEElEEEvDpT0_,@"STO_CUDA_ENTRY STV_DEFAULT"
_ZN6thrust24THRUST_300001_SM_1000_NS8cuda_cub4core6detail13_kernel_agentINS1_8__reduce10DrainAgentIlEEJN3cub18CUB_300001_SM_10009GridQueueIyEElEEEvDpT0_:
.text._ZN6thrust24THRUST_300001_SM_1000_NS8cuda_cub4core6detail13_kernel_agentINS1_8__reduce10DrainAgentIlEEJN3cub18CUB_300001_SM_10009GridQueueIyEElEEEvDpT0_:
[----:B------:R-:W-:Y:S08]  /*0000*/  LDC R1, c[0x0][0x37c] ;  /* 0x0000df00ff017b82 */ /* 0x000ff00000000800 */
[----:B------:R-:W0:Y:S01]  /*0010*/  LDC.64 R2, c[0x0][0x380] ;  /* 0x0000e000ff027b82 */ /* 0x000e220000000a00 */
[----:B------:R-:W0:Y:S07]  /*0020*/  LDCU.64 UR4, c[0x0][0x358] ;  /* 0x00006b00ff0477ac */ /* 0x000e2e0008000a00 */
[----:B------:R-:W1:Y:S01]  /*0030*/  LDC.64 R4, c[0x0][0x388] ;  /* 0x0000e200ff047b82 */ /* 0x000e620000000a00 */
[----:B0-----:R-:W-:Y:S04]  /*0040*/  STG.E.64 desc[UR4][R2.64+0x8], RZ ;  /* 0x000008ff02007986 */ /* 0x001fe8000c101b04 */
[----:B-1----:R-:W-:Y:S01]  /*0050*/  STG.E.64 desc[UR4][R2.64], R4 ;  /* 0x0000000402007986 */ /* 0x002fe2000c101b04 */
[----:B------:R-:W-:Y:S05]  /*0060*/  EXIT ;  /* 0x000000000000794d */ /* 0x000fea0003800000 */
.L_x_115:
        /* <DEDUP_REMOVED lines=9> */
.L_x_734:


//--------------------- .text._ZN6thrust24THRUST_300001_SM_1000_NS8cuda_cub4core6detail13_kernel_agentINS1_8__reduce11ReduceAgentINS0_12zip_iteratorIN4cuda3std3__45tupleIJNS0_10device_ptrIdEENS0_17counting_iteratorIlNS0_11use_defaultESF_SF_EEEEEEEPNSB_IJdlEEESJ_lNS1_9__extrema9arg_max_fIdl10comparatorEEEEJSI_SK_lN3cub18CUB_300001_SM_100013GridEvenShareIlEENSR_9GridQueueIyEESO_EEEvDpT0_ --------------------------
	.section	.text._ZN6thrust24THRUST_300001_SM_1000_NS8cuda_cub4core6detail13_kernel_agentINS1_8__reduce11ReduceAgentINS0_12zip_iteratorIN4cuda3std3__45tupleIJNS0_10device_ptrIdEENS0_17counting_iteratorIlNS0_11use_defaultESF_SF_EEEEEEEPNSB_IJdlEEESJ_lNS1_9__extrema9arg_max_fIdl10comparatorEEEEJSI_SK_lN3cub18CUB_300001_SM_100013GridEvenShareIlEENSR_9GridQueueIyEESO_EEEvDpT0_,"ax",@progbits
	.align	128
        .global         _ZN6thrust24THRUST_300001_SM_1000_NS8cuda_cub4core6detail13_kernel_agentINS1_8__reduce11ReduceAgentINS0_12zip_iteratorIN4cuda3std3__45tupleIJNS0_10device_ptrIdEENS0_17counting_iteratorIlNS0_11use_defaultESF_SF_EEEEEEEPNSB_IJdlEEESJ_lNS1_9__extrema9arg_max_fIdl10comparatorEEEEJSI_SK_lN3cub18CUB_300001_SM_100013GridEvenShareIlEENSR_9GridQueueIyEESO_EEEvDpT0_
        .type           _ZN6thrust24THRUST_300001_SM_1000_NS8cuda_cub4core6detail13_kernel_agentINS1_8__reduce11ReduceAgentINS0_12zip_iteratorIN4cuda3std3__45tupleIJNS0_10device_ptrIdEENS0_17counting_iteratorIlNS0_11use_defaultESF_SF_EEEEEEEPNSB_IJdlEEESJ_lNS1_9__extrema9arg_max_fIdl10comparatorEEEEJSI_SK_lN3cub18CUB_300001_SM_100013GridEvenShareIlEENSR_9GridQueueIyEESO_EEEvDpT0_,@function
        .size           _ZN6thrust24THRUST_300001_SM_1000_NS8cuda_cub4core6detail13_kernel_agentINS1_8__reduce11ReduceAgentINS0_12zip_iteratorIN4cuda3std3__45tupleIJNS0_10device_ptrIdEENS0_17counting_iteratorIlNS0_11use_defaultESF_SF_EEEEEEEPNSB_IJdlEEESJ_lNS1_9__extrema9arg_max_fIdl10comparatorEEEEJSI_SK_lN3cub18CUB_300001_SM_100013GridEvenShareIlEENSR_9GridQueueIyEESO_EEEvDpT0_,(.L_x_735 - _ZN6thrust24THRUST_300001_SM_1000_NS8cuda_cub4core6detail13_kernel_agentINS1_8__reduce11ReduceAgentINS0_12zip_iteratorIN4cuda3std3__45tupleIJNS0_10device_ptrIdEENS0_17counting_iteratorIlNS0_11use_defaultESF_SF_EEEEEEEPNSB_IJdlEEESJ_lNS1_9__extrema9arg_max_fIdl10comparatorEEEEJSI_SK_lN3cub18CUB_300001_SM_100013GridEvenShareIlEENSR_9GridQueueIyEESO_EEEvDpT0_)
        .other          _ZN6thrust24THRUST_300001_SM_1000_NS8cuda_cub4core6detail13_kernel_agentINS1_8__reduce11ReduceAgentINS0_12zip_iteratorIN4cuda3std3__45tupleIJNS0_10device_ptrIdEENS0_17counting_iteratorIlNS0_11use_defaultESF_SF_EEEEEEEPNSB_IJdlEEESJ_lNS1_9__extrema9arg_max_fIdl10comparatorEEEEJSI_SK_lN3cub18CUB_300001_SM_100013GridEvenShareIlEENSR_9GridQueueIyEESO_EEEvDpT0_,@"STO_CUDA_ENTRY STV_DEFAULT"
_ZN6thrust24THRUST_300001_SM_1000_NS8cuda_cub4core6detail13_kernel_agentINS1_8__reduce11ReduceAgentINS0_12zip_iteratorIN4cuda3std3__45tupleIJNS0_10device_ptrIdEENS0_17counting_iteratorIlNS0_11use_defaultESF_SF_EEEEEEEPNSB_IJdlEEESJ_lNS1_9__extrema9arg_max_fIdl10comparatorEEEEJSI_SK_lN3cub18CUB_300001_SM_100013GridEvenShareIlEENSR_9GridQueueIyEESO_EEEvDpT0_:
.text._ZN6thrust24THRUST_300001_SM_1000_NS8cuda_cub4core6detail13_kernel_agentINS1_8__reduce11ReduceAgentINS0_12zip_iteratorIN4cuda3std3__45tupleIJNS0_10device_ptrIdEENS0_17counting_iteratorIlNS0_11use_defaultESF_SF_EEEEEEEPNSB_IJdlEEESJ_lNS1_9__extrema9arg_max_fIdl10comparatorEEEEJSI_SK_lN3cub18CUB_300001_SM_100013GridEvenShareIlEENSR_9GridQueueIyEESO_EEEvDpT0_:
[----:B------:R-:W-:Y:S01]  /*0000*/  LDC R1, c[0x0][0x37c] ;  /* 0x0000df00ff017b82 */ /* 0x000fe20000000800 */
[----:B------:R-:W0:Y:S01]  /*0010*/  S2R R0, SR_CTAID.X ;  /* 0x0000000000007919 */ /* 0x000e220000002500 */
[----:B------:R-:W1:Y:S01]  /*0020*/  LDCU.64 UR4, c[0x0][0x398] ;  /* 0x00007300ff0477ac */ /* 0x000e620008000a00 */
[----:B------:R-:W-:Y:S01]  /*0030*/  BSSY.RECONVERGENT B0, `(.L_x_116) ;  /* 0x0000689000007945 */ /* 0x000fe20003800200 */
[----:B------:R-:W2:Y:S01]  /*0040*/  LDCU UR6, c[0x0][0x370] ;  /* 0x00006e00ff0677ac */ /* 0x000ea20008000800 */
[----:B------:R-:W3:Y:S01]  /*0050*/  LDCU.64 UR10, c[0x0][0x358] ;  /* 0x00006b00ff0a77ac */ /* 0x000ee20008000a00 */
[----:B-1----:R-:W-:Y:S02]  /*0060*/  IMAD.U32 R25, RZ, RZ, UR4 ;  /* 0x00000004ff197e24 */ /* 0x002fe4000f8e00ff */
[----:B------:R-:W-:Y:S01]  /*0070*/  IMAD.U32 R16, RZ, RZ, UR5 ;  /* 0x00000005ff107e24 */ /* 0x000fe2000f8e00ff */
[----:B--2---:R-:W-:Y:S01]  /*0080*/  UIMAD UR6, UR6, 0x500, URZ ;  /* 0x00000500060678a4 */ /* 0x004fe2000f8e02ff */
[----:B0-----:R-:W-:-:S05]  /*0090*/  IMAD R8, R0, 0x500, RZ ;  /* 0x0000050000087824 */ /* 0x001fca00078e02ff */
[----:B------:R-:W-:-:S04]  /*00a0*/  IADD3 R2, P1, PT, R8, 0x500, RZ ;  /* 0x0000050008027810 */ /* 0x000fc80007f3e0ff */
[----:B------:R-:W-:Y:S01]  /*00b0*/  ISETP.GT.U32.AND P0, PT, R2, R25, PT ;  /* 0x000000190200720c */ /* 0x000fe20003f04070 */
[----:B------:R-:W-:-:S05]  /*00c0*/  IMAD.X R3, RZ, RZ, RZ, P1 ;  /* 0x000000ffff037224 */ /* 0x000fca00008e06ff */
[----:B------:R-:W-:-:S13]  /*00d0*/  ISETP.GT.AND.EX P0, PT, R3, R16, PT, P0 ;  /* 0x000000100300720c */ /* 0x000fda0003f04300 */
[----:B---3--:R-:W-:Y:S05]  /*00e0*/  @!P0 BRA `(.L_x_117) ;  /* 0x0000003800e48947 */ /* 0x008fea0003800000 */
[----:B------:R-:W0:Y:S01]  /*00f0*/  S2R R10, SR_TID.X ;  /* 0x00000000000a7919 */ /* 0x000e220000002100 */
[----:B------:R-:W-:Y:S01]  /*0100*/  IMAD.IADD R9, R25, 0x1, -R8 ;  /* 0x0000000119097824 */ /* 0x000fe200078e0a08 */
[----:B------:R-:W-:Y:S01]  /*0110*/  BSSY.RECONVERGENT B1, `(.L_x_118) ;  /* 0x000000f000017945 */ /* 0x000fe20003800200 */
[----:B------:R-:W-:Y:S02]  /*0120*/  CS2R R20, SRZ ;  /* 0x0000000000147805 */ /* 0x000fe4000001ff00 */
[----:B------:R-:W-:Y:S02]  /*0130*/  CS2R R14, SRZ ;  /* 0x00000000000e7805 */ /* 0x000fe4000001ff00 */
[----:B0-----:R-:W-:Y:S01]  /*0140*/  ISETP.GE.AND P0, PT, R10, R9, PT ;  /* 0x000000090a00720c */ /* 0x001fe20003f06270 */
[----:B------:R-:W-:-:S12]  /*0150*/  IMAD.MOV.U32 R6, RZ, RZ, R10 ;  /* 0x000000ffff067224 */ /* 0x000fd800078e000a */
[----:B------:R-:W-:Y:S05]  /*0160*/  @P0 BRA `(.L_x_119) ;  /* 0x0000000000240947 */ /* 0x000fea0003800000 */
[----:B------:R-:W0:Y:S01]  /*0170*/  LDCU.128 UR4, c[0x0][0x380] ;  /* 0x00007000ff0477ac */ /* 0x000e220008000c00 */
[----:B------:R-:W-:-:S05]  /*0180*/  IADD3 R21, P0, PT, R8, R10, RZ ;  /* 0x0000000a08157210 */ /* 0x000fca0007f1e0ff */
[----:B------:R-:W-:Y:S01]  /*0190*/  IMAD.X R20, RZ, RZ, RZ, P0 ;  /* 0x000000ffff147224 */ /* 0x000fe200000e06ff */
[----:B0-----:R-:W-:-:S04]  /*01a0*/  LEA R14, P1, R21, UR4, 0x3 ;  /* 0x00000004150e7c11 */ /* 0x001fc8000f8218ff */
[----:B------:R-:W-:-:S06]  /*01b0*/  LEA.HI.X R15, R21, UR5, R20, 0x3, P1 ;  /* 0x00000005150f7c11 */ /* 0x000fcc00088f1c14 */
[----:B------:R-:W5:Y:S01]  /*01c0*/  LDG.E.64 R14, desc[UR10][R14.64] ;  /* 0x0000000a0e0e7981 */ /* 0x000f62000c1e1b00 */
[----:B------:R-:W-:Y:S01]  /*01d0*/  IADD3 R21, P0, PT, R21, UR6, RZ ;  /* 0x0000000615157c10 */ /* 0x000fe2000ff1e0ff */
[----:B------:R-:W-:-:S03]  /*01e0*/  VIADD R6, R10, 0x100 ;  /* 0x000001000a067836 */ /* 0x000fc60000000000 */
[----:B------:R-:W-:-:S09]  /*01f0*/  IADD3.X R20, PT, PT, R20, UR7, RZ, P0, !PT ;  /* 0x0000000714147c10 */ /* 0x000fd200087fe4ff */
.L_x_119:
[----:B------:R-:W-:Y:S05]  /*0200*/  BSYNC.RECONVERGENT B1 ;  /* 0x0000000000017941 */ /* 0x000fea0003800200 */
.L_x_118:
[----:B------:R-:W-:Y:S01]  /*0210*/  ISETP.GE.AND P0, PT, R6, R9, PT ;  /* 0x000000090600720c */ /* 0x000fe20003f06270 */
[----:B------:R-:W-:-:S12]  /*0220*/  BSSY.RECONVERGENT B1, `(.L_x_120) ;  /* 0x00000af000017945 */ /* 0x000fd80003800200 */
[----:B------:R-:W-:Y:S05]  /*0230*/  @P0 BRA `(.L_x_121) ;  /* 0x0000000800b40947 */ /* 0x000fea0003800000 */
[----:B------:R-:W-:Y:S01]  /*0240*/  LOP3.LUT R2, RZ, R6, RZ, 0x33, !PT ;  /* 0x00000006ff027212 */ /* 0x000fe200078e33ff */
[----:B------:R-:W-:Y:S03]  /*0250*/  BSSY.RECONVERGENT B2, `(.L_x_122) ;  /* 0x0000034000027945 */ /* 0x000fe60003800200 */
[----:B------:R-:W-:-:S04]  /*0260*/  IADD3 R25, PT, PT, -R8, R25, R2 ;  /* 0x0000001908197210 */ /* 0x000fc80007ffe102 */
[----:B------:R-:W-:-:S04]  /*0270*/  LOP3.LUT R2, R25, 0x300, RZ, 0xc0, !PT ;  /* 0x0000030019027812 */ /* 0x000fc800078ec0ff */
[----:B------:R-:W-:-:S13]  /*0280*/  ISETP.NE.AND P0, PT, R2, 0x300, PT ;  /* 0x000003000200780c */ /* 0x000fda0003f05270 */
[----:B------:R-:W-:Y:S05]  /*0290*/  @!P0 BRA `(.L_x_123) ;  /* 0x0000000000bc8947 */ /* 0x000fea0003800000 */
[----:B------:R-:W0:Y:S01]  /*02a0*/  LDCU.128 UR4, c[0x0][0x380] ;  /* 0x00007000ff0477ac */ /* 0x000e220008000c00 */
[----:B------:R-:W-:Y:S02]  /*02b0*/  IADD3 R12, P0, PT, R8, R6, RZ ;  /* 0x00000006080c7210 */ /* 0x000fe40007f1e0ff */
[----:B------:R-:W-:-:S03]  /*02c0*/  LEA.HI R2, R25, 0x1, RZ, 0x18 ;  /* 0x0000000119027811 */ /* 0x000fc600078fc0ff */
[----:B------:R-:W-:Y:S01]  /*02d0*/  IMAD.X R3, RZ, RZ, RZ, P0 ;  /* 0x000000ffff037224 */ /* 0x000fe200000e06ff */
[----:B------:R-:W-:-:S05]  /*02e0*/  LOP3.LUT R2, R2, 0x3, RZ, 0xc0, !PT ;  /* 0x0000000302027812 */ /* 0x000fca00078ec0ff */
[----:B------:R-:W-:Y:S01]  /*02f0*/  IMAD.MOV R7, RZ, RZ, -R2 ;  /* 0x000000ffff077224 */ /* 0x000fe200078e0a02 */
[C---:B0-----:R-:W-:Y:S02]  /*0300*/  IADD3 R13, P1, PT, R12.reuse, UR6, RZ ;  /* 0x000000060c0d7c10 */ /* 0x041fe4000ff3e0ff */
[C---:B------:R-:W-:Y:S02]  /*0310*/  LEA R11, P2, R12.reuse, UR4, 0x3 ;  /* 0x000000040c0b7c11 */ /* 0x040fe4000f8418ff */
[----:B------:R-:W-:Y:S02]  /*0320*/  IADD3.X R16, PT, PT, R3, UR7, RZ, P1, !PT ;  /* 0x0000000703107c10 */ /* 0x000fe40008ffe4ff */
[----:B------:R-:W-:-:S09]  /*0330*/  LEA.HI.X R12, R12, UR5, R3, 0x3, P2 ;  /* 0x000000050c0c7c11 */ /* 0x000fd200090f1c03 */
.L_x_126:
[----:B------:R-:W-:Y:S02]  /*0340*/  IMAD.MOV.U32 R2, RZ, RZ, R11 ;  /* 0x000000ffff027224 */ /* 0x000fe400078e000b */
[----:B------:R-:W-:-:S06]  /*0350*/  IMAD.MOV.U32 R3, RZ, RZ, R12 ;  /* 0x000000ffff037224 */ /* 0x000fcc00078e000c */
[----:B------:R-:W2:Y:S01]  /*0360*/  LDG.E.64 R2, desc[UR10][R2.64] ;  /* 0x0000000a02027981 */ /* 0x000ea2000c1e1b00 */
[----:B------:R-:W-:Y:S01]  /*0370*/  VIADD R7, R7, 0x1 ;  /* 0x0000000107077836 */ /* 0x000fe20000000000 */
[----:B------:R-:W-:Y:S01]  /*0380*/  BSSY.RECONVERGENT B3, `(.L_x_124) ;  /* 0x000001b000037945 */ /* 0x000fe20003800200 */
[----:B------:R-:W-:Y:S01]  /*0390*/  IMAD.MOV.U32 R18, RZ, RZ, R21 ;  /* 0x000000ffff127224 */ /* 0x000fe200078e0015 */
[----:B------:R-:W-:Y:S01]  /*03a0*/  IADD3 R11, P3, PT, R11, 0x800, RZ ;  /* 0x000008000b0b7810 */ /* 0x000fe20007f7e0ff */
[----:B------:R-:W-:Y:S01]  /*03b0*/  IMAD.MOV.U32 R17, RZ, RZ, R20 ;  /* 0x000000ffff117224 */ /* 0x000fe200078e0014 */
[----:B------:R-:W-:Y:S01]  /*03c0*/  ISETP.NE.AND P2, PT, R7, RZ, PT ;  /* 0x000000ff0700720c */ /* 0x000fe20003f45270 */
[----:B-----5:R-:W-:Y:S02]  /*03d0*/  IMAD.MOV.U32 R4, RZ, RZ, R14 ;  /* 0x000000ffff047224 */ /* 0x020fe400078e000e */
[----:B------:R-:W-:Y:S02]  /*03e0*/  IMAD.MOV.U32 R5, RZ, RZ, R15 ;  /* 0x000000ffff057224 */ /* 0x000fe400078e000f */
[----:B------:R-:W-:-:S02]  /*03f0*/  IMAD.MOV.U32 R21, RZ, RZ, R13 ;  /* 0x000000ffff157224 */ /* 0x000fc400078e000d */
[----:B------:R-:W-:Y:S01]  /*0400*/  IMAD.MOV.U32 R20, RZ, RZ, R16 ;  /* 0x000000ffff147224 */ /* 0x000fe200078e0010 */
[----:B--2---:R-:W-:Y:S01]  /*0410*/  DSETP.GEU.AND P0, PT, |R14|, |R2|, PT ;  /* 0x400000020e00722a */ /* 0x004fe20003f0e200 */
[----:B------:R-:W-:Y:S02]  /*0420*/  IMAD.MOV.U32 R14, RZ, RZ, R2 ;  /* 0x000000ffff0e7224 */ /* 0x000fe400078e0002 */
[----:B------:R-:W-:-:S11]  /*0430*/  IMAD.MOV.U32 R15, RZ, RZ, R3 ;  /* 0x000000ffff0f7224 */ /* 0x000fd600078e0003 */
        /* <DEDUP_REMOVED lines=15> */
.L_x_125:
[----:B------:R-:W-:Y:S05]  /*0530*/  BSYNC.RECONVERGENT B3 ;  /* 0x0000000000037941 */ /* 0x000fea0003800200 */
.L_x_124:
[----:B------:R-:W-:Y:S01]  /*0540*/  IADD3 R13, P0, PT, R13, 0x100, RZ ;  /* 0x000001000d0d7810 */ /* 0x000fe20007f1e0ff */
[----:B------:R-:W-:Y:S02]  /*0550*/  VIADD R6, R6, 0x100 ;  /* 0x0000010006067836 */ /* 0x000fe40000000000 */
[----:B------:R-:W-:Y:S02]  /*0560*/  IMAD.X R12, RZ, RZ, R12, P3 ;  /* 0x000000ffff0c7224 */ /* 0x000fe400018e060c */
[----:B------:R-:W-:Y:S01]  /*0570*/  IMAD.X R16, RZ, RZ, R16, P0 ;  /* 0x000000ffff107224 */ /* 0x000fe200000e0610 */
[----:B------:R-:W-:Y:S07]  /*0580*/  @P2 BRA `(.L_x_126) ;  /* 0xfffffffc006c2947 */ /* 0x000fee000383ffff */
.L_x_123:
[----:B------:R-:W-:Y:S05]  /*0590*/  BSYNC.RECONVERGENT B2 ;  /* 0x0000000000027941 */ /* 0x000fea0003800200 */
.L_x_122:
[----:B------:R-:W-:-:S13]  /*05a0*/  ISETP.GE.U32.AND P0, PT, R25, 0x300, PT ;  /* 0x000003001900780c */ /* 0x000fda0003f06070 */
[----:B------:R-:W-:Y:S05]  /*05b0*/  @!P0 BRA `(.L_x_121) ;  /* 0x0000000400d48947 */ /* 0x000fea0003800000 */
[----:B------:R-:W0:Y:S01]  /*05c0*/  LDC.64 R4, c[0x0][0x380] ;  /* 0x0000e000ff047b82 */ /* 0x000e220000000a00 */
[----:B------:R-:W-:-:S07]  /*05d0*/  VIADD R11, R6, 0x200 ;  /* 0x00000200060b7836 */ /* 0x000fce0000000000 */
[----:B------:R-:W1:Y:S02]  /*05e0*/  LDC.64 R2, c[0x0][0x388] ;  /* 0x0000e200ff027b82 */ /* 0x000e640000000a00 */
.L_x_135:
[----:B------:R-:W-:-:S05]  /*05f0*/  VIADD R7, R11, 0xfffffe00 ;  /* 0xfffffe000b077836 */ /* 0x000fca0000000000 */
[----:B------:R-:W-:-:S04]  /*0600*/  IADD3 R13, P0, PT, R8, R7, RZ ;  /* 0x00000007080d7210 */ /* 0x000fc80007f1e0ff */
[----:B------:R-:W-:Y:S02]  /*0610*/  LEA.HI.X.SX32 R12, R7, RZ, 0x1, P0 ;  /* 0x000000ff070c7211 */ /* 0x000fe400000f0eff */
[----:B0-----:R-:W-:-:S04]  /*0620*/  LEA R16, P0, R13, R4, 0x3 ;  /* 0x000000040d107211 */ /* 0x001fc800078018ff */
[----:B------:R-:W-:-:S05]  /*0630*/  LEA.HI.X R17, R13, R5, R12, 0x3, P0 ;  /* 0x000000050d117211 */ /* 0x000fca00000f1c0c */
[----:B------:R-:W2:Y:S04]  /*0640*/  LDG.E.64 R18, desc[UR10][R16.64] ;  /* 0x0000000a10127981 */ /* 0x000ea8000c1e1b00 */
[----:B-----5:R0:W5:Y:S01]  /*0650*/  LDG.E.64 R6, desc[UR10][R16.64+0x800] ;  /* 0x0008000a10067981 */ /* 0x020162000c1e1b00 */
[----:B-1----:R-:W-:Y:S01]  /*0660*/  IADD3 R24, P1, PT, R13, R2, RZ ;  /* 0x000000020d187210 */ /* 0x002fe20007f3e0ff */
[----:B------:R-:W-:Y:S04]  /*0670*/  BSSY.RECONVERGENT B2, `(.L_x_127) ;  /* 0x0000016000027945 */ /* 0x000fe80003800200 */
[----:B------:R-:W-:-:S02]  /*0680*/  IMAD.X R25, R12, 0x1, R3, P1 ;  /* 0x000000010c197824 */ /* 0x000fc400008e0603 */
[----:B------:R-:W-:Y:S02]  /*0690*/  IMAD.MOV.U32 R23, RZ, RZ, R24 ;  /* 0x000000ffff177224 */ /* 0x000fe400078e0018 */
[----:B------:R-:W-:Y:S01]  /*06a0*/  IMAD.MOV.U32 R22, RZ, RZ, R25 ;  /* 0x000000ffff167224 */ /* 0x000fe200078e0019 */
[----:B--2---:R-:W-:Y:S01]  /*06b0*/  DSETP.GEU.AND P0, PT, |R14|, |R18|, PT ;  /* 0x400000120e00722a */ /* 0x004fe20003f0e200 */
[----:B------:R-:W-:Y:S02]  /*06c0*/  IMAD.MOV.U32 R12, RZ, RZ, R18 ;  /* 0x000000ffff0c7224 */ /* 0x000fe400078e0012 */
[----:B------:R-:W-:-:S11]  /*06d0*/  IMAD.MOV.U32 R13, RZ, RZ, R19 ;  /* 0x000000ffff0d7224 */ /* 0x000fd600078e0013 */
        /* <DEDUP_REMOVED lines=15> */
.L_x_128:
[----:B------:R-:W-:Y:S05]  /*07d0*/  BSYNC.RECONVERGENT B2 ;  /* 0x0000000000027941 */ /* 0x000fea0003800200 */
.L_x_127:
[----:B------:R0:W5:Y:S04]  /*07e0*/  LDG.E.64 R14, desc[UR10][R16.64+0x1000] ;  /* 0x0010000a100e7981 */ /* 0x000168000c1e1b00 */
[----:B------:R0:W5:Y:S02]  /*07f0*/  LDG.E.64 R18, desc[UR10][R16.64+0x1800] ;  /* 0x0018000a10127981 */ /* 0x000164000c1e1b00 */
[----:B-----5:R-:W-:Y:S01]  /*0800*/  DSETP.GEU.AND P0, PT, |R12|, |R6|, PT ;  /* 0x400000060c00722a */ /* 0x020fe20003f0e200 */
[----:B------:R-:W-:Y:S01]  /*0810*/  VIADD R21, R11, 0xffffff00 ;  /* 0xffffff000b157836 */ /* 0x000fe20000000000 */
[----:B------:R-:W-:Y:S04]  /*0820*/  BSSY.RECONVERGENT B2, `(.L_x_129) ;  /* 0x0000017000027945 */ /* 0x000fe80003800200 */
[----:B------:R-:W-:-:S02]  /*0830*/  SHF.R.S32.HI R20, RZ, 0x1f, R21 ;  /* 0x0000001fff147819 */ /* 0x000fc40000011415 */
[----:B------:R-:W-:Y:S01]  /*0840*/  IADD3 R26, P1, P2, R21, R2, R8 ;  /* 0x00000002151a7210 */ /* 0x000fe20007a3e008 */
[----:B------:R-:W-:-:S03]  /*0850*/  IMAD.MOV.U32 R21, RZ, RZ, R7 ;  /* 0x000000ffff157224 */ /* 0x000fc600078e0007 */
[----:B------:R-:W-:Y:S01]  /*0860*/  IADD3.X R27, PT, PT, R20, R3, RZ, P1, P2 ;  /* 0x00000003141b7210 */ /* 0x000fe20000fe44ff */
[----:B------:R-:W-:Y:S02]  /*0870*/  IMAD.MOV.U32 R24, RZ, RZ, R26 ;  /* 0x000000ffff187224 */ /* 0x000fe400078e001a */
[----:B------:R-:W-:Y:S02]  /*0880*/  IMAD.MOV.U32 R20, RZ, RZ, R6 ;  /* 0x000000ffff147224 */ /* 0x000fe400078e0006 */
[----:B------:R-:W-:Y:S01]  /*0890*/  IMAD.MOV.U32 R25, RZ, RZ, R27 ;  /* 0x000000ffff197224 */ /* 0x000fe200078e001b */
[----:B0-----:R-:W-:Y:S06]  /*08a0*/  @!P0 BRA `(.L_x_130) ;  /* 0x0000000000388947 */ /* 0x001fec0003800000 */
        /* <DEDUP_REMOVED lines=14> */
.L_x_130:
[----:B------:R-:W-:Y:S05]  /*0990*/  BSYNC.RECONVERGENT B2 ;  /* 0x0000000000027941 */ /* 0x000fea0003800200 */
.L_x_129:
[----:B------:R-:W-:Y:S01]  /*09a0*/  DSETP.GEU.AND P0, PT, |R20|, |R14|, PT ;  /* 0x4000000e1400722a */ /* 0x000fe20003f0e200 */
[----:B------:R-:W-:Y:S01]  /*09b0*/  SHF.R.S32.HI R6, RZ, 0x1f, R11 ;  /* 0x0000001fff067819 */ /* 0x000fe2000001140b */
[----:B------:R-:W-:Y:S01]  /*09c0*/  BSSY.RECONVERGENT B2, `(.L_x_131) ;  /* 0x0000017000027945 */ /* 0x000fe20003800200 */
[C---:B------:R-:W-:Y:S01]  /*09d0*/  IADD3 R23, P1, P2, R11.reuse, R2, R8 ;  /* 0x000000020b177210 */ /* 0x040fe20007a3e008 */
[----:B------:R-:W-:Y:S02]  /*09e0*/  VIADD R17, R11, 0x100 ;  /* 0x000001000b117836 */ /* 0x000fe40000000000 */
[----:B------:R-:W-:Y:S01]  /*09f0*/  IMAD.MOV.U32 R7, RZ, RZ, R15 ;  /* 0x000000ffff077224 */ /* 0x000fe200078e000f */
[----:B------:R-:W-:Y:S01]  /*0a00*/  IADD3.X R16, PT, PT, R6, R3, RZ, P1, P2 ;  /* 0x0000000306107210 */ /* 0x000fe20000fe44ff */
[----:B------:R-:W-:Y:S02]  /*0a10*/  IMAD.MOV.U32 R12, RZ, RZ, R23 ;  /* 0x000000ffff0c7224 */ /* 0x000fe400078e0017 */
[----:B------:R-:W-:-:S02]  /*0a20*/  IMAD.MOV.U32 R6, RZ, RZ, R14 ;  /* 0x000000ffff067224 */ /* 0x000fc400078e000e */
[----:B------:R-:W-:Y:S02]  /*0a30*/  IMAD.MOV.U32 R13, RZ, RZ, R16 ;  /* 0x000000ffff0d7224 */ /* 0x000fe400078e0010 */
        /* <DEDUP_REMOVED lines=15> */
.L_x_132:
[----:B------:R-:W-:Y:S05]  /*0b30*/  BSYNC.RECONVERGENT B2 ;  /* 0x0000000000027941 */ /* 0x000fea0003800200 */
.L_x_131:
[----:B------:R-:W-:Y:S01]  /*0b40*/  DSETP.GEU.AND P0, PT, |R6|, |R18|, PT ;  /* 0x400000120600722a */ /* 0x000fe20003f0e200 */
[----:B------:R-:W-:Y:S01]  /*0b50*/  SHF.R.S32.HI R14, RZ, 0x1f, R17 ;  /* 0x0000001fff0e7819 */ /* 0x000fe20000011411 */
[----:B------:R-:W-:Y:S01]  /*0b60*/  BSSY.RECONVERGENT B2, `(.L_x_133) ;  /* 0x0000016000027945 */ /* 0x000fe20003800200 */
[----:B------:R-:W-:Y:S01]  /*0b70*/  IADD3 R17, P1, P2, R17, R2, R8 ;  /* 0x0000000211117210 */ /* 0x000fe20007a3e008 */
[----:B------:R-:W-:-:S03]  /*0b80*/  IMAD.MOV.U32 R15, RZ, RZ, R19 ;  /* 0x000000ffff0f7224 */ /* 0x000fc600078e0013 */
[----:B------:R-:W-:Y:S01]  /*0b90*/  IADD3.X R16, PT, PT, R14, R3, RZ, P1, P2 ;  /* 0x000000030e107210 */ /* 0x000fe20000fe44ff */
[----:B------:R-:W-:Y:S02]  /*0ba0*/  IMAD.MOV.U32 R21, RZ, RZ, R17 ;  /* 0x000000ffff157224 */ /* 0x000fe400078e0011 */
[----:B------:R-:W-:Y:S02]  /*0bb0*/  IMAD.MOV.U32 R14, RZ, RZ, R18 ;  /* 0x000000ffff0e7224 */ /* 0x000fe400078e0012 */
        /* <DEDUP_REMOVED lines=16> */
.L_x_134:
[----:B------:R-:W-:Y:S05]  /*0cc0*/  BSYNC.RECONVERGENT B2 ;  /* 0x0000000000027941 */ /* 0x000fea0003800200 */
.L_x_133:
[C---:B------:R-:W-:Y:S02]  /*0cd0*/  VIADD R6, R11.reuse, 0x200 ;  /* 0x000002000b067836 */ /* 0x040fe40000000000 */
[----:B------:R-:W-:-:S03]  /*0ce0*/  VIADD R11, R11, 0x400 ;  /* 0x000004000b0b7836 */ /* 0x000fc60000000000 */
[----:B------:R-:W-:-:S13]  /*0cf0*/  ISETP.GE.AND P0, PT, R6, R9, PT ;  /* 0x000000090600720c */ /* 0x000fda0003f06270 */
[----:B------:R-:W-:Y:S05]  /*0d00*/  @!P0 BRA `(.L_x_135) ;  /* 0xfffffff800388947 */ /* 0x000fea000383ffff */
.L_x_121:
[----:B------:R-:W-:Y:S05]  /*0d10*/  BSYNC.RECONVERGENT B1 ;  /* 0x0000000000017941 */ /* 0x000fea0003800200 */
.L_x_120:
[----:B------:R-:W-:-:S13]  /*0d20*/  ISETP.GE.AND P0, PT, R9, 0x100, PT ;  /* 0x000001000900780c */ /* 0x000fda0003f06270 */
[----:B------:R-:W-:Y:S05]  /*0d30*/  @!P0 BRA `(.L_x_136) ;  /* 0x0000001400508947 */ /* 0x000fea0003800000 */
[----:B------:R-:W0:Y:S01]  /*0d40*/  S2R R11, SR_LANEID ;  /* 0x00000000000b7919 */ /* 0x000e220000000000 */
[----:B------:R-:W-:Y:S01]  /*0d50*/  BSSY.RECONVERGENT B1, `(.L_x_137) ;  /* 0x000001f000017945 */ /* 0x000fe20003800200 */
[----:B------:R-:W-:Y:S01]  /*0d60*/  IMAD.MOV.U32 R12, RZ, RZ, R21 ;  /* 0x000000ffff0c7224 */ /* 0x000fe200078e0015 */
[----:B-----5:R1:W2:Y:S01]  /*0d70*/  SHFL.DOWN PT, R4, R14, 0x1, 0x1f ;  /* 0x08201f000e047f89 */ /* 0x0202a200000e0000 */
        /* <DEDUP_REMOVED lines=9> */
[----:B------:R-:W-:Y:S01]  /*0e10*/  IMAD.MOV.U32 R12, RZ, RZ, R6 ;  /* 0x000000ffff0c7224 */ /* 0x000fe200078e0006 */
[----:B------:R-:W-:Y:S01]  /*0e20*/  MOV R13, R7 ;  /* 0x00000007000d7202 */ /* 0x000fe20000000f00 */
[----:B------:R-:W-:Y:S02]  /*0e30*/  IMAD.MOV.U32 R2, RZ, RZ, R4 ;  /* 0x000000ffff027224 */ /* 0x000fe400078e0004 */
[----:B------:R-:W-:-:S09]  /*0e40*/  IMAD.MOV.U32 R3, RZ, RZ, R5 ;  /* 0x000000ffff037224 */ /* 0x000fd200078e0005 */
        /* <DEDUP_REMOVED lines=15> */
.L_x_138:
[----:B------:R-:W-:Y:S05]  /*0f40*/  BSYNC.RECONVERGENT B1 ;  /* 0x0000000000017941 */ /* 0x000fea0003800200 */
.L_x_137:
        /* <DEDUP_REMOVED lines=31> */
.L_x_140:
[----:B------:R-:W-:Y:S05]  /*1140*/  BSYNC.RECONVERGENT B1 ;  /* 0x0000000000017941 */ /* 0x000fea0003800200 */
.L_x_139:
[----:B------:R-:W-:Y:S01]  /*1150*/  ISETP.GT.AND P0, PT, R11, 0x1b, PT ;  /* 0x0000001b0b00780c */ /* 0x000fe20003f04270 */
[----:B-1----:R1:W1:Y:S01]  /*1160*/  SHFL.DOWN PT, R6, R4, 0x4, 0x1f ;  /* 0x08801f0004067f89 */ /* 0x00226200000e0000 */
[----:B------:R-:W-:Y:S01]  /*1170*/  BSSY.RECONVERGENT B1, `(.L_x_141) ;  /* 0x000001d000017945 */ /* 0x000fe20003800200 */
[----:B----4-:R-:W-:Y:S02]  /*1180*/  IMAD.MOV.U32 R14, RZ, RZ, R8 ;  /* 0x000000ffff0e7224 */ /* 0x010fe400078e0008 */
[----:B--2---:R2:W4:Y:S01]  /*1190*/  SHFL.DOWN PT, R7, R5, 0x4, 0x1f ;  /* 0x08801f0005077f89 */ /* 0x00452200000e0000 */
[----:B---3--:R-:W-:Y:S02]  /*11a0*/  IMAD.MOV.U32 R15, RZ, RZ, R9 ;  /* 0x000000ffff0f7224 */ /* 0x008fe400078e0009 */
[----:B0-----:R-:W-:Y:S01]  /*11b0*/  IMAD.MOV.U32 R2, RZ, RZ, R4 ;  /* 0x000000ffff027224 */ /* 0x001fe200078e0004 */
[----:B------:R2:W0:Y:S01]  /*11c0*/  SHFL.DOWN PT, R13, R8, 0x4, 0x1f ;  /* 0x08801f00080d7f89 */ /* 0x00042200000e0000 */
[----:B------:R-:W-:-:S03]  /*11d0*/  IMAD.MOV.U32 R3, RZ, RZ, R5 ;  /* 0x000000ffff037224 */ /* 0x000fc600078e0005 */
[----:B------:R2:W3:Y:S01]  /*11e0*/  SHFL.DOWN PT, R12, R9, 0x4, 0x1f ;  /* 0x08801f00090c7f89 */ /* 0x0004e200000e0000 */
[----:B------:R-:W-:Y:S05]  /*11f0*/  @P0 BRA `(.L_x_142) ;  /* 0x0000000000500947 */ /* 0x000fea0003800000 */
[----:B-1--4-:R-:W-:Y:S01]  /*1200*/  DSETP.GEU.AND P0, PT, |R4|, |R6|, PT ;  /* 0x400000060400722a */ /* 0x012fe20003f0e200 */
[----:B0-----:R-:W-:Y:S02]  /*1210*/  IMAD.MOV.U32 R14, RZ, RZ, R13 ;  /* 0x000000ffff0e7224 */ /* 0x001fe400078e000d */
        /* <DEDUP_REMOVED lines=18> */
.L_x_142:
[----:B------:R-:W-:Y:S05]  /*1340*/  BSYNC.RECONVERGENT B1 ;  /* 0x0000000000017941 */ /* 0x000fea0003800200 */
.L_x_141:
[----:B------:R-:W-:Y:S01]  /*1350*/  ISETP.GT.AND P0, PT, R11, 0x17, PT ;  /* 0x000000170b00780c */ /* 0x000fe20003f04270 */
[----:B-1----:R1:W1:Y:S01]  /*1360*/  SHFL.DOWN PT, R4, R2, 0x8, 0x1f ;  /* 0x09001f0002047f89 */ /* 0x00226200000e0000 */
[----:B------:R-:W-:Y:S01]  /*1370*/  BSSY.RECONVERGENT B1, `(.L_x_143) ;  /* 0x000001d000017945 */ /* 0x000fe20003800200 */
[----:B---3--:R-:W-:Y:S02]  /*1380*/  IMAD.MOV.U32 R12, RZ, RZ, R14 ;  /* 0x000000ffff0c7224 */ /* 0x008fe400078e000e */
[----:B--2---:R2:W3:Y:S01]  /*1390*/  SHFL.DOWN PT, R5, R3, 0x8, 0x1f ;  /* 0x09001f0003057f89 */ /* 0x0044e200000e0000 */
[----:B0-----:R-:W-:Y:S02]  /*13a0*/  IMAD.MOV.U32 R13, RZ, RZ, R15 ;  /* 0x000000ffff0d7224 */ /* 0x001fe400078e000f */
[----:B------:R-:W-:Y:S01]  /*13b0*/  IMAD.MOV.U32 R8, RZ, RZ, R2 ;  /* 0x000000ffff087224 */ /* 0x000fe200078e0002 */
[----:B----4-:R2:W0:Y:S01]  /*13c0*/  SHFL.DOWN PT, R7, R14, 0x8, 0x1f ;  /* 0x09001f000e077f89 */ /* 0x01042200000e0000 */
[----:B------:R-:W-:-:S03]  /*13d0*/  IMAD.MOV.U32 R9, RZ, RZ, R3 ;  /* 0x000000ffff097224 */ /* 0x000fc600078e0003 */
[----:B------:R2:W4:Y:S01]  /*13e0*/  SHFL.DOWN PT, R6, R15, 0x8, 0x1f ;  /* 0x09001f000f067f89 */ /* 0x00052200000e0000 */
[----:B------:R-:W-:Y:S05]  /*13f0*/  @P0 BRA `(.L_x_144) ;  /* 0x0000000000500947 */ /* 0x000fea0003800000 */
[----:B-1-3--:R-:W-:Y:S01]  /*1400*/  DSETP.GEU.AND P0, PT, |R2|, |R4|, PT ;  /* 0x400000040200722a */ /* 0x00afe20003f0e200 */
[----:B0-----:R-:W-:Y:S02]  /*1410*/  IMAD.MOV.U32 R12, RZ, RZ, R7 ;  /* 0x000000ffff0c7224 */ /* 0x001fe400078e0007 */
        /* <DEDUP_REMOVED lines=18> */
.L_x_144:
[----:B------:R-:W-:Y:S05]  /*1540*/  BSYNC.RECONVERGENT B1 ;  /* 0x0000000000017941 */ /* 0x000fea0003800200 */
.L_x_143:
[----:B------:R-:W-:Y:S01]  /*1550*/  ISETP.GT.AND P0, PT, R11, 0xf, PT ;  /* 0x0000000f0b00780c */ /* 0x000fe20003f04270 */
[----:B-1----:R1:W1:Y:S01]  /*1560*/  SHFL.DOWN PT, R2, R8, 0x10, 0x1f ;  /* 0x0a001f0008027f89 */ /* 0x00226200000e0000 */
[----:B------:R-:W-:Y:S01]  /*1570*/  BSSY.RECONVERGENT B1, `(.L_x_145) ;  /* 0x000001d000017945 */ /* 0x000fe20003800200 */
[----:B------:R-:W-:Y:S02]  /*1580*/  IMAD.MOV.U32 R4, RZ, RZ, R12 ;  /* 0x000000ffff047224 */ /* 0x000fe400078e000c */
[----:B--2---:R2:W1:Y:S01]  /*1590*/  SHFL.DOWN PT, R3, R9, 0x10, 0x1f ;  /* 0x0a001f0009037f89 */ /* 0x00446200000e0000 */
[----:B---3--:R-:W-:Y:S02]  /*15a0*/  IMAD.MOV.U32 R5, RZ, RZ, R13 ;  /* 0x000000ffff057224 */ /* 0x008fe400078e000d */
[----:B----4-:R-:W-:Y:S01]  /*15b0*/  IMAD.MOV.U32 R6, RZ, RZ, R8 ;  /* 0x000000ffff067224 */ /* 0x010fe200078e0008 */
[----:B------:R2:W3:Y:S01]  /*15c0*/  SHFL.DOWN PT, R15, R12, 0x10, 0x1f ;  /* 0x0a001f000c0f7f89 */ /* 0x0004e200000e0000 */
[----:B0-----:R-:W-:-:S03]  /*15d0*/  IMAD.MOV.U32 R7, RZ, RZ, R9 ;  /* 0x000000ffff077224 */ /* 0x001fc600078e0009 */
[----:B------:R2:W0:Y:S01]  /*15e0*/  SHFL.DOWN PT, R14, R13, 0x10, 0x1f ;  /* 0x0a001f000d0e7f89 */ /* 0x00042200000e0000 */
[----:B------:R-:W-:Y:S05]  /*15f0*/  @P0 BRA `(.L_x_146) ;  /* 0x0000000000500947 */ /* 0x000fea0003800000 */
[----:B-1----:R-:W-:Y:S01]  /*1600*/  DSETP.GEU.AND P0, PT, |R8|, |R2|, PT ;  /* 0x400000020800722a */ /* 0x002fe20003f0e200 */
[----:B---3--:R-:W-:Y:S02]  /*1610*/  IMAD.MOV.U32 R4, RZ, RZ, R15 ;  /* 0x000000ffff047224 */ /* 0x008fe400078e000f */
        /* <DEDUP_REMOVED lines=18> */
.L_x_146:
[----:B------:R-:W-:Y:S05]  /*1740*/  BSYNC.RECONVERGENT B1 ;  /* 0x0000000000017941 */ /* 0x000fea0003800200 */
.L_x_145:
        /* <DEDUP_REMOVED lines=11> */
.L_x_148:
[----:B------:R-:W-:Y:S05]  /*1800*/  BSYNC.RECONVERGENT B1 ;  /* 0x0000000000017941 */ /* 0x000fea0003800200 */
.L_x_147:
[----:B------:R-:W-:Y:S01]  /*1810*/  BAR.SYNC.DEFER_BLOCKING 0x0 ;  /* 0x0000000000007b1d */ /* 0x000fe20000010000 */
[----:B------:R-:W-:-:S13]  /*1820*/  ISETP.NE.AND P1, PT, R10, RZ, PT ;  /* 0x000000ff0a00720c */ /* 0x000fda0003f25270 */
[----:B------:R-:W-:Y:S05]  /*1830*/  @P1 BRA `(.L_x_149) ;  /* 0x0000005000201947 */ /* 0x000fea0003800000 */
[----:B-1--4-:R-:W1:Y:S01]  /*1840*/  S2R R3, SR_CgaCtaId ;  /* 0x0000000000037919 */ /* 0x012e620000008800 */
[----:B------:R-:W-:Y:S01]  /*1850*/  MOV R20, 0x400 ;  /* 0x0000040000147802 */ /* 0x000fe20000000f00 */
[----:B------:R-:W-:Y:S03]  /*1860*/  BSSY.RECONVERGENT B1, `(.L_x_150) ;  /* 0x000001a000017945 */ /* 0x000fe60003800200 */
[----:B-1----:R-:W-:-:S05]  /*1870*/  LEA R20, R3, R20, 0x18 ;  /* 0x0000001403147211 */ /* 0x002fca00078ec0ff */
[----:B------:R-:W1:Y:S04]  /*1880*/  LDS.64 R16, [R20+0x18] ;  /* 0x0000180014107984 */ /* 0x000e680000000a00 */
[----:B--2---:R-:W2:Y:S04]  /*1890*/  LDS.128 R8, [R20+0x20] ;  /* 0x0000200014087984 */ /* 0x004ea80000000c00 */
[----:B------:R4:W4:Y:S04]  /*18a0*/  LDS.64 R2, [R20+0x80] ;  /* 0x0000800014027984 */ /* 0x0009280000000a00 */
[----:B0--3--:R0:W3:Y:S01]  /*18b0*/  LDS.128 R12, [R20+0x30] ;  /* 0x00003000140c7984 */ /* 0x0090e20000000c00 */
[----:B-1----:R-:W-:Y:S01]  /*18c0*/  DSETP.GEU.AND P0, PT, |R6|, |R16|, PT ;  /* 0x400000100600722a */ /* 0x002fe20003f0e200 */
[----:B------:R-:W-:-:S02]  /*18d0*/  IMAD.MOV.U32 R22, RZ, RZ, R16 ;  /* 0x000000ffff167224 */ /* 0x000fc400078e0010 */
[----:B------:R-:W-:Y:S02]  /*18e0*/  IMAD.MOV.U32 R23, RZ, RZ, R17 ;  /* 0x000000ffff177224 */ /* 0x000fe400078e0011 */
[----:B--2---:R-:W-:Y:S02]  /*18f0*/  IMAD.MOV.U32 R24, RZ, RZ, R8 ;  /* 0x000000ffff187224 */ /* 0x004fe400078e0008 */
[----:B------:R-:W-:-:S07]  /*1900*/  IMAD.MOV.U32 R25, RZ, RZ, R9 ;  /* 0x000000ffff197224 */ /* 0x000fce00078e0009 */
[----:B0--34-:R-:W-:Y:S05]  /*1910*/  @!P0 BRA `(.L_x_151) ;  /* 0x0000000000388947 */ /* 0x019fea0003800000 */
[----:B------:R-:W-:Y:S01]  /*1920*/  DSETP.GEU.AND P0, PT, |R16|, |R6|, PT ;  /* 0x400000061000722a */ /* 0x000fe20003f0e200 */
[----:B------:R-:W-:Y:S01]  /*1930*/  IMAD.MOV.U32 R22, RZ, RZ, R6 ;  /* 0x000000ffff167224 */ /* 0x000fe200078e0006 */
[----:B------:R-:W-:Y:S01]  /*1940*/  MOV R25, R5 ;  /* 0x0000000500197202 */ /* 0x000fe20000000f00 */
[----:B------:R-:W-:Y:S02]  /*1950*/  IMAD.MOV.U32 R23, RZ, RZ, R7 ;  /* 0x000000ffff177224 */ /* 0x000fe400078e0007 */
[----:B------:R-:W-:-:S09]  /*1960*/  IMAD.MOV.U32 R24, RZ, RZ, R4 ;  /* 0x000000ffff187224 */ /* 0x000fd200078e0004 */
        /* <DEDUP_REMOVED lines=9> */
.L_x_151:
[----:B------:R-:W-:Y:S05]  /*1a00*/  BSYNC.RECONVERGENT B1 ;  /* 0x0000000000017941 */ /* 0x000fea0003800200 */
.L_x_150:
        /* <DEDUP_REMOVED lines=23> */
.L_x_153:
[----:B------:R-:W-:Y:S05]  /*1b80*/  BSYNC.RECONVERGENT B1 ;  /* 0x0000000000017941 */ /* 0x000fea0003800200 */
.L_x_152:
        /* <DEDUP_REMOVED lines=21> */
.L_x_155:
[----:B------:R-:W-:Y:S05]  /*1ce0*/  BSYNC.RECONVERGENT B1 ;  /* 0x0000000000017941 */ /* 0x000fea0003800200 */
.L_x_154:
        /* <DEDUP_REMOVED lines=23> */
.L_x_157:
[----:B------:R-:W-:Y:S05]  /*1e60*/  BSYNC.RECONVERGENT B1 ;  /* 0x0000000000017941 */ /* 0x000fea0003800200 */
.L_x_156:
        /* <DEDUP_REMOVED lines=21> */
.L_x_159:
[----:B------:R-:W-:Y:S05]  /*1fc0*/  BSYNC.RECONVERGENT B1 ;  /* 0x0000000000017941 */ /* 0x000fea0003800200 */
.L_x_158:
        /* <DEDUP_REMOVED lines=21> */
.L_x_161:
[----:B------:R-:W-:Y:S05]  /*2120*/  BSYNC.RECONVERGENT B1 ;  /* 0x0000000000017941 */ /* 0x000fea0003800200 */
.L_x_160:
        /* <DEDUP_REMOVED lines=21> */
.L_x_136:
[----:B------:R-:W0:Y:S01]  /*2280*/  S2R R2, SR_LANEID ;  /* 0x0000000000027919 */ /* 0x000e220000000000 */
[----:B------:R-:W-:Y:S01]  /*2290*/  LOP3.LUT R3, R10, 0x3e0, RZ, 0xc0, !PT ;  /* 0x000003e00a037812 */ /* 0x000fe200078ec0ff */
[----:B------:R-:W-:Y:S01]  /*22a0*/  BSSY.RECONVERGENT B1, `(.L_x_162) ;  /* 0x0000024000017945 */ /* 0x000fe20003800200 */
[----:B------:R-:W-:Y:S02]  /*22b0*/  IMAD.MOV.U32 R18, RZ, RZ, R21 ;  /* 0x000000ffff127224 */ /* 0x000fe400078e0015 */
[----:B------:R-:W-:Y:S01]  /*22c0*/  LOP3.LUT R6, RZ, R3, RZ, 0x33, !PT ;  /* 0x00000003ff067212 */ /* 0x000fe200078e33ff */
[----:B------:R-:W-:Y:S02]  /*22d0*/  VIADD R4, R3, 0x20 ;  /* 0x0000002003047836 */ /* 0x000fe40000000000 */
[----:B------:R-:W-:Y:S02]  /*22e0*/  IMAD.MOV.U32 R22, RZ, RZ, R20 ;  /* 0x000000ffff167224 */ /* 0x000fe400078e0014 */
[----:B------:R-:W-:Y:S01]  /*22f0*/  IMAD.IADD R3, R9, 0x1, R6 ;  /* 0x0000000109037824 */ /* 0x000fe200078e0206 */
[----:B------:R-:W-:Y:S01]  /*2300*/  ISETP.GT.AND P0, PT, R4, R9, PT ;  /* 0x000000090400720c */ /* 0x000fe20003f04270 */
[----:B-----5:R-:W-:-:S02]  /*2310*/  IMAD.MOV.U32 R4, RZ, RZ, R14 ;  /* 0x000000ffff047224 */ /* 0x020fc400078e000e */
[----:B------:R-:W-:Y:S01]  /*2320*/  IMAD.MOV.U32 R5, RZ, RZ, R15 ;  /* 0x000000ffff057224 */ /* 0x000fe200078e000f */
[----:B------:R-:W-:-:S05]  /*2330*/  SEL R3, R3, 0x1f, P0 ;  /* 0x0000001f03037807 */ /* 0x000fca0000000000 */
[----:B------:R1:W2:Y:S04]  /*2340*/  SHFL.DOWN PT, R6, R14, 0x1, R3 ;  /* 0x082000000e067989 */ /* 0x0002a800000e0003 */
[----:B------:R1:W3:Y:S04]  /*2350*/  SHFL.DOWN PT, R7, R15, 0x1, R3 ;  /* 0x082000000f077989 */ /* 0x0002e800000e0003 */
[----:B------:R1:W4:Y:S01]  /*2360*/  SHFL.DOWN PT, R8, R21, 0x1, R3 ;  /* 0x0820000015087989 */ /* 0x00032200000e0003 */
[----:B0-----:R-:W-:-:S03]  /*2370*/  ISETP.GE.AND P0, PT, R2, R3, PT ;  /* 0x000000030200720c */ /* 0x001fc60003f06270 */
[----:B------:R1:W0:Y:S10]  /*2380*/  SHFL.DOWN PT, R11, R20, 0x1, R3 ;  /* 0x08200000140b7989 */ /* 0x00023400000e0003 */
[----:B-12---:R-:W-:Y:S05]  /*2390*/  @P0 BRA `(.L_x_163) ;  /* 0x0000000000500947 */ /* 0x006fea0003800000 */
[----:B---3--:R-:W-:Y:S01]  /*23a0*/  DSETP.GEU.AND P0, PT, |R14|, |R6|, PT ;  /* 0x400000060e00722a */ /* 0x008fe20003f0e200 */
        /* <DEDUP_REMOVED lines=19> */
.L_x_163:
[----:B------:R-:W-:Y:S05]  /*24e0*/  BSYNC.RECONVERGENT B1 ;  /* 0x0000000000017941 */ /* 0x000fea0003800200 */
.L_x_162:
[----:B------:R-:W-:Y:S01]  /*24f0*/  IADD3 R6, PT, PT, R2, 0x2, RZ ;  /* 0x0000000202067810 */ /* 0x000fe20007ffe0ff */
[----:B------:R1:W2:Y:S01]  /*2500*/  SHFL.DOWN PT, R12, R4, 0x2, R3 ;  /* 0x08400000040c7989 */ /* 0x0002a200000e0003 */
[----:B------:R-:W-:Y:S01]  /*2510*/  BSSY.RECONVERGENT B1, `(.L_x_164) ;  /* 0x000001e000017945 */ /* 0x000fe20003800200 */
[----:B----4-:R-:W-:Y:S01]  /*2520*/  IMAD.MOV.U32 R8, RZ, RZ, R18 ;  /* 0x000000ffff087224 */ /* 0x010fe200078e0012 */
[----:B------:R-:W-:Y:S01]  /*2530*/  ISETP.GT.AND P0, PT, R6, R3, PT ;  /* 0x000000030600720c */ /* 0x000fe20003f04270 */
[----:B------:R1:W4:Y:S01]  /*2540*/  SHFL.DOWN PT, R13, R5, 0x2, R3 ;  /* 0x08400000050d7989 */ /* 0x00032200000e0003 */
[----:B------:R-:W-:Y:S02]  /*2550*/  IMAD.MOV.U32 R16, RZ, RZ, R22 ;  /* 0x000000ffff107224 */ /* 0x000fe400078e0016 */
[----:B------:R-:W-:Y:S01]  /*2560*/  IMAD.MOV.U32 R6, RZ, RZ, R4 ;  /* 0x000000ffff067224 */ /* 0x000fe200078e0004 */
[----:B0-----:R1:W0:Y:S01]  /*2570*/  SHFL.DOWN PT, R11, R18, 0x2, R3 ;  /* 0x08400000120b7989 */ /* 0x00122200000e0003 */
[----:B---3--:R-:W-:-:S03]  /*2580*/  IMAD.MOV.U32 R7, RZ, RZ, R5 ;  /* 0x000000ffff077224 */ /* 0x008fc600078e0005 */
[----:B------:R1:W3:Y:S04]  /*2590*/  SHFL.DOWN PT, R15, R22, 0x2, R3 ;  /* 0x08400000160f7989 */ /* 0x0002e800000e0003 */
[----:B------:R-:W-:Y:S05]  /*25a0*/  @P0 BRA `(.L_x_165) ;  /* 0x0000000000500947 */ /* 0x000fea0003800000 */
[----:B--2-4-:R-:W-:Y:S01]  /*25b0*/  DSETP.GEU.AND P0, PT, |R4|, |R12|, PT ;  /* 0x4000000c0400722a */ /* 0x014fe20003f0e200 */
        /* <DEDUP_REMOVED lines=19> */
.L_x_165:
[----:B------:R-:W-:Y:S05]  /*26f0*/  BSYNC.RECONVERGENT B1 ;  /* 0x0000000000017941 */ /* 0x000fea0003800200 */
.L_x_164:
[----:B-1----:R-:W-:Y:S01]  /*2700*/  VIADD R4, R2, 0x4 ;  /* 0x0000000402047836 */ /* 0x002fe20000000000 */
[----:B--2---:R1:W2:Y:S01]  /*2710*/  SHFL.DOWN PT, R12, R6, 0x4, R3 ;  /* 0x08800000060c7989 */ /* 0x0042a200000e0003 */
[----:B------:R-:W-:Y:S01]  /*2720*/  BSSY.RECONVERGENT B1, `(.L_x_166) ;  /* 0x000001e000017945 */ /* 0x000fe20003800200 */
[----:B------:R-:W-:Y:S02]  /*2730*/  IMAD.MOV.U32 R14, RZ, RZ, R8 ;  /* 0x000000ffff0e7224 */ /* 0x000fe400078e0008 */
[----:B------:R-:W-:Y:S01]  /*2740*/  ISETP.GT.AND P0, PT, R4, R3, PT ;  /* 0x000000030400720c */ /* 0x000fe20003f04270 */
[----:B----4-:R1:W4:Y:S01]  /*2750*/  SHFL.DOWN PT, R13, R7, 0x4, R3 ;  /* 0x08800000070d7989 */ /* 0x01032200000e0003 */
[----:B------:R-:W-:Y:S02]  /*2760*/  IMAD.MOV.U32 R18, RZ, RZ, R16 ;  /* 0x000000ffff127224 */ /* 0x000fe400078e0010 */
[----:B------:R-:W-:Y:S01]  /*2770*/  IMAD.MOV.U32 R4, RZ, RZ, R6 ;  /* 0x000000ffff047224 */ /* 0x000fe200078e0006 */
[----:B0-----:R1:W0:Y:S01]  /*2780*/  SHFL.DOWN PT, R11, R8, 0x4, R3 ;  /* 0x08800000080b7989 */ /* 0x00122200000e0003 */
[----:B------:R-:W-:-:S03]  /*2790*/  IMAD.MOV.U32 R5, RZ, RZ, R7 ;  /* 0x000000ffff057224 */ /* 0x000fc600078e0007 */
[----:B---3--:R1:W3:Y:S04]  /*27a0*/  SHFL.DOWN PT, R15, R16, 0x4, R3 ;  /* 0x08800000100f7989 */ /* 0x0082e800000e0003 */
        /* <DEDUP_REMOVED lines=21> */
.L_x_167:
[----:B------:R-:W-:Y:S05]  /*2900*/  BSYNC.RECONVERGENT B1 ;  /* 0x0000000000017941 */ /* 0x000fea0003800200 */
.L_x_166:
[----:B-1----:R-:W-:Y:S01]  /*2910*/  VIADD R8, R2, 0x8 ;  /* 0x0000000802087836 */ /* 0x002fe20000000000 */
[----:B------:R1:W1:Y:S01]  /*2920*/  SHFL.DOWN PT, R6, R4, 0x8, R3 ;  /* 0x0900000004067989 */ /* 0x00026200000e0003 */
[----:B------:R-:W-:Y:S01]  /*2930*/  BSSY.RECONVERGENT B1, `(.L_x_168) ;  /* 0x000001e000017945 */ /* 0x000fe20003800200 */
[----:B------:R-:W-:Y:S02]  /*2940*/  IMAD.MOV.U32 R16, RZ, RZ, R18 ;  /* 0x000000ffff107224 */ /* 0x000fe400078e0012 */
[----:B------:R-:W-:Y:S01]  /*2950*/  ISETP.GT.AND P0, PT, R8, R3, PT ;  /* 0x000000030800720c */ /* 0x000fe20003f04270 */
[----:B------:R1:W1:Y:S01]  /*2960*/  SHFL.DOWN PT, R7, R5, 0x8, R3 ;  /* 0x0900000005077989 */ /* 0x00026200000e0003 */
[----:B------:R-:W-:Y:S02]  /*2970*/  IMAD.MOV.U32 R8, RZ, RZ, R14 ;  /* 0x000000ffff087224 */ /* 0x000fe400078e000e */
[----:B--2---:R-:W-:Y:S01]  /*2980*/  IMAD.MOV.U32 R12, RZ, RZ, R4 ;  /* 0x000000ffff0c7224 */ /* 0x004fe200078e0004 */
[----:B0-----:R0:W2:Y:S01]  /*2990*/  SHFL.DOWN PT, R11, R14, 0x8, R3 ;  /* 0x090000000e0b7989 */ /* 0x0010a200000e0003 */
[----:B----4-:R-:W-:-:S03]  /*29a0*/  IMAD.MOV.U32 R13, RZ, RZ, R5 ;  /* 0x000000ffff0d7224 */ /* 0x010fc600078e0005 */
[----:B---3--:R0:W3:Y:S04]  /*29b0*/  SHFL.DOWN PT, R15, R18, 0x8, R3 ;  /* 0x09000000120f7989 */ /* 0x0080e800000e0003 */
[----:B------:R-:W-:Y:S05]  /*29c0*/  @P0 BRA `(.L_x_169) ;  /* 0x0000000000500947 */ /* 0x000fea0003800000 */
[----:B-1----:R-:W-:Y:S01]  /*29d0*/  DSETP.GEU.AND P0, PT, |R4|, |R6|, PT ;  /* 0x400000060400722a */ /* 0x002fe20003f0e200 */
[----:B--2---:R-:W-:Y:S02]  /*29e0*/  IMAD.MOV.U32 R8, RZ, RZ, R11 ;  /* 0x000000ffff087224 */ /* 0x004fe400078e000b */
        /* <DEDUP_REMOVED lines=18> */
.L_x_169:
[----:B------:R-:W-:Y:S05]  /*2b10*/  BSYNC.RECONVERGENT B1 ;  /* 0x0000000000017941 */ /* 0x000fea0003800200 */
.L_x_168:
[----:B-1----:R-:W-:Y:S01]  /*2b20*/  VIADD R4, R2, 0x10 ;  /* 0x0000001002047836 */ /* 0x002fe20000000000 */
[----:B0-----:R0:W1:Y:S01]  /*2b30*/  SHFL.DOWN PT, R14, R12, 0x10, R3 ;  /* 0x0a0000000c0e7989 */ /* 0x00106200000e0003 */
[----:B------:R-:W-:Y:S01]  /*2b40*/  BSSY.RECONVERGENT B1, `(.L_x_170) ;  /* 0x000001e000017945 */ /* 0x000fe20003800200 */
[----:B------:R-:W-:Y:S02]  /*2b50*/  IMAD.MOV.U32 R5, RZ, RZ, R16 ;  /* 0x000000ffff057224 */ /* 0x000fe400078e0010 */
[----:B------:R-:W-:Y:S01]  /*2b60*/  ISETP.GT.AND P0, PT, R4, R3, PT ;  /* 0x000000030400720c */ /* 0x000fe20003f04270 */
[----:B---3--:R0:W3:Y:S01]  /*2b70*/  SHFL.DOWN PT, R15, R13, 0x10, R3 ;  /* 0x0a0000000d0f7989 */ /* 0x0080e200000e0003 */
[----:B------:R-:W-:Y:S02]  /*2b80*/  IMAD.MOV.U32 R4, RZ, RZ, R8 ;  /* 0x000000ffff047224 */ /* 0x000fe400078e0008 */
[----:B------:R-:W-:Y:S01]  /*2b90*/  IMAD.MOV.U32 R6, RZ, RZ, R12 ;  /* 0x000000ffff067224 */ /* 0x000fe200078e000c */
[----:B--2---:R0:W2:Y:S01]  /*2ba0*/  SHFL.DOWN PT, R11, R8, 0x10, R3 ;  /* 0x0a000000080b7989 */ /* 0x0040a200000e0003 */
[----:B------:R-:W-:-:S03]  /*2bb0*/  IMAD.MOV.U32 R7, RZ, RZ, R13 ;  /* 0x000000ffff077224 */ /* 0x000fc600078e000d */
[----:B------:R0:W4:Y:S04]  /*2bc0*/  SHFL.DOWN PT, R17, R16, 0x10, R3 ;  /* 0x0a00000010117989 */ /* 0x00012800000e0003 */
[----:B------:R-:W-:Y:S05]  /*2bd0*/  @P0 BRA `(.L_x_171) ;  /* 0x0000000000500947 */ /* 0x000fea0003800000 */
[----:B-1-3--:R-:W-:Y:S01]  /*2be0*/  DSETP.GEU.AND P0, PT, |R12|, |R14|, PT ;  /* 0x4000000e0c00722a */ /* 0x00afe20003f0e200 */
        /* <DEDUP_REMOVED lines=19> */
.L_x_171:
[----:B------:R-:W-:Y:S05]  /*2d20*/  BSYNC.RECONVERGENT B1 ;  /* 0x0000000000017941 */ /* 0x000fea0003800200 */
.L_x_170:
[----:B------:R-:W-:Y:S01]  /*2d30*/  ISETP.NE.AND P0, PT, R2, RZ, PT ;  /* 0x000000ff0200720c */ /* 0x000fe20003f05270 */
[----:B------:R-:W-:-:S12]  /*2d40*/  BSSY.RECONVERGENT B1, `(.L_x_172) ;  /* 0x000000a000017945 */ /* 0x000fd80003800200 */
[----:B------:R-:W-:Y:S05]  /*2d50*/  @P0 BRA `(.L_x_173) ;  /* 0x0000000000200947 */ /* 0x000fea0003800000 */
[----:B0-----:R-:W0:Y:S01]  /*2d60*/  S2R R8, SR_CgaCtaId ;  /* 0x0000000000087919 */ /* 0x001e220000008800 */
[----:B------:R-:W-:Y:S02]  /*2d70*/  MOV R3, 0x400 ;  /* 0x0000040000037802 */ /* 0x000fe40000000f00 */
[----:B------:R-:W-:-:S04]  /*2d80*/  SHF.R.U32.HI R2, RZ, 0x1, R10 ;  /* 0x00000001ff027819 */ /* 0x000fc8000001160a */
[----:B------:R-:W-:Y:S02]  /*2d90*/  LOP3.LUT R2, R2, 0x1f0, RZ, 0xc0, !PT ;  /* 0x000001f002027812 */ /* 0x000fe400078ec0ff */
[----:B0-----:R-:W-:-:S05]  /*2da0*/  LEA R3, R8, R3, 0x18 ;  /* 0x0000000308037211 */ /* 0x001fca00078ec0ff */
[----:B------:R-:W-:-:S05]  /*2db0*/  IMAD.IADD R3, R2, 0x1, R3 ;  /* 0x0000000102037824 */ /* 0x000fca00078e0203 */
[----:B------:R0:W-:Y:S04]  /*2dc0*/  STS.64 [R3+0x10], R4 ;  /* 0x0000100403007388 */ /* 0x0001e80000000a00 */
[----:B------:R0:W-:Y:S02]  /*2dd0*/  STS.64 [R3+0x8], R6 ;  /* 0x0000080603007388 */ /* 0x0001e40000000a00 */
.L_x_173:
[----:B------:R-:W-:Y:S05]  /*2de0*/  BSYNC.RECONVERGENT B1 ;  /* 0x0000000000017941 */ /* 0x000fea0003800200 */
.L_x_172:
[----:B------:R-:W-:Y:S01]  /*2df0*/  BAR.SYNC.DEFER_BLOCKING 0x0 ;  /* 0x0000000000007b1d */ /* 0x000fe20000010000 */
[----:B------:R-:W-:-:S13]  /*2e00*/  ISETP.NE.AND P1, PT, R10, RZ, PT ;  /* 0x000000ff0a00720c */ /* 0x000fda0003f25270 */
[----:B------:R-:W-:Y:S05]  /*2e10*/  @P1 BRA `(.L_x_149) ;  /* 0x0000003800a81947 */ /* 0x000fea0003800000 */
[----:B------:R-:W-:Y:S01]  /*2e20*/  ISETP.GE.AND P0, PT, R9, 0x21, PT ;  /* 0x000000210900780c */ /* 0x000fe20003f06270 */
[----:B0-----:R-:W-:Y:S02]  /*2e30*/  IMAD.MOV.U32 R13, RZ, RZ, R4 ;  /* 0x000000ffff0d7224 */ /* 0x001fe400078e0004 */
[----:B------:R-:W-:Y:S02]  /*2e40*/  IMAD.MOV.U32 R8, RZ, RZ, R5 ;  /* 0x000000ffff087224 */ /* 0x000fe400078e0005 */
[----:B------:R-:W-:Y:S02]  /*2e50*/  IMAD.MOV.U32 R2, RZ, RZ, R6 ;  /* 0x000000ffff027224 */ /* 0x000fe400078e0006 */
[----:B------:R-:W-:-:S06]  /*2e60*/  IMAD.MOV.U32 R3, RZ, RZ, R7 ;  /* 0x000000ffff037224 */ /* 0x000fcc00078e0007 */
[----:B------:R-:W-:Y:S05]  /*2e70*/  @!P0 BRA `(.L_x_174) ;  /* 0x00000000006c8947 */ /* 0x000fea0003800000 */
[----:B------:R-:W0:Y:S01]  /*2e80*/  S2UR UR5, SR_CgaCtaId ;  /* 0x00000000000579c3 */ /* 0x000e220000008800 */
[----:B------:R-:W-:Y:S01]  /*2e90*/  UMOV UR4, 0x400 ;  /* 0x0000040000047882 */ /* 0x000fe20000000000 */
[----:B------:R-:W-:Y:S01]  /*2ea0*/  BSSY.RECONVERGENT B1, `(.L_x_174) ;  /* 0x0000018000017945 */ /* 0x000fe20003800200 */
[----:B0-----:R-:W-:-:S09]  /*2eb0*/  ULEA UR4, UR5, UR4, 0x18 ;  /* 0x0000000405047291 */ /* 0x001fd2000f8ec0ff */
[----:B--2---:R-:W0:Y:S04]  /*2ec0*/  LDS.64 R10, [UR4+0x18] ;  /* 0x00001804ff0a7984 */ /* 0x004e280008000a00 */
[----:B-1-3--:R-:W1:Y:S01]  /*2ed0*/  LDS.64 R14, [UR4+0x20] ;  /* 0x00002004ff0e7984 */ /* 0x00ae620008000a00 */
[----:B0-----:R-:W-:Y:S01]  /*2ee0*/  DSETP.GEU.AND P0, PT, |R6|, |R10|, PT ;  /* 0x4000000a0600722a */ /* 0x001fe20003f0e200 */
[----:B------:R-:W-:Y:S02]  /*2ef0*/  IMAD.MOV.U32 R2, RZ, RZ, R10 ;  /* 0x000000ffff027224 */ /* 0x000fe400078e000a */
[----:B------:R-:W-:Y:S02]  /*2f00*/  IMAD.MOV.U32 R3, RZ, RZ, R11 ;  /* 0x000000ffff037224 */ /* 0x000fe400078e000b */
[----:B-1----:R-:W-:-:S02]  /*2f10*/  IMAD.MOV.U32 R13, RZ, RZ, R14 ;  /* 0x000000ffff0d7224 */ /* 0x002fc400078e000e */
[----:B------:R-:W-:-:S07]  /*2f20*/  IMAD.MOV.U32 R8, RZ, RZ, R15 ;  /* 0x000000ffff087224 */ /* 0x000fce00078e000f */
[----:B------:R-:W-:Y:S05]  /*2f30*/  @!P0 BRA `(.L_x_175) ;  /* 0x0000000000388947 */ /* 0x000fea0003800000 */
        /* <DEDUP_REMOVED lines=14> */
.L_x_175:
[----:B------:R-:W-:Y:S05]  /*3020*/  BSYNC.RECONVERGENT B1 ;  /* 0x0000000000017941 */ /* 0x000fea0003800200 */
.L_x_174:
[----:B------:R-:W-:Y:S01]  /*3030*/  ISETP.GE.AND P0, PT, R9, 0x41, PT ;  /* 0x000000410900780c */ /* 0x000fe20003f06270 */
[----:B--2---:R-:W-:Y:S02]  /*3040*/  IMAD.MOV.U32 R11, RZ, RZ, R13 ;  /* 0x000000ffff0b7224 */ /* 0x004fe400078e000d */
        /* <DEDUP_REMOVED lines=8> */
[----:B------:R-:W0:Y:S04]  /*30d0*/  LDS.64 R6, [UR4+0x28] ;  /* 0x00002804ff067984 */ /* 0x000e280008000a00 */
        /* <DEDUP_REMOVED lines=21> */
.L_x_177:
[----:B------:R-:W-:Y:S05]  /*3230*/  BSYNC.RECONVERGENT B1 ;  /* 0x0000000000017941 */ /* 0x000fea0003800200 */
.L_x_176:
[----:B------:R-:W-:Y:S01]  /*3240*/  ISETP.GE.AND P0, PT, R9, 0x61, PT ;  /* 0x000000610900780c */ /* 0x000fe20003f06270 */
[----:B------:R-:W-:Y:S02]  /*3250*/  IMAD.MOV.U32 R13, RZ, RZ, R11 ;  /* 0x000000ffff0d7224 */ /* 0x000fe400078e000b */
        /* <DEDUP_REMOVED lines=30> */
.L_x_179:
[----:B------:R-:W-:Y:S05]  /*3440*/  BSYNC.RECONVERGENT B1 ;  /* 0x0000000000017941 */ /* 0x000fea0003800200 */
.L_x_178:
        /* <DEDUP_REMOVED lines=32> */
.L_x_181:
[----:B------:R-:W-:Y:S05]  /*3650*/  BSYNC.RECONVERGENT B1 ;  /* 0x0000000000017941 */ /* 0x000fea0003800200 */
.L_x_180:
        /* <DEDUP_REMOVED lines=32> */
.L_x_183:
[----:B------:R-:W-:Y:S05]  /*3860*/  BSYNC.RECONVERGENT B1 ;  /* 0x0000000000017941 */ /* 0x000fea0003800200 */
.L_x_182:
        /* <DEDUP_REMOVED lines=32> */
.L_x_185:
[----:B------:R-:W-:Y:S05]  /*3a70*/  BSYNC.RECONVERGENT B1 ;  /* 0x0000000000017941 */ /* 0x000fea0003800200 */
.L_x_184:
[----:B------:R-:W-:Y:S01]  /*3a80*/  ISETP.GE.AND P0, PT, R9, 0xe1, PT ;  /* 0x000000e10900780c */ /* 0x000fe20003f06270 */
[----:B------:R-:W-:Y:S01]  /*3a90*/  IMAD.MOV.U32 R5, RZ, RZ, R10 ;  /* 0x000000ffff057224 */ /* 0x000fe200078e000a */
[----:B------:R-:W-:Y:S01]  /*3aa0*/  MOV R4, R11 ;  /* 0x0000000b00047202 */ /* 0x000fe20000000f00 */
[----:B------:R-:W-:Y:S02]  /*3ab0*/  IMAD.MOV.U32 R6, RZ, RZ, R2 ;  /* 0x000000ffff067224 */ /* 0x000fe400078e0002 */
[----:B------:R-:W-:-:S08]  /*3ac0*/  IMAD.MOV.U32 R7, RZ, RZ, R3 ;  /* 0x000000ffff077224 */ /* 0x000fd000078e0003 */
[----:B------:R-:W-:Y:S05]  /*3ad0*/  @!P0 BRA `(.L_x_149) ;  /* 0x0000002c00788947 */ /* 0x000fea0003800000 */
[----:B------:R-:W0:Y:S01]  /*3ae0*/  S2UR UR5, SR_CgaCtaId ;  /* 0x00000000000579c3 */ /* 0x000e220000008800 */
[----:B------:R-:W-:Y:S02]  /*3af0*/  UMOV UR4, 0x400 ;  /* 0x0000040000047882 */ /* 0x000fe40000000000 */
[----:B0-----:R-:W-:-:S09]  /*3b00*/  ULEA UR4, UR5, UR4, 0x18 ;  /* 0x0000000405047291 */ /* 0x001fd2000f8ec0ff */
[----:B------:R-:W0:Y:S04]  /*3b10*/  LDS.64 R8, [UR4+0x78] ;  /* 0x00007804ff087984 */ /* 0x000e280008000a00 */
[----:B------:R-:W2:Y:S01]  /*3b20*/  LDS.64 R12, [UR4+0x80] ;  /* 0x00008004ff0c7984 */ /* 0x000ea20008000a00 */
[----:B0-----:R-:W-:Y:S01]  /*3b30*/  DSETP.GEU.AND P0, PT, |R2|, |R8|, PT ;  /* 0x400000080200722a */ /* 0x001fe20003f0e200 */
        /* <DEDUP_REMOVED lines=20> */
.L_x_117:
[----:B------:R-:W0:Y:S01]  /*3c80*/  S2R R3, SR_TID.X ;  /* 0x0000000000037919 */ /* 0x000e220000002100 */
[----:B------:R-:W1:Y:S02]  /*3c90*/  LDCU.128 UR12, c[0x0][0x380] ;  /* 0x00007000ff0c77ac */ /* 0x000e640008000c00 */
[----:B-1----:R-:W-:Y:S02]  /*3ca0*/  IMAD.U32 R2, RZ, RZ, UR12 ;  /* 0x0000000cff027e24 */ /* 0x002fe4000f8e00ff */
[----:B------:R-:W-:Y:S01]  /*3cb0*/  IMAD.U32 R4, RZ, RZ, UR13 ;  /* 0x0000000dff047e24 */ /* 0x000fe2000f8e00ff */
[----:B0-----:R-:W-:-:S05]  /*3cc0*/  IADD3 R5, P0, PT, R8, R3, RZ ;  /* 0x0000000308057210 */ /* 0x001fca0007f1e0ff */
[----:B------:R-:W-:Y:S01]  /*3cd0*/  IMAD.X R6, RZ, RZ, RZ, P0 ;  /* 0x000000ffff067224 */ /* 0x000fe200000e06ff */
[----:B------:R-:W-:-:S04]  /*3ce0*/  LEA R20, P0, R5, R2, 0x3 ;  /* 0x0000000205147211 */ /* 0x000fc800078018ff */
[----:B------:R-:W-:-:S05]  /*3cf0*/  LEA.HI.X R21, R5, R4, R6, 0x3, P0 ;  /* 0x0000000405157211 */ /* 0x000fca00000f1c06 */
[----:B------:R-:W2:Y:S04]  /*3d00*/  LDG.E.64 R6, desc[UR10][R20.64] ;  /* 0x0000000a14067981 */ /* 0x000ea8000c1e1b00 */
[----:B------:R-:W2:Y:S04]  /*3d10*/  LDG.E.64 R14, desc[UR10][R20.64+0x800] ;  /* 0x0008000a140e7981 */ /* 0x000ea8000c1e1b00 */
[----:B------:R-:W3:Y:S04]  /*3d20*/  LDG.E.64 R18, desc[UR10][R20.64+0x1000] ;  /* 0x0010000a14127981 */ /* 0x000ee8000c1e1b00 */
[----:B------:R-:W4:Y:S04]  /*3d30*/  LDG.E.64 R12, desc[UR10][R20.64+0x1800] ;  /* 0x0018000a140c7981 */ /* 0x000f28000c1e1b00 */
[----:B------:R-:W5:Y:S01]  /*3d40*/  LDG.E.64 R10, desc[UR10][R20.64+0x2000] ;  /* 0x0020000a140a7981 */ /* 0x000f62000c1e1b00 */
[----:B------:R-:W-:Y:S01]  /*3d50*/  IMAD.U32 R5, RZ, RZ, UR14 ;  /* 0x0000000eff057e24 */ /* 0x000fe2000f8e00ff */
[----:B------:R-:W-:Y:S01]  /*3d60*/  LOP3.LUT R9, R3, 0x400, RZ, 0xfc, !PT ;  /* 0x0000040003097812 */ /* 0x000fe200078efcff */
[----:B------:R-:W-:Y:S01]  /*3d70*/  BSSY.RECONVERGENT B1, `(.L_x_186) ;  /* 0x0000020000017945 */ /* 0x000fe20003800200 */
[----:B------:R-:W-:-:S04]  /*3d80*/  ISETP.LE.U32.AND P0, PT, R25, UR6, PT ;  /* 0x0000000619007c0c */ /* 0x000fc8000bf03070 */
[----:B------:R-:W-:Y:S01]  /*3d90*/  ISETP.GE.U32.AND.EX P0, PT, RZ, R16, PT, P0 ;  /* 0x00000010ff00720c */ /* 0x000fe20003f06100 */
[----:B--2---:R-:W-:-:S06]  /*3da0*/  DSETP.GEU.AND P2, PT, |R6|, |R14|, PT ;  /* 0x4000000e0600722a */ /* 0x004fcc0003f4e200 */
[----:B------:R-:W-:Y:S02]  /*3db0*/  FSEL R6, R6, R14, P2 ;  /* 0x0000000e06067208 */ /* 0x000fe40001000000 */
[----:B------:R-:W-:-:S06]  /*3dc0*/  FSEL R7, R7, R15, P2 ;  /* 0x0000000f07077208 */ /* 0x000fcc0001000000 */
[----:B---3--:R-:W-:-:S06]  /*3dd0*/  DSETP.GEU.AND P3, PT, |R6|, |R18|, PT ;  /* 0x400000120600722a */ /* 0x008fcc0003f6e200 */
[----:B------:R-:W-:Y:S01]  /*3de0*/  FSEL R14, R6, R18, P3 ;  /* 0x00000012060e7208 */ /* 0x000fe20001800000 */
[----:B------:R-:W-:Y:S01]  /*3df0*/  IMAD.U32 R6, RZ, RZ, UR15 ;  /* 0x0000000fff067e24 */ /* 0x000fe2000f8e00ff */
[----:B------:R-:W-:Y:S01]  /*3e00*/  FSEL R15, R7, R19, P3 ;  /* 0x00000013070f7208 */ /* 0x000fe20001800000 */
[----:B------:R-:W-:-:S05]  /*3e10*/  VIADD R18, R3, 0x100 ;  /* 0x0000010003127836 */ /* 0x000fca0000000000 */
[----:B----4-:R-:W-:-:S06]  /*3e20*/  DSETP.GEU.AND P1, PT, |R14|, |R12|, PT ;  /* 0x4000000c0e00722a */ /* 0x010fcc0003f2e200 */
[----:B------:R-:W-:Y:S01]  /*3e30*/  FSEL R12, R14, R12, P1 ;  /* 0x0000000c0e0c7208 */ /* 0x000fe20000800000 */
[----:B------:R-:W-:Y:S01]  /*3e40*/  VIADD R14, R3, 0x200 ;  /* 0x00000200030e7836 */ /* 0x000fe20000000000 */
[----:B------:R-:W-:Y:S02]  /*3e50*/  FSEL R13, R15, R13, P1 ;  /* 0x0000000d0f0d7208 */ /* 0x000fe40000800000 */
[----:B------:R-:W-:Y:S02]  /*3e60*/  IADD3 R15, P5, PT, R8, R5, RZ ;  /* 0x00000005080f7210 */ /* 0x000fe40007fbe0ff */
[----:B------:R-:W-:Y:S02]  /*3e70*/  @P3 SEL R14, R3, R18, P2 ;  /* 0x00000012030e3207 */ /* 0x000fe40001000000 */
[----:B-----5:R-:W-:Y:S01]  /*3e80*/  DSETP.GEU.AND P4, PT, |R12|, |R10|, PT ;  /* 0x4000000a0c00722a */ /* 0x020fe20003f8e200 */
[----:B------:R-:W-:Y:S01]  /*3e90*/  IMAD.X R17, RZ, RZ, R6, P5 ;  /* 0x000000ffff117224 */ /* 0x000fe200028e0606 */
[----:B------:R-:W-:Y:S01]  /*3ea0*/  IADD3 R7, P5, PT, R9, R15, RZ ;  /* 0x0000000f09077210 */ /* 0x000fe20007fbe0ff */
[----:B------:R-:W-:-:S04]  /*3eb0*/  @!P1 VIADD R14, R3, 0x300 ;  /* 0x00000300030e9836 */ /* 0x000fc80000000000 */
[----:B------:R-:W-:-:S07]  /*3ec0*/  IMAD.X R8, RZ, RZ, R17, P5 ;  /* 0x000000ffff087224 */ /* 0x000fce00028e0611 */
[----:B------:R-:W-:Y:S05]  /*3ed0*/  @!P4 BRA `(.L_x_187) ;  /* 0x000000000024c947 */ /* 0x000fea0003800000 */
[C---:B------:R-:W-:Y:S02]  /*3ee0*/  ISETP.GE.U32.AND P1, PT, R14.reuse, R9, PT ;  /* 0x000000090e00720c */ /* 0x040fe40003f26070 */
[----:B------:R-:W-:Y:S02]  /*3ef0*/  IADD3 R14, P2, PT, R14, R15, RZ ;  /* 0x0000000f0e0e7210 */ /* 0x000fe40007f5e0ff */
[----:B------:R-:W-:-:S03]  /*3f00*/  ISETP.GE.U32.AND.EX P1, PT, RZ, RZ, PT, P1 ;  /* 0x000000ffff00720c */ /* 0x000fc60003f26110 */
[----:B------:R-:W-:-:S10]  /*3f10*/  IMAD.X R9, RZ, RZ, R17, P2 ;  /* 0x000000ffff097224 */ /* 0x000fd400010e0611 */
[----:B------:R-:W-:-:S06]  /*3f20*/  DSETP.LT.OR P1, PT, |R10|, |R12|, !P1 ;  /* 0x4000000c0a00722a */ /* 0x000fcc0004f21600 */
[----:B------:R-:W-:Y:S02]  /*3f30*/  FSEL R10, R12, R10, P1 ;  /* 0x0000000a0c0a7208 */ /* 0x000fe40000800000 */
[----:B------:R-:W-:Y:S02]  /*3f40*/  FSEL R11, R13, R11, P1 ;  /* 0x0000000b0d0b7208 */ /* 0x000fe40000800000 */
[----:B------:R-:W-:Y:S02]  /*3f50*/  SEL R7, R14, R7, P1 ;  /* 0x000000070e077207 */ /* 0x000fe40000800000 */
[----:B------:R-:W-:-:S07]  /*3f60*/  SEL R8, R9, R8, P1 ;  /* 0x0000000809087207 */ /* 0x000fce0000800000 */
.L_x_187:
[----:B------:R-:W-:Y:S05]  /*3f70*/  BSYNC.RECONVERGENT B1 ;  /* 0x0000000000017941 */ /* 0x000fea0003800200 */
.L_x_186:
[----:B------:R-:W-:Y:S05]  /*3f80*/  @P0 BRA `(.L_x_188) ;  /* 0x0000001400000947 */ /* 0x000fea0003800000 */
[----:B------:R-:W0:Y:S01]  /*3f90*/  LDCU.64 UR8, c[0x0][0x3e8] ;  /* 0x00007d00ff0877ac */ /* 0x000e220008000a00 */
[----:B------:R-:W-:Y:S01]  /*3fa0*/  ISETP.NE.AND P0, PT, R3, RZ, PT ;  /* 0x000000ff0300720c */ /* 0x000fe20003f05270 */
[----:B------:R-:W-:Y:S01]  /*3fb0*/  BSSY.RECONVERGENT B1, `(.L_x_189) ;  /* 0x0000012000017945 */ /* 0x000fe20003800200 */
[----:B------:R-:W-:Y:S01]  /*3fc0*/  UMOV UR4, 0x8 ;  /* 0x0000000800047882 */ /* 0x000fe20000000000 */
[----:B------:R-:W-:Y:S02]  /*3fd0*/  UMOV UR5, 0x0 ;  /* 0x0000000000057882 */ /* 0x000fe40000000000 */
[----:B0-----:R-:W-:-:S04]  /*3fe0*/  UIMAD.WIDE.U32 UR4, UR8, 0x1, UR4 ;  /* 0x00000001080478a5 */ /* 0x001fc8000f8e0004 */
[----:B------:R-:W-:Y:S02]  /*3ff0*/  UIADD3 UR7, UPT, UPT, UR5, UR9, URZ ;  /* 0x0000000905077290 */ /* 0x000fe4000fffe0ff */
[----:B------:R-:W-:Y:S02]  /*4000*/  IMAD.U32 R13, RZ, RZ, UR5 ;  /* 0x00000005ff0d7e24 */ /* 0x000fe4000f8e00ff */
[----:B------:R-:W-:Y:S02]  /*4010*/  IMAD.U32 R12, RZ, RZ, UR4 ;  /* 0x00000004ff0c7e24 */ /* 0x000fe4000f8e00ff */
[----:B------:R-:W-:Y:S01]  /*4020*/  IMAD.U32 R13, RZ, RZ, UR7 ;  /* 0x00000007ff0d7e24 */ /* 0x000fe2000f8e00ff */
[----:B------:R-:W-:Y:S06]  /*4030*/  @P0 BRA `(.L_x_190) ;  /* 0x0000000000240947 */ /* 0x000fec0003800000 */
[----:B------:R-:W-:Y:S02]  /*4040*/  IMAD.MOV.U32 R18, RZ, RZ, 0x500 ;  /* 0x00000500ff127424 */ /* 0x000fe400078e00ff */
[----:B------:R-:W-:-:S05]  /*4050*/  IMAD.MOV.U32 R19, RZ, RZ, 0x0 ;  /* 0x00000000ff137424 */ /* 0x000fca00078e00ff */
[----:B------:R-:W2:Y:S01]  /*4060*/  ATOMG.E.ADD.64.STRONG.GPU PT, R14, desc[UR10][R12.64], R18 ;  /* 0x800000120c0e79a8 */ /* 0x000ea200081ef50a */
[----:B------:R-:W0:Y:S01]  /*4070*/  S2UR UR5, SR_CgaCtaId ;  /* 0x00000000000579c3 */ /* 0x000e220000008800 */
[----:B------:R-:W-:Y:S02]  /*4080*/  UMOV UR4, 0x400 ;  /* 0x0000040000047882 */ /* 0x000fe40000000000 */
[----:B0-----:R-:W-:Y:S01]  /*4090*/  ULEA UR4, UR5, UR4, 0x18 ;  /* 0x0000000405047291 */ /* 0x001fe2000f8ec0ff */
[----:B--2---:R-:W-:-:S05]  /*40a0*/  IADD3 R14, P0, PT, R14, UR6, RZ ;  /* 0x000000060e0e7c10 */ /* 0x004fca000ff1e0ff */
[----:B------:R-:W-:-:S05]  /*40b0*/  IMAD.X R15, RZ, RZ, R15, P0 ;  /* 0x000000ffff0f7224 */ /* 0x000fca00000e060f */
[----:B------:R0:W-:Y:S03]  /*40c0*/  STS.64 [UR4+0x98], R14 ;  /* 0x0000980eff007988 */ /* 0x0001e60008000a04 */
.L_x_190:
[----:B------:R-:W-:Y:S05]  /*40d0*/  BSYNC.RECONVERGENT B1 ;  /* 0x0000000000017941 */ /* 0x000fea0003800200 */
.L_x_189:
[----:B------:R-:W1:Y:S08]  /*40e0*/  S2UR UR5, SR_CgaCtaId ;  /* 0x00000000000579c3 */ /* 0x000e700000008800 */
[----:B------:R-:W-:Y:S06]  /*40f0*/  BAR.SYNC.DEFER_BLOCKING 0x0 ;  /* 0x0000000000007b1d */ /* 0x000fec0000010000 */
[----:B------:R-:W-:-:S02]  /*4100*/  UMOV UR4, 0x400 ;  /* 0x0000040000047882 */ /* 0x000fc40000000000 */
[----:B-1----:R-:W-:-:S06]  /*4110*/  ULEA UR4, UR5, UR4, 0x18 ;  /* 0x0000000405047291 */ /* 0x002fcc000f8ec0ff */
[----:B------:R-:W-:-:S05]  /*4120*/  IMAD.U32 R9, RZ, RZ, UR4 ;  /* 0x00000004ff097e24 */ /* 0x000fca000f8e00ff */
[----:B------:R-:W0:Y:S02]  /*4130*/  LDS.64 R18, [R9+0x98] ;  /* 0x0000980009127984 */ /* 0x000e240000000a00 */
[----:B0-----:R-:W-:-:S04]  /*4140*/  IADD3 R14, P1, PT, R18, 0x500, RZ ;  /* 0x00000500120e7810 */ /* 0x001fc80007f3e0ff */
[----:B------:R-:W-:Y:S01]  /*4150*/  ISETP.GT.U32.AND P0, PT, R14, R25, PT ;  /* 0x000000190e00720c */ /* 0x000fe20003f04070 */
[----:B------:R-:W-:-:S05]  /*4160*/  IMAD.X R15, RZ, RZ, R19, P1 ;  /* 0x000000ffff0f7224 */ /* 0x000fca00008e0613 */
[----:B------:R-:W-:-:S13]  /*4170*/  ISETP.GT.AND.EX P0, PT, R15, R16, PT, P0 ;  /* 0x000000100f00720c */ /* 0x000fda0003f04300 */
[----:B------:R-:W-:Y:S05]  /*4180*/  @P0 BRA `(.L_x_191) ;  /* 0x0000000400b40947 */ /* 0x000fea0003800000 */
[----:B------:R-:W-:Y:S01]  /*4190*/  BSSY.RECONVERGENT B1, `(.L_x_191) ;  /* 0x000006c000017945 */ /* 0x000fe20003800200 */
[----:B------:R-:W-:Y:S01]  /*41a0*/  IMAD.MOV.U32 R20, RZ, RZ, R10 ;  /* 0x000000ffff147224 */ /* 0x000fe200078e000a */
[----:B------:R-:W0:Y:S01]  /*41b0*/  LDCU.64 UR8, c[0x0][0x398] ;  /* 0x00007300ff0877ac */ /* 0x000e220008000a00 */
[----:B------:R-:W-:Y:S02]  /*41c0*/  IMAD.MOV.U32 R21, RZ, RZ, R11 ;  /* 0x000000ffff157224 */ /* 0x000fe400078e000b */
[----:B------:R-:W-:Y:S01]  /*41d0*/  IMAD.MOV.U32 R15, RZ, RZ, R7 ;  /* 0x000000ffff0f7224 */ /* 0x000fe200078e0007 */
[----:B------:R-:W1:Y:S01]  /*41e0*/  LDCU.128 UR12, c[0x0][0x380] ;  /* 0x00007000ff0c77ac */ /* 0x000e620008000c00 */
[----:B------:R-:W-:-:S07]  /*41f0*/  IMAD.MOV.U32 R14, RZ, RZ, R8 ;  /* 0x000000ffff0e7224 */ /* 0x000fce00078e0008 */
.L_x_194:
[----:B------:R-:W-:Y:S01]  /*4200*/  IADD3 R7, P0, PT, R3, R18, RZ ;  /* 0x0000001203077210 */ /* 0x000fe20007f1e0ff */
[----:B-1----:R-:W-:Y:S02]  /*4210*/  IMAD.U32 R2, RZ, RZ, UR12 ;  /* 0x0000000cff027e24 */ /* 0x002fe4000f8e00ff */
[----:B------:R-:W-:Y:S02]  /*4220*/  IMAD.U32 R4, RZ, RZ, UR13 ;  /* 0x0000000dff047e24 */ /* 0x000fe4000f8e00ff */
[----:B------:R-:W-:Y:S01]  /*4230*/  IMAD.X R25, RZ, RZ, R19, P0 ;  /* 0x000000ffff197224 */ /* 0x000fe200000e0613 */
[----:B------:R-:W-:-:S04]  /*4240*/  LEA R10, P0, R7, R2, 0x3 ;  /* 0x00000002070a7211 */ /* 0x000fc800078018ff */
[----:B------:R-:W-:-:S05]  /*4250*/  LEA.HI.X R11, R7, R4, R25, 0x3, P0 ;  /* 0x00000004070b7211 */ /* 0x000fca00000f1c19 */
[----:B------:R-:W2:Y:S04]  /*4260*/  LDG.E.64 R16, desc[UR10][R10.64] ;  /* 0x0000000a0a107981 */ /* 0x000ea8000c1e1b00 */
[----:B------:R-:W3:Y:S01]  /*4270*/  LDG.E.64 R18, desc[UR10][R10.64+0x800] ;  /* 0x0008000a0a127981 */ /* 0x000ee2000c1e1b00 */
[----:B------:R-:W-:Y:S02]  /*4280*/  IMAD.U32 R5, RZ, RZ, UR14 ;  /* 0x0000000eff057e24 */ /* 0x000fe4000f8e00ff */
[----:B------:R-:W-:-:S03]  /*4290*/  IMAD.U32 R6, RZ, RZ, UR15 ;  /* 0x0000000fff067e24 */ /* 0x000fc6000f8e00ff */
[----:B------:R-:W-:-:S04]  /*42a0*/  IADD3 R24, P0, PT, R7, R5, RZ ;  /* 0x0000000507187210 */ /* 0x000fc80007f1e0ff */
[----:B------:R-:W-:Y:S01]  /*42b0*/  IADD3 R27, P3, PT, R24, 0x100, RZ ;  /* 0x00000100181b7810 */ /* 0x000fe20007f7e0ff */
[----:B------:R-:W-:-:S04]  /*42c0*/  IMAD.X R25, R25, 0x1, R6, P0 ;  /* 0x0000000119197824 */ /* 0x000fc800000e0606 */
[----:B------:R-:W-:Y:S01]  /*42d0*/  IMAD.X R26, RZ, RZ, R25, P3 ;  /* 0x000000ffff1a7224 */ /* 0x000fe200018e0619 */
[----:B--2---:R-:W-:-:S14]  /*42e0*/  DSETP.GEU.AND P2, PT, |R20|, |R16|, PT ;  /* 0x400000101400722a */ /* 0x004fdc0003f4e200 */
[----:B------:R-:W-:-:S04]  /*42f0*/  @P2 ISETP.GE.U32.AND P0, PT, R15, R24, PT ;  /* 0x000000180f00220c */ /* 0x000fc80003f06070 */
[----:B------:R-:W-:-:S13]  /*4300*/  @P2 ISETP.GE.AND.EX P0, PT, R14, R25, PT, P0 ;  /* 0x000000190e00220c */ /* 0x000fda0003f06300 */
[----:B------:R-:W-:-:S06]  /*4310*/  @P2 DSETP.LT.OR P0, PT, |R16|, |R20|, !P0 ;  /* 0x400000141000222a */ /* 0x000fcc0004701600 */
[----:B------:R-:W-:Y:S02]  /*4320*/  @P2 FSEL R7, R20, R16, P0 ;  /* 0x0000001014072208 */ /* 0x000fe40000000000 */
[----:B------:R-:W-:Y:S02]  /*4330*/  @P2 FSEL R20, R21, R17, P0 ;  /* 0x0000001115142208 */ /* 0x000fe40000000000 */
[C---:B------:R-:W-:Y:S01]  /*4340*/  IADD3 R21, P5, PT, R24.reuse, 0x300, RZ ;  /* 0x0000030018157810 */ /* 0x040fe20007fbe0ff */
[----:B------:R-:W-:Y:S01]  /*4350*/  @P2 IMAD.MOV.U32 R16, RZ, RZ, R7 ;  /* 0x000000ffff102224 */ /* 0x000fe200078e0007 */
[C---:B------:R-:W-:Y:S01]  /*4360*/  IADD3 R7, P6, PT, R24.reuse, 0x400, RZ ;  /* 0x0000040018077810 */ /* 0x040fe20007fde0ff */
[----:B------:R-:W-:Y:S01]  /*4370*/  @P2 IMAD.MOV.U32 R17, RZ, RZ, R20 ;  /* 0x000000ffff112224 */ /* 0x000fe200078e0014 */
[----:B------:R-:W-:Y:S01]  /*4380*/  IADD3 R20, P4, PT, R24, 0x200, RZ ;  /* 0x0000020018147810 */ /* 0x000fe20007f9e0ff */
[--C-:B------:R-:W-:Y:S01]  /*4390*/  IMAD.X R23, RZ, RZ, R25.reuse, P5 ;  /* 0x000000ffff177224 */ /* 0x100fe200028e0619 */
[----:B------:R-:W-:Y:S01]  /*43a0*/  @P2 SEL R24, R15, R24, P0 ;  /* 0x000000180f182207 */ /* 0x000fe20000000000 */
[----:B------:R-:W-:-:S02]  /*43b0*/  IMAD.X R8, RZ, RZ, R25, P6 ;  /* 0x000000ffff087224 */ /* 0x000fc400030e0619 */
[----:B------:R-:W-:Y:S01]  /*43c0*/  IMAD.X R22, RZ, RZ, R25, P4 ;  /* 0x000000ffff167224 */ /* 0x000fe200020e0619 */
[----:B------:R-:W-:Y:S01]  /*43d0*/  @P2 SEL R25, R14, R25, P0 ;  /* 0x000000190e192207 */ /* 0x000fe20000000000 */
[----:B---3--:R-:W-:Y:S01]  /*43e0*/  DSETP.GEU.AND P1, PT, |R16|, |R18|, PT ;  /* 0x400000121000722a */ /* 0x008fe20003f2e200 */
[----:B------:R-:W2:-:S13]  /*43f0*/  LDG.E.64 R14, desc[UR10][R10.64+0x1000] ;  /* 0x0010000a0a0e7981 */ /* 0x000e9a000c1e1b00 */
[----:B------:R-:W-:-:S04]  /*4400*/  @P1 ISETP.GE.U32.AND P0, PT, R24, R27, PT ;  /* 0x0000001b1800120c */ /* 0x000fc80003f06070 */
[----:B------:R-:W-:-:S13]  /*4410*/  @P1 ISETP.GE.AND.EX P0, PT, R25, R26, PT, P0 ;  /* 0x0000001a1900120c */ /* 0x000fda0003f06300 */
[----:B------:R-:W-:-:S06]  /*4420*/  @P1 DSETP.LT.OR P0, PT, |R18|, |R16|, !P0 ;  /* 0x400000101200122a */ /* 0x000fcc0004701600 */
[----:B------:R-:W-:Y:S02]  /*4430*/  @P1 FSEL R28, R16, R18, P0 ;  /* 0x00000012101c1208 */ /* 0x000fe40000000000 */
[----:B------:R-:W-:Y:S02]  /*4440*/  @P1 FSEL R29, R17, R19, P0 ;  /* 0x00000013111d1208 */ /* 0x000fe40000000000 */
[----:B------:R-:W3:Y:S01]  /*4450*/  LDG.E.64 R16, desc[UR10][R10.64+0x1800] ;  /* 0x0018000a0a107981 */ /* 0x000ee2000c1e1b00 */
[----:B------:R-:W-:Y:S02]  /*4460*/  @P1 IMAD.MOV.U32 R18, RZ, RZ, R28 ;  /* 0x000000ffff121224 */ /* 0x000fe400078e001c */
[----:B------:R-:W-:Y:S01]  /*4470*/  @P1 IMAD.MOV.U32 R19, RZ, RZ, R29 ;  /* 0x000000ffff131224 */ /* 0x000fe200078e001d */
[----:B------:R-:W-:Y:S02]  /*4480*/  @P1 SEL R27, R24, R27, P0 ;  /* 0x0000001b181b1207 */ /* 0x000fe40000000000 */
[----:B------:R-:W-:Y:S01]  /*4490*/  @P1 SEL R26, R25, R26, P0 ;  /* 0x0000001a191a1207 */ /* 0x000fe20000000000 */
[----:B------:R-:W-:Y:S01]  /*44a0*/  BSSY.RECONVERGENT B2, `(.L_x_192) ;  /* 0x000001d000027945 */ /* 0x000fe20003800200 */
[----:B------:R-:W5:Y:S01]  /*44b0*/  LDG.E.64 R10, desc[UR10][R10.64+0x2000] ;  /* 0x0020000a0a0a7981 */ /* 0x000f62000c1e1b00 */
[----:B------:R-:W-:Y:S06]  /*44c0*/  BAR.SYNC.DEFER_BLOCKING 0x0 ;  /* 0x0000000000007b1d */ /* 0x000fec0000010000 */
[----:B--2---:R-:W-:-:S14]  /*44d0*/  DSETP.GEU.AND P2, PT, |R18|, |R14|, PT ;  /* 0x4000000e1200722a */ /* 0x004fdc0003f4e200 */
[----:B------:R-:W-:-:S04]  /*44e0*/  @P2 ISETP.GE.U32.AND P0, PT, R27, R20, PT ;  /* 0x000000141b00220c */ /* 0x000fc80003f06070 */
[----:B------:R-:W-:-:S13]  /*44f0*/  @P2 ISETP.GE.AND.EX P0, PT, R26, R22, PT, P0 ;  /* 0x000000161a00220c */ /* 0x000fda0003f06300 */
[----:B------:R-:W-:-:S06]  /*4500*/  @P2 DSETP.LT.OR P0, PT, |R14|, |R18|, !P0 ;  /* 0x400000120e00222a */ /* 0x000fcc0004701600 */
[----:B------:R-:W-:Y:S02]  /*4510*/  @P2 FSEL R18, R18, R14, P0 ;  /* 0x0000000e12122208 */ /* 0x000fe40000000000 */
[----:B------:R-:W-:-:S03]  /*4520*/  @P2 FSEL R19, R19, R15, P0 ;  /* 0x0000000f13132208 */ /* 0x000fc60000000000 */
[----:B------:R-:W-:Y:S02]  /*4530*/  @P2 IMAD.MOV.U32 R14, RZ, RZ, R18 ;  /* 0x000000ffff0e2224 */ /* 0x000fe400078e0012 */
[----:B------:R-:W-:-:S06]  /*4540*/  @P2 IMAD.MOV.U32 R15, RZ, RZ, R19 ;  /* 0x000000ffff0f2224 */ /* 0x000fcc00078e0013 */
[----:B---3--:R-:W-:Y:S01]  /*4550*/  DSETP.GEU.AND P1, PT, |R14|, |R16|, PT ;  /* 0x400000100e00722a */ /* 0x008fe20003f2e200 */
[----:B------:R-:W-:Y:S02]  /*4560*/  @P2 SEL R20, R27, R20, P0 ;  /* 0x000000141b142207 */ /* 0x000fe40000000000 */
[----:B------:R-:W-:Y:S02]  /*4570*/  @P2 SEL R22, R26, R22, P0 ;  /* 0x000000161a162207 */ /* 0x000fe40000000000 */
[----:B------:R-:W-:-:S09]  /*4580*/  ISETP.NE.AND P2, PT, R3, RZ, PT ;  /* 0x000000ff0300720c */ /* 0x000fd20003f45270 */
[----:B------:R-:W-:-:S04]  /*4590*/  @P1 ISETP.GE.U32.AND P0, PT, R20, R21, PT ;  /* 0x000000151400120c */ /* 0x000fc80003f06070 */
[----:B------:R-:W-:-:S13]  /*45a0*/  @P1 ISETP.GE.AND.EX P0, PT, R22, R23, PT, P0 ;  /* 0x000000171600120c */ /* 0x000fda0003f06300 */
[----:B------:R-:W-:Y:S01]  /*45b0*/  @P1 DSETP.LT.OR P0, PT, |R16|, |R14|, !P0 ;  /* 0x4000000e1000122a */ /* 0x000fe20004701600 */
[----:B------:R-:W-:-:S13]  /*45c0*/  @P2 BRA `(.L_x_193) ;  /* 0x0000000000282947 */ /* 0x000fda0003800000 */
[----:B------:R-:W-:Y:S02]  /*45d0*/  IMAD.MOV.U32 R24, RZ, RZ, 0x500 ;  /* 0x00000500ff187424 */ /* 0x000fe400078e00ff */
[----:B------:R-:W-:-:S06]  /*45e0*/  IMAD.MOV.U32 R25, RZ, RZ, 0x0 ;  /* 0x00000000ff197424 */ /* 0x000fcc00078e00ff */
[----:B------:R-:W2:Y:S01]  /*45f0*/  ATOMG.E.ADD.64.STRONG.GPU PT, R24, desc[UR10][R12.64], R24 ;  /* 0x800000180c1879a8 */ /* 0x000ea200081ef50a */
[----:B------:R-:W1:Y:S01]  /*4600*/  S2UR UR5, SR_CgaCtaId ;  /* 0x00000000000579c3 */ /* 0x000e620000008800 */
[----:B------:R-:W-:Y:S02]  /*4610*/  UMOV UR4, 0x400 ;  /* 0x0000040000047882 */ /* 0x000fe40000000000 */
[----:B-1----:R-:W-:-:S06]  /*4620*/  ULEA UR4, UR5, UR4, 0x18 ;  /* 0x0000000405047291 */ /* 0x002fcc000f8ec0ff */
[----:B------:R-:W-:Y:S01]  /*4630*/  IMAD.U32 R9, RZ, RZ, UR4 ;  /* 0x00000004ff097e24 */ /* 0x000fe2000f8e00ff */
[----:B--2---:R-:W-:-:S05]  /*4640*/  IADD3 R18, P2, PT, R24, UR6, RZ ;  /* 0x0000000618127c10 */ /* 0x004fca000ff5e0ff */
[----:B------:R-:W-:-:S05]  /*4650*/  IMAD.X R19, RZ, RZ, R25, P2 ;  /* 0x000000ffff137224 */ /* 0x000fca00010e0619 */
[----:B------:R1:W-:Y:S03]  /*4660*/  STS.64 [R9+0x98], R18 ;  /* 0x0000981209007388 */ /* 0x0003e60000000a00 */
.L_x_193:
[----:B0-----:R-:W-:Y:S05]  /*4670*/  BSYNC.RECONVERGENT B2 ;  /* 0x0000000000027941 */ /* 0x001fea0003800200 */
.L_x_192:
[----:B------:R-:W-:Y:S01]  /*4680*/  BAR.SYNC.DEFER_BLOCKING 0x0 ;  /* 0x0000000000007b1d */ /* 0x000fe20000010000 */
[----:B------:R-:W-:Y:S01]  /*4690*/  @P1 FSEL R14, R14, R16, P0 ;  /* 0x000000100e0e1208 */ /* 0x000fe20000000000 */
[----:B------:R-:W-:Y:S01]  /*46a0*/  IMAD.U32 R25, RZ, RZ, UR8 ;  /* 0x00000008ff197e24 */ /* 0x000fe2000f8e00ff */
[----:B------:R-:W-:Y:S02]  /*46b0*/  @P1 FSEL R15, R15, R17, P0 ;  /* 0x000000110f0f1208 */ /* 0x000fe40000000000 */
[----:B------:R-:W-:Y:S01]  /*46c0*/  @P1 SEL R21, R20, R21, P0 ;  /* 0x0000001514151207 */ /* 0x000fe20000000000 */
[----:B------:R-:W-:Y:S01]  /*46d0*/  @P1 IMAD.MOV.U32 R16, RZ, RZ, R14 ;  /* 0x000000ffff101224 */ /* 0x000fe200078e000e */
[----:B------:R-:W-:Y:S01]  /*46e0*/  @P1 SEL R23, R22, R23, P0 ;  /* 0x0000001716171207 */ /* 0x000fe20000000000 */
[----:B------:R-:W-:-:S06]  /*46f0*/  @P1 IMAD.MOV.U32 R17, RZ, RZ, R15 ;  /* 0x000000ffff111224 */ /* 0x000fcc00078e000f */
[----:B-----5:R-:W-:Y:S01]  /*4700*/  DSETP.GEU.AND P2, PT, |R16|, |R10|, PT ;  /* 0x4000000a1000722a */ /* 0x020fe20003f4e200 */
[----:B-1----:R-:W0:-:S13]  /*4710*/  LDS.64 R18, [R9+0x98] ;  /* 0x0000980009127984 */ /* 0x002e1a0000000a00 */
[----:B------:R-:W-:-:S04]  /*4720*/  @P2 ISETP.GE.U32.AND P0, PT, R21, R7, PT ;  /* 0x000000071500220c */ /* 0x000fc80003f06070 */
[----:B------:R-:W-:-:S13]  /*4730*/  @P2 ISETP.GE.AND.EX P0, PT, R23, R8, PT, P0 ;  /* 0x000000081700220c */ /* 0x000fda0003f06300 */
[----:B------:R-:W-:-:S06]  /*4740*/  @P2 DSETP.LT.OR P0, PT, |R10|, |R16|, !P0 ;  /* 0x400000100a00222a */ /* 0x000fcc0004701600 */
[----:B------:R-:W-:Y:S02]  /*4750*/  @P2 FSEL R17, R17, R11, P0 ;  /* 0x0000000b11112208 */ /* 0x000fe40000000000 */
[----:B------:R-:W-:Y:S02]  /*4760*/  @P2 SEL R7, R21, R7, P0 ;  /* 0x0000000715072207 */ /* 0x000fe40000000000 */
[----:B------:R-:W-:Y:S01]  /*4770*/  @P2 SEL R8, R23, R8, P0 ;  /* 0x0000000817082207 */ /* 0x000fe20000000000 */
[----:B------:R-:W-:-:S04]  /*4780*/  @P2 IMAD.MOV.U32 R11, RZ, RZ, R17 ;  /* 0x000000ffff0b2224 */ /* 0x000fc800078e0011 */
[----:B------:R-:W-:Y:S01]  /*4790*/  IMAD.MOV.U32 R21, RZ, RZ, R11 ;  /* 0x000000ffff157224 */ /* 0x000fe200078e000b */
[----:B0-----:R-:W-:-:S04]  /*47a0*/  IADD3 R14, P3, PT, R18, 0x500, RZ ;  /* 0x00000500120e7810 */ /* 0x001fc80007f7e0ff */
[----:B------:R-:W-:Y:S01]  /*47b0*/  ISETP.GT.U32.AND P1, PT, R14, R25, PT ;  /* 0x000000190e00720c */ /* 0x000fe20003f24070 */
[----:B------:R-:W-:Y:S01]  /*47c0*/  IMAD.X R15, RZ, RZ, R19, P3 ;  /* 0x000000ffff0f7224 */ /* 0x000fe200018e0613 */
[----:B------:R-:W-:Y:S01]  /*47d0*/  @P2 FSEL R14, R16, R10, P0 ;  /* 0x0000000a100e2208 */ /* 0x000fe20000000000 */
[----:B------:R-:W-:-:S04]  /*47e0*/  IMAD.U32 R16, RZ, RZ, UR9 ;  /* 0x00000009ff107e24 */ /* 0x000fc8000f8e00ff */
[----:B------:R-:W-:Y:S01]  /*47f0*/  @P2 IMAD.MOV.U32 R10, RZ, RZ, R14 ;  /* 0x000000ffff0a2224 */ /* 0x000fe200078e000e */
[----:B------:R-:W-:Y:S01]  /*4800*/  ISETP.GT.AND.EX P0, PT, R15, R16, PT, P1 ;  /* 0x000000100f00720c */ /* 0x000fe20003f04310 */
[----:B------:R-:W-:Y:S01]  /*4810*/  IMAD.MOV.U32 R14, RZ, RZ, R8 ;  /* 0x000000ffff0e7224 */ /* 0x000fe200078e0008 */
[----:B------:R-:W-:Y:S01]  /*4820*/  MOV R15, R7 ;  /* 0x00000007000f7202 */ /* 0x000fe20000000f00 */
[----:B------:R-:W-:-:S10]  /*4830*/  IMAD.MOV.U32 R20, RZ, RZ, R10 ;  /* 0x000000ffff147224 */ /* 0x000fd400078e000a */
[----:B------:R-:W-:Y:S05]  /*4840*/  @!P0 BRA `(.L_x_194) ;  /* 0xfffffff8006c8947 */ /* 0x000fea000383ffff */
[----:B------:R-:W-:Y:S05]  /*4850*/  BSYNC.RECONVERGENT B1 ;  /* 0x0000000000017941 */ /* 0x000fea0003800200 */
.L_x_191:
[----:B------:R-:W-:Y:S01]  /*4860*/  ISETP.GE.U32.AND P0, PT, R18, R25, PT ;  /* 0x000000191200720c */ /* 0x000fe20003f06070 */
[----:B------:R-:W-:Y:S03]  /*4870*/  BSSY.RECONVERGENT B1, `(.L_x_188) ;  /* 0x00000b1000017945 */ /* 0x000fe60003800200 */
[----:B------:R-:W-:-:S13]  /*4880*/  ISETP.GE.AND.EX P0, PT, R19, R16, PT, P0 ;  /* 0x000000101300720c */ /* 0x000fda0003f06300 */
[----:B------:R-:W-:Y:S05]  /*4890*/  @P0 BRA `(.L_x_195) ;  /* 0x0000000800b80947 */ /* 0x000fea0003800000 */
[----:B------:R-:W-:-:S05]  /*48a0*/  IMAD.IADD R20, R25, 0x1, -R18 ;  /* 0x0000000119147824 */ /* 0x000fca00078e0a12 */
[----:B------:R-:W-:-:S13]  /*48b0*/  ISETP.GE.AND P0, PT, R3, R20, PT ;  /* 0x000000140300720c */ /* 0x000fda0003f06270 */
[----:B------:R-:W-:Y:S05]  /*48c0*/  @P0 BRA `(.L_x_195) ;  /* 0x0000000800ac0947 */ /* 0x000fea0003800000 */
[----:B------:R-:W-:Y:S01]  /*48d0*/  LOP3.LUT R9, RZ, R3, RZ, 0x33, !PT ;  /* 0x00000003ff097212 */ /* 0x000fe200078e33ff */
[----:B------:R-:W-:Y:S03]  /*48e0*/  BSSY.RECONVERGENT B2, `(.L_x_196) ;  /* 0x0000035000027945 */ /* 0x000fe60003800200 */
[----:B------:R-:W-:-:S04]  /*48f0*/  IADD3 R25, PT, PT, -R18, R25, R9 ;  /* 0x0000001912197210 */ /* 0x000fc80007ffe109 */
[----:B------:R-:W-:-:S04]  /*4900*/  LOP3.LUT R9, R25, 0x300, RZ, 0xc0, !PT ;  /* 0x0000030019097812 */ /* 0x000fc800078ec0ff */
[----:B------:R-:W-:Y:S01]  /*4910*/  ISETP.NE.AND P0, PT, R9, 0x300, PT ;  /* 0x000003000900780c */ /* 0x000fe20003f05270 */
[----:B------:R-:W-:-:S12]  /*4920*/  IMAD.MOV.U32 R9, RZ, RZ, R3 ;  /* 0x000000ffff097224 */ /* 0x000fd800078e0003 */
[----:B------:R-:W-:Y:S05]  /*4930*/  @!P0 BRA `(.L_x_197) ;  /* 0x0000000000bc8947 */ /* 0x000fea0003800000 */
[----:B------:R-:W-:Y:S02]  /*4940*/  IADD3 R15, P0, PT, R3, R18, RZ ;  /* 0x00000012030f7210 */ /* 0x000fe40007f1e0ff */
[----:B------:R-:W-:Y:S02]  /*4950*/  LEA.HI R9, R25, 0x1, RZ, 0x18 ;  /* 0x0000000119097811 */ /* 0x000fe400078fc0ff */
[C---:B------:R-:W-:Y:S01]  /*4960*/  LEA R2, P1, R15.reuse, R2, 0x3 ;  /* 0x000000020f027211 */ /* 0x040fe200078218ff */
[----:B------:R-:W-:Y:S01]  /*4970*/  IMAD.X R13, RZ, RZ, R19, P0 ;  /* 0x000000ffff0d7224 */ /* 0x000fe200000e0613 */
[----:B------:R-:W-:Y:S02]  /*4980*/  IADD3 R14, P0, PT, R15, R5, RZ ;  /* 0x000000050f0e7210 */ /* 0x000fe40007f1e0ff */
[----:B------:R-:W-:Y:S01]  /*4990*/  LOP3.LUT R5, R9, 0x3, RZ, 0xc0, !PT ;  /* 0x0000000309057812 */ /* 0x000fe200078ec0ff */
[----:B------:R-:W-:Y:S01]  /*49a0*/  IMAD.MOV.U32 R9, RZ, RZ, R3 ;  /* 0x000000ffff097224 */ /* 0x000fe200078e0003 */
[----:B------:R-:W-:Y:S01]  /*49b0*/  LEA.HI.X R15, R15, R4, R13, 0x3, P1 ;  /* 0x000000040f0f7211 */ /* 0x000fe200008f1c0d */
[----:B------:R-:W-:-:S02]  /*49c0*/  IMAD.X R16, R13, 0x1, R6, P0 ;  /* 0x000000010d107824 */ /* 0x000fc400000e0606 */
[----:B------:R-:W-:-:S07]  /*49d0*/  IMAD.MOV R6, RZ, RZ, -R5 ;  /* 0x000000ffff067224 */ /* 0x000fce00078e0a05 */
.L_x_200:
        /* <DEDUP_REMOVED lines=9> */
[----:B------:R-:W-:Y:S02]  /*4a70*/  IMAD.MOV.U32 R4, RZ, RZ, R10 ;  /* 0x000000ffff047224 */ /* 0x000fe400078e000a */
        /* <DEDUP_REMOVED lines=21> */
.L_x_199:
[----:B------:R-:W-:Y:S05]  /*4bd0*/  BSYNC.RECONVERGENT B3 ;  /* 0x0000000000037941 */ /* 0x000fea0003800200 */
.L_x_198:
[----:B------:R-:W-:Y:S01]  /*4be0*/  IADD3 R14, P0, PT, R14, 0x100, RZ ;  /* 0x000001000e0e7810 */ /* 0x000fe20007f1e0ff */
[----:B------:R-:W-:Y:S02]  /*4bf0*/  VIADD R9, R9, 0x100 ;  /* 0x0000010009097836 */ /* 0x000fe40000000000 */
[----:B------:R-:W-:Y:S02]  /*4c00*/  IMAD.X R15, RZ, RZ, R15, P3 ;  /* 0x000000ffff0f7224 */ /* 0x000fe400018e060f */
[----:B------:R-:W-:Y:S01]  /*4c10*/  IMAD.X R16, RZ, RZ, R16, P0 ;  /* 0x000000ffff107224 */ /* 0x000fe200000e0610 */
[----:B------:R-:W-:Y:S07]  /*4c20*/  @P2 BRA `(.L_x_200) ;  /* 0xfffffffc006c2947 */ /* 0x000fee000383ffff */
.L_x_197:
[----:B------:R-:W-:Y:S05]  /*4c30*/  BSYNC.RECONVERGENT B2 ;  /* 0x0000000000027941 */ /* 0x000fea0003800200 */
.L_x_196:
[----:B------:R-:W-:-:S13]  /*4c40*/  ISETP.GE.U32.AND P0, PT, R25, 0x300, PT ;  /* 0x000003001900780c */ /* 0x000fda0003f06070 */
[----:B------:R-:W-:Y:S05]  /*4c50*/  @!P0 BRA `(.L_x_195) ;  /* 0x0000000400c88947 */ /* 0x000fea0003800000 */
[----:B------:R-:W0:Y:S01]  /*4c60*/  LDC.64 R16, c[0x0][0x380] ;  /* 0x0000e000ff107b82 */ /* 0x000e220000000a00 */
[----:B------:R-:W-:-:S07]  /*4c70*/  VIADD R21, R9, 0x200 ;  /* 0x0000020009157836 */ /* 0x000fce0000000000 */
[----:B------:R-:W1:Y:S02]  /*4c80*/  LDC.64 R14, c[0x0][0x388] ;  /* 0x0000e200ff0e7b82 */ /* 0x000e640000000a00 */
.L_x_209:
[----:B------:R-:W-:-:S05]  /*4c90*/  VIADD R5, R21, 0xfffffe00 ;  /* 0xfffffe0015057836 */ /* 0x000fca0000000000 */
[----:B------:R-:W-:-:S05]  /*4ca0*/  IADD3 R5, P0, PT, R5, R18, RZ ;  /* 0x0000001205057210 */ /* 0x000fca0007f1e0ff */
[----:B------:R-:W-:Y:S01]  /*4cb0*/  IMAD.X R2, RZ, RZ, R19, P0 ;  /* 0x000000ffff027224 */ /* 0x000fe200000e0613 */
[----:B0-----:R-:W-:-:S04]  /*4cc0*/  LEA R22, P0, R5, R16, 0x3 ;  /* 0x0000001005167211 */ /* 0x001fc800078018ff */
[----:B------:R-:W-:-:S05]  /*4cd0*/  LEA.HI.X R23, R5, R17, R2, 0x3, P0 ;  /* 0x0000001105177211 */ /* 0x000fca00000f1c02 */
[----:B------:R-:W2:Y:S04]  /*4ce0*/  LDG.E.64 R24, desc[UR10][R22.64] ;  /* 0x0000000a16187981 */ /* 0x000ea8000c1e1b00 */
[----:B------:R0:W5:Y:S01]  /*4cf0*/  LDG.E.64 R12, desc[UR10][R22.64+0x800] ;  /* 0x0008000a160c7981 */ /* 0x000162000c1e1b00 */
        /* <DEDUP_REMOVED lines=23> */
.L_x_202:
[----:B------:R-:W-:Y:S05]  /*4e70*/  BSYNC.RECONVERGENT B2 ;  /* 0x0000000000027941 */ /* 0x000fea0003800200 */
.L_x_201:
[----:B------:R0:W5:Y:S04]  /*4e80*/  LDG.E.64 R6, desc[UR10][R22.64+0x1000] ;  /* 0x0010000a16067981 */ /* 0x000168000c1e1b00 */
[----:B------:R0:W5:Y:S02]  /*4e90*/  LDG.E.64 R24, desc[UR10][R22.64+0x1800] ;  /* 0x0018000a16187981 */ /* 0x000164000c1e1b00 */
[----:B-----5:R-:W-:Y:S01]  /*4ea0*/  DSETP.GEU.AND P0, PT, |R4|, |R12|, PT ;  /* 0x4000000c0400722a */ /* 0x020fe20003f0e200 */
[----:B------:R-:W-:Y:S01]  /*4eb0*/  VIADD R11, R21, 0xffffff00 ;  /* 0xffffff00150b7836 */ /* 0x000fe20000000000 */
[----:B------:R-:W-:Y:S01]  /*4ec0*/  BSSY.RECONVERGENT B2, `(.L_x_203) ;  /* 0x0000016000027945 */ /* 0x000fe20003800200 */
[----:B------:R-:W-:-:S03]  /*4ed0*/  IMAD.MOV.U32 R10, RZ, RZ, R12 ;  /* 0x000000ffff0a7224 */ /* 0x000fc600078e000c */
[----:B------:R-:W-:Y:S01]  /*4ee0*/  IADD3 R28, P1, P2, R18, R14, R11 ;  /* 0x0000000e121c7210 */ /* 0x000fe20007a3e00b */
[----:B------:R-:W-:-:S03]  /*4ef0*/  IMAD.MOV.U32 R11, RZ, RZ, R13 ;  /* 0x000000ffff0b7224 */ /* 0x000fc600078e000d */
[----:B------:R-:W-:Y:S01]  /*4f00*/  IADD3.X R27, PT, PT, R19, R15, RZ, P1, P2 ;  /* 0x0000000f131b7210 */ /* 0x000fe20000fe44ff */
[----:B------:R-:W-:-:S04]  /*4f10*/  IMAD.MOV.U32 R8, RZ, RZ, R28 ;  /* 0x000000ffff087224 */ /* 0x000fc800078e001c */
        /* <DEDUP_REMOVED lines=16> */
.L_x_204:
[----:B------:R-:W-:Y:S05]  /*5020*/  BSYNC.RECONVERGENT B2 ;  /* 0x0000000000027941 */ /* 0x000fea0003800200 */
.L_x_203:
[----:B------:R-:W-:Y:S01]  /*5030*/  DSETP.GEU.AND P0, PT, |R10|, |R6|, PT ;  /* 0x400000060a00722a */ /* 0x000fe20003f0e200 */
[----:B------:R-:W-:Y:S01]  /*5040*/  IADD3 R23, P1, P2, R18, R14, R21 ;  /* 0x0000000e12177210 */ /* 0x000fe20007a3e015 */
[----:B------:R-:W-:Y:S01]  /*5050*/  BSSY.RECONVERGENT B2, `(.L_x_205) ;  /* 0x0000016000027945 */ /* 0x000fe20003800200 */
[----:B------:R-:W-:Y:S02]  /*5060*/  VIADD R13, R21, 0x100 ;  /* 0x00000100150d7836 */ /* 0x000fe40000000000 */
[----:B------:R-:W-:Y:S01]  /*5070*/  IADD3.X R27, PT, PT, R19, R15, RZ, P1, P2 ;  /* 0x0000000f131b7210 */ /* 0x000fe20000fe44ff */
[----:B------:R-:W-:Y:S02]  /*5080*/  IMAD.MOV.U32 R2, RZ, RZ, R23 ;  /* 0x000000ffff027224 */ /* 0x000fe400078e0017 */
        /* <DEDUP_REMOVED lines=18> */
.L_x_206:
[----:B------:R-:W-:Y:S05]  /*51b0*/  BSYNC.RECONVERGENT B2 ;  /* 0x0000000000027941 */ /* 0x000fea0003800200 */
.L_x_205:
[----:B------:R-:W-:Y:S01]  /*51c0*/  DSETP.GEU.AND P0, PT, |R4|, |R24|, PT ;  /* 0x400000180400722a */ /* 0x000fe20003f0e200 */
[----:B------:R-:W-:Y:S01]  /*51d0*/  IADD3 R13, P1, P2, R18, R14, R13 ;  /* 0x0000000e120d7210 */ /* 0x000fe20007a3e00d */
[----:B------:R-:W-:Y:S01]  /*51e0*/  BSSY.RECONVERGENT B2, `(.L_x_207) ;  /* 0x0000015000027945 */ /* 0x000fe20003800200 */
[----:B------:R-:W-:Y:S02]  /*51f0*/  IMAD.MOV.U32 R10, RZ, RZ, R24 ;  /* 0x000000ffff0a7224 */ /* 0x000fe400078e0018 */
[----:B------:R-:W-:Y:S01]  /*5200*/  IADD3.X R6, PT, PT, R19, R15, RZ, P1, P2 ;  /* 0x0000000f13067210 */ /* 0x000fe20000fe44ff */
[----:B------:R-:W-:Y:S02]  /*5210*/  IMAD.MOV.U32 R7, RZ, RZ, R13 ;  /* 0x000000ffff077224 */ /* 0x000fe400078e000d */
[----:B------:R-:W-:Y:S02]  /*5220*/  IMAD.MOV.U32 R11, RZ, RZ, R25 ;  /* 0x000000ffff0b7224 */ /* 0x000fe400078e0019 */
[----:B------:R-:W-:-:S04]  /*5230*/  IMAD.MOV.U32 R8, RZ, RZ, R6 ;  /* 0x000000ffff087224 */ /* 0x000fc800078e0006 */
[----:B------:R-:W-:Y:S05]  /*5240*/  @!P0 BRA `(.L_x_208) ;  /* 0x0000000000388947 */ /* 0x000fea0003800000 */
[----:B------:R-:W-:Y:S01]  /*5250*/  DSETP.GEU.AND P0, PT, |R24|, |R4|, PT ;  /* 0x400000041800722a */ /* 0x000fe20003f0e200 */
[----:B------:R-:W-:Y:S01]  /*5260*/  MOV R7, R2 ;  /* 0x0000000200077202 */ /* 0x000fe20000000f00 */
[----:B------:R-:W-:Y:S02]  /*5270*/  IMAD.MOV.U32 R8, RZ, RZ, R9 ;  /* 0x000000ffff087224 */ /* 0x000fe400078e0009 */
[----:B------:R-:W-:Y:S02]  /*5280*/  IMAD.MOV.U32 R10, RZ, RZ, R4 ;  /* 0x000000ffff0a7224 */ /* 0x000fe400078e0004 */
[----:B------:R-:W-:-:S08]  /*5290*/  IMAD.MOV.U32 R11, RZ, RZ, R5 ;  /* 0x000000ffff0b7224 */ /* 0x000fd000078e0005 */
        /* <DEDUP_REMOVED lines=9> */
.L_x_208:
[----:B------:R-:W-:Y:S05]  /*5330*/  BSYNC.RECONVERGENT B2 ;  /* 0x0000000000027941 */ /* 0x000fea0003800200 */
.L_x_207:
[C---:B------:R-:W-:Y:S02]  /*5340*/  VIADD R5, R21.reuse, 0x200 ;  /* 0x0000020015057836 */ /* 0x040fe40000000000 */
[----:B------:R-:W-:-:S03]  /*5350*/  VIADD R21, R21, 0x400 ;  /* 0x0000040015157836 */ /* 0x000fc60000000000 */
[----:B------:R-:W-:-:S13]  /*5360*/  ISETP.GE.AND P0, PT, R5, R20, PT ;  /* 0x000000140500720c */ /* 0x000fda0003f06270 */
[----:B------:R-:W-:Y:S05]  /*5370*/  @!P0 BRA `(.L_x_209) ;  /* 0xfffffff800448947 */ /* 0x000fea000383ffff */
.L_x_195:
[----:B------:R-:W-:Y:S05]  /*5380*/  BSYNC.RECONVERGENT B1 ;  /* 0x0000000000017941 */ /* 0x000fea0003800200 */
.L_x_188:
        /* <DEDUP_REMOVED lines=32> */
.L_x_211:
[----:B------:R-:W-:Y:S05]  /*5590*/  BSYNC.RECONVERGENT B1 ;  /* 0x0000000000017941 */ /* 0x000fea0003800200 */
.L_x_210:
        /* <DEDUP_REMOVED lines=31> */
.L_x_213:
[----:B------:R-:W-:Y:S05]  /*5790*/  BSYNC.RECONVERGENT B1 ;  /* 0x0000000000017941 */ /* 0x000fea0003800200 */
.L_x_212:
        /* <DEDUP_REMOVED lines=31> */
.L_x_215:
[----:B------:R-:W-:Y:S05]  /*5990*/  BSYNC.RECONVERGENT B1 ;  /* 0x0000000000017941 */ /* 0x000fea0003800200 */
.L_x_214:
[----:B------:R-:W-:Y:S01]  /*59a0*/  ISETP.GT.AND P0, PT, R2, 0x17, PT ;  /* 0x000000170200780c */ /* 0x000fe20003f04270 */
[----:B-1----:R1:W1:Y:S01]  /*59b0*/  SHFL.DOWN PT, R6, R4, 0x8, 0x1f ;  /* 0x09001f0004067f89 */ /* 0x00226200000e0000 */
[----:B------:R-:W-:Y:S01]  /*59c0*/  BSSY.RECONVERGENT B1, `(.L_x_216) ;  /* 0x000001d000017945 */ /* 0x000fe20003800200 */
[----:B--2---:R-:W-:Y:S02]  /*59d0*/  IMAD.MOV.U32 R12, RZ, RZ, R10 ;  /* 0x000000ffff0c7224 */ /* 0x004fe400078e000a */
[----:B------:R2:W1:Y:S01]  /*59e0*/  SHFL.DOWN PT, R7, R5, 0x8, 0x1f ;  /* 0x09001f0005077f89 */ /* 0x00046200000e0000 */
[----:B------:R-:W-:Y:S02]  /*59f0*/  IMAD.MOV.U32 R13, RZ, RZ, R11 ;  /* 0x000000ffff0d7224 */ /* 0x000fe400078e000b */
[----:B------:R-:W-:Y:S01]  /*5a00*/  IMAD.MOV.U32 R8, RZ, RZ, R4 ;  /* 0x000000ffff087224 */ /* 0x000fe200078e0004 */
[----:B0-----:R2:W0:Y:S01]  /*5a10*/  SHFL.DOWN PT, R15, R10, 0x8, 0x1f ;  /* 0x09001f000a0f7f89 */ /* 0x00142200000e0000 */
[----:B----4-:R-:W-:-:S03]  /*5a20*/  IMAD.MOV.U32 R9, RZ, RZ, R5 ;  /* 0x000000ffff097224 */ /* 0x010fc600078e0005 */
[----:B---3--:R2:W3:Y:S01]  /*5a30*/  SHFL.DOWN PT, R14, R11, 0x8, 0x1f ;  /* 0x09001f000b0e7f89 */ /* 0x0084e200000e0000 */
[----:B------:R-:W-:Y:S05]  /*5a40*/  @P0 BRA `(.L_x_217) ;  /* 0x0000000000500947 */ /* 0x000fea0003800000 */
[----:B-1----:R-:W-:Y:S01]  /*5a50*/  DSETP.GEU.AND P0, PT, |R4|, |R6|, PT ;  /* 0x400000060400722a */ /* 0x002fe20003f0e200 */
        /* <DEDUP_REMOVED lines=19> */
.L_x_217:
[----:B------:R-:W-:Y:S05]  /*5b90*/  BSYNC.RECONVERGENT B1 ;  /* 0x0000000000017941 */ /* 0x000fea0003800200 */
.L_x_216:
[----:B------:R-:W-:Y:S01]  /*5ba0*/  ISETP.GT.AND P0, PT, R2, 0xf, PT ;  /* 0x0000000f0200780c */ /* 0x000fe20003f04270 */
[----:B--2---:R2:W4:Y:S01]  /*5bb0*/  SHFL.DOWN PT, R10, R8, 0x10, 0x1f ;  /* 0x0a001f00080a7f89 */ /* 0x00452200000e0000 */
[----:B------:R-:W-:Y:S01]  /*5bc0*/  BSSY.RECONVERGENT B1, `(.L_x_218) ;  /* 0x000001d000017945 */ /* 0x000fe20003800200 */
[----:B-1----:R-:W-:Y:S02]  /*5bd0*/  IMAD.MOV.U32 R4, RZ, RZ, R12 ;  /* 0x000000ffff047224 */ /* 0x002fe400078e000c */
[----:B------:R2:W1:Y:S01]  /*5be0*/  SHFL.DOWN PT, R11, R9, 0x10, 0x1f ;  /* 0x0a001f00090b7f89 */ /* 0x00046200000e0000 */
[----:B------:R-:W-:Y:S02]  /*5bf0*/  IMAD.MOV.U32 R5, RZ, RZ, R13 ;  /* 0x000000ffff057224 */ /* 0x000fe400078e000d */
[----:B------:R-:W-:Y:S01]  /*5c00*/  IMAD.MOV.U32 R6, RZ, RZ, R8 ;  /* 0x000000ffff067224 */ /* 0x000fe200078e0008 */
[----:B0-----:R2:W0:Y:S01]  /*5c10*/  SHFL.DOWN PT, R15, R12, 0x10, 0x1f ;  /* 0x0a001f000c0f7f89 */ /* 0x00142200000e0000 */
[----:B------:R-:W-:-:S03]  /*5c20*/  IMAD.MOV.U32 R7, RZ, RZ, R9 ;  /* 0x000000ffff077224 */ /* 0x000fc600078e0009 */
[----:B---3--:R2:W3:Y:S01]  /*5c30*/  SHFL.DOWN PT, R14, R13, 0x10, 0x1f ;  /* 0x0a001f000d0e7f89 */ /* 0x0084e200000e0000 */
        /* <DEDUP_REMOVED lines=21> */
.L_x_219:
[----:B------:R-:W-:Y:S05]  /*5d90*/  BSYNC.RECONVERGENT B1 ;  /* 0x0000000000017941 */ /* 0x000fea0003800200 */
.L_x_218:
[----:B------:R-:W-:Y:S01]  /*5da0*/  ISETP.NE.AND P0, PT, R2, RZ, PT ;  /* 0x000000ff0200720c */ /* 0x000fe20003f05270 */
[----:B------:R-:W-:-:S12]  /*5db0*/  BSSY.RECONVERGENT B1, `(.L_x_220) ;  /* 0x000000a000017945 */ /* 0x000fd80003800200 */
[----:B------:R-:W-:Y:S05]  /*5dc0*/  @P0 BRA `(.L_x_221) ;  /* 0x0000000000200947 */ /* 0x000fea0003800000 */
[----:B--2---:R-:W2:Y:S01]  /*5dd0*/  S2R R9, SR_CgaCtaId ;  /* 0x0000000000097919 */ /* 0x004ea20000008800 */
[----:B------:R-:W-:Y:S02]  /*5de0*/  MOV R8, 0x400 ;  /* 0x0000040000087802 */ /* 0x000fe40000000f00 */
[----:B------:R-:W-:-:S04]  /*5df0*/  SHF.R.U32.HI R2, RZ, 0x1, R3 ;  /* 0x00000001ff027819 */ /* 0x000fc80000011603 */
[----:B------:R-:W-:Y:S02]  /*5e00*/  LOP3.LUT R2, R2, 0x1f0, RZ, 0xc0, !PT ;  /* 0x000001f002027812 */ /* 0x000fe400078ec0ff */
[----:B--2---:R-:W-:-:S05]  /*5e10*/  LEA R9, R9, R8, 0x18 ;  /* 0x0000000809097211 */ /* 0x004fca00078ec0ff */
[----:B------:R-:W-:-:S05]  /*5e20*/  IMAD.IADD R9, R2, 0x1, R9 ;  /* 0x0000000102097824 */ /* 0x000fca00078e0209 */
[----:B------:R2:W-:Y:S04]  /*5e30*/  STS.64 [R9+0x10], R4 ;  /* 0x0000100409007388 */ /* 0x0005e80000000a00 */
[----:B------:R2:W-:Y:S02]  /*5e40*/  STS.64 [R9+0x8], R6 ;  /* 0x0000080609007388 */ /* 0x0005e40000000a00 */
.L_x_221:
[----:B------:R-:W-:Y:S05]  /*5e50*/  BSYNC.RECONVERGENT B1 ;  /* 0x0000000000017941 */ /* 0x000fea0003800200 */
.L_x_220:
[----:B------:R-:W-:Y:S01]  /*5e60*/  BAR.SYNC.DEFER_BLOCKING 0x0 ;  /* 0x0000000000007b1d */ /* 0x000fe20000010000 */
[----:B------:R-:W-:-:S13]  /*5e70*/  ISETP.NE.AND P1, PT, R3, RZ, PT ;  /* 0x000000ff0300720c */ /* 0x000fda0003f25270 */
[----:B------:R-:W-:Y:S05]  /*5e80*/  @P1 BRA `(.L_x_149) ;  /* 0x00000008008c1947 */ /* 0x000fea0003800000 */
[----:B------:R-:W5:Y:S01]  /*5e90*/  S2R R3, SR_CgaCtaId ;  /* 0x0000000000037919 */ /* 0x000f620000008800 */
[----:B------:R-:W-:Y:S01]  /*5ea0*/  MOV R20, 0x400 ;  /* 0x0000040000147802 */ /* 0x000fe20000000f00 */
[----:B------:R-:W-:Y:S03]  /*5eb0*/  BSSY.RECONVERGENT B1, `(.L_x_222) ;  /* 0x000001a000017945 */ /* 0x000fe60003800200 */
[----:B-----5:R-:W-:-:S05]  /*5ec0*/  LEA R20, R3, R20, 0x18 ;  /* 0x0000001403147211 */ /* 0x020fca00078ec0ff */
[----:B------:R-:W5:Y:S04]  /*5ed0*/  LDS.64 R16, [R20+0x18] ;  /* 0x0000180014107984 */ /* 0x000f680000000a00 */
[----:B-12-4-:R-:W1:Y:S04]  /*5ee0*/  LDS.128 R8, [R20+0x20] ;  /* 0x0000200014087984 */ /* 0x016e680000000c00 */
[----:B------:R2:W4:Y:S04]  /*5ef0*/  LDS.64 R2, [R20+0x80] ;  /* 0x0000800014027984 */ /* 0x0005280000000a00 */
[----:B0--3--:R2:W0:Y:S01]  /*5f00*/  LDS.128 R12, [R20+0x30] ;  /* 0x00003000140c7984 */ /* 0x0094220000000c00 */
[----:B-----5:R-:W-:Y:S01]  /*5f10*/  DSETP.GEU.AND P0, PT, |R6|, |R16|, PT ;  /* 0x400000100600722a */ /* 0x020fe20003f0e200 */
[----:B------:R-:W-:-:S02]  /*5f20*/  IMAD.MOV.U32 R22, RZ, RZ, R16 ;  /* 0x000000ffff167224 */ /* 0x000fc400078e0010 */
[----:B------:R-:W-:Y:S02]  /*5f30*/  IMAD.MOV.U32 R23, RZ, RZ, R17 ;  /* 0x000000ffff177224 */ /* 0x000fe400078e0011 */
[----:B-1----:R-:W-:Y:S02]  /*5f40*/  IMAD.MOV.U32 R25, RZ, RZ, R8 ;  /* 0x000000ffff197224 */ /* 0x002fe400078e0008 */
[----:B------:R-:W-:-:S07]  /*5f50*/  IMAD.MOV.U32 R21, RZ, RZ, R9 ;  /* 0x000000ffff157224 */ /* 0x000fce00078e0009 */
[----:B0-2-4-:R-:W-:Y:S05]  /*5f60*/  @!P0 BRA `(.L_x_223) ;  /* 0x0000000000388947 */ /* 0x015fea0003800000 */
        /* <DEDUP_REMOVED lines=14> */
.L_x_223:
[----:B------:R-:W-:Y:S05]  /*6050*/  BSYNC.RECONVERGENT B1 ;  /* 0x0000000000017941 */ /* 0x000fea0003800200 */
.L_x_222:
        /* <DEDUP_REMOVED lines=23> */
.L_x_225:
[----:B------:R-:W-:Y:S05]  /*61d0*/  BSYNC.RECONVERGENT B1 ;  /* 0x0000000000017941 */ /* 0x000fea0003800200 */
.L_x_224:
        /* <DEDUP_REMOVED lines=21> */
.L_x_227:
[----:B------:R-:W-:Y:S05]  /*6330*/  BSYNC.RECONVERGENT B1 ;  /* 0x0000000000017941 */ /* 0x000fea0003800200 */
.L_x_226:
        /* <DEDUP_REMOVED lines=23> */
.L_x_229:
[----:B------:R-:W-:Y:S05]  /*64b0*/  BSYNC.RECONVERGENT B1 ;  /* 0x0000000000017941 */ /* 0x000fea0003800200 */
.L_x_228:
        /* <DEDUP_REMOVED lines=21> */
.L_x_231:
[----:B------:R-:W-:Y:S05]  /*6610*/  BSYNC.RECONVERGENT B1 ;  /* 0x0000000000017941 */ /* 0x000fea0003800200 */
.L_x_230:
        /* <DEDUP_REMOVED lines=21> */
.L_x_233:
[----:B------:R-:W-:Y:S05]  /*6770*/  BSYNC.RECONVERGENT B1 ;  /* 0x0000000000017941 */ /* 0x000fea0003800200 */
.L_x_232:
        /* <DEDUP_REMOVED lines=20> */
.L_x_149:
[----:B------:R-:W-:Y:S05]  /*68c0*/  BSYNC.RECONVERGENT B0 ;  /* 0x0000000000007941 */ /* 0x000fea0003800200 */
.L_x_116:
[----:B------:R-:W-:Y:S05]  /*68d0*/  @P1 EXIT ;  /* 0x000000000000194d */ /* 0x000fea0003800000 */
[----:B01--4-:R-:W0:Y:S02]  /*68e0*/  LDC.64 R2, c[0x0][0x390] ;  /* 0x0000e400ff027b82 */ /* 0x013e240000000a00 */
[----:B0-----:R-:W-:-:S05]  /*68f0*/  IMAD.WIDE.U32 R2, R0, 0x10, R2 ;  /* 0x0000001000027825 */ /* 0x001fca00078e0002 */
[----:B------:R-:W-:Y:S04]  /*6900*/  STG.E.64 desc[UR10][R2.64], R6 ;  /* 0x0000000602007986 */ /* 0x000fe8000c101b0a */
[----:B------:R-:W-:Y:S01]  /*6910*/  STG.E.64 desc[UR10][R2.64+0x8], R4 ;  /* 0x0000080402007986 */ /* 0x000fe2000c101b0a */
[----:B------:R-:W-:Y:S05]  /*6920*/  EXIT ;  /* 0x000000000000794d */ /* 0x000fea0003800000 */
.L_x_234:
        /* <DEDUP_REMOVED lines=13> */
.L_x_735:


//--------------------- .text._ZN6thrust24THRUST_300001_SM_1000_NS8cuda_cub4core6detail13_kernel_agentINS1_8__reduce11ReduceAgentINS0_12zip_iteratorIN4cuda3std3__45tupleIJNS0_10device_ptrIdEENS0_17counting_iteratorIlNS0_11use_defaultESF_SF_EEEEEEEPNSB_IJdlEEESJ_lNS1_9__extrema9arg_max_fIdl10comparatorEEEEJSI_SK_lSO_EEEvDpT0_ --------------------------
	.section	.text._ZN6thrust24THRUST_300001_SM_1000_NS8cuda_cub4core6detail13_kernel_agentINS1_8__reduce11ReduceAgentINS0_12zip_iteratorIN4cuda3std3__45tupleIJNS0_10device_ptrIdEENS0_17counting_iteratorIlNS0_11use_defaultESF_SF_EEEEEEEPNSB_IJdlEEESJ_lNS1_9__extrema9arg_max_fIdl10comparatorEEEEJSI_SK_lSO_EEEvDpT0_,"ax",@progbits
	.align	128
        .global         _ZN6thrust24THRUST_300001_SM_1000_NS8cuda_cub4core6detail13_kernel_agentINS1_8__reduce11ReduceAgentINS0_12zip_iteratorIN4cuda3std3__45tupleIJNS0_10device_ptrIdEENS0_17counting_iteratorIlNS0_11use_defaultESF_SF_EEEEEEEPNSB_IJdlEEESJ_lNS1_9__extrema9arg_max_fIdl10comparatorEEEEJSI_SK_lSO_EEEvDpT0_
        .type           _ZN6thrust24THRUST_300001_SM_1000_NS8cuda_cub4core6detail13_kernel_agentINS1_8__reduce11ReduceAgentINS0_12zip_iteratorIN4cuda3std3__45tupleIJNS0_10device_ptrIdEENS0_17counting_iteratorIlNS0_11use_defaultESF_SF_EEEEEEEPNSB_IJdlEEESJ_lNS1_9__extrema9arg_max_fIdl10comparatorEEEEJSI_SK_lSO_EEEvDpT0_,@function
        .size           _ZN6thrust24THRUST_300001_SM_1000_NS8cuda_cub4core6detail13_kernel_agentINS1_8__reduce11ReduceAgentINS0_12zip_iteratorIN4cuda3std3__45tupleIJNS0_10device_ptrIdEENS0_17counting_iteratorIlNS0_11use_defaultESF_SF_EEEEEEEPNSB_IJdlEEESJ_lNS1_9__extrema9arg_max_fIdl10comparatorEEEEJSI_SK_lSO_EEEvDpT0_,(.L_x_736 - _ZN6thrust24THRUST_300001_SM_1000_NS8cuda_cub4core6detail13_kernel_agentINS1_8__reduce11ReduceAgentINS0_12zip_iteratorIN4cuda3std3__45tupleIJNS0_10device_ptrIdEENS0_17counting_iteratorIlNS0_11use_defaultESF_SF_EEEEEEEPNSB_IJdlEEESJ_lNS1_9__extrema9arg_max_fIdl10comparatorEEEEJSI_SK_lSO_EEEvDpT0_)
        .other          _ZN6thrust24THRUST_300001_SM_1000_NS8cuda_cub4core6detail13_kernel_agentINS1_8__reduce11ReduceAgentINS0_12zip_iteratorIN4cuda3std3__45tupleIJNS0_10device_ptrIdEENS0_17counting_iteratorIlNS0_11use_defaultESF_SF_EEEEEEEPNSB_IJdlEEESJ_lNS1_9__extrema9arg_max_fIdl10comparatorEEEEJSI_SK_lSO_EEEvDpT0_,@"STO_CUDA_ENTRY STV_DEFAULT"
_ZN6thrust24THRUST_300001_SM_1000_NS8cuda_cub4core6detail13_kernel_agentINS1_8__reduce11ReduceAgentINS0_12zip_iteratorIN4cuda3std3__45tupleIJNS0_10device_ptrIdEENS0_17counting_iteratorIlNS0_11use_defaultESF_SF_EEEEEEEPNSB_IJdlEEESJ_lNS1_9__extrema9arg_max_fIdl10comparatorEEEEJSI_SK_lSO_EEEvDpT0_:
.text._ZN6thrust24THRUST_300001_SM_1000_NS8cuda_cub4core6detail13_kernel_agentINS1_8__reduce11ReduceAgentINS0_12zip_iteratorIN4cuda3std3__45tupleIJNS0_10device_ptrIdEENS0_17counting_iteratorIlNS0_11use_defaultESF_SF_EEEEEEEPNSB_IJdlEEESJ_lNS1_9__extrema9arg_max_fIdl10comparatorEEEEJSI_SK_lSO_EEEvDpT0_:
[----:B------:R-:W-:Y:S01]  /*0000*/  LDC R1, c[0x0][0x37c] ;  /* 0x0000df00ff017b82 */ /* 0x000fe20000000800 */
[----:B------:R-:W0:Y:S02]  /*0010*/  LDCU.64 UR4, c[0x0][0x398] ;  /* 0x00007300ff0477ac */ /* 0x000e240008000a00 */
[----:B0-----:R-:W-:-:S04]  /*0020*/  ISETP.NE.U32.AND P0, PT, RZ, UR4, PT ;  /* 0x00000004ff007c0c */ /* 0x001fc8000bf05070 */
[----:B------:R-:W-:-:S13]  /*0030*/  ISETP.NE.AND.EX P0, PT, RZ, UR5, PT, P0 ;  /* 0x00000005ff007c0c */ /* 0x000fda000bf05300 */
[----:B------:R-:W-:Y:S05]  /*0040*/  @!P0 EXIT ;  /* 0x000000000000894d */ /* 0x000fea0003800000 */
[----:B------:R-:W-:Y:S01]  /*0050*/  UISETP.GT.U32.AND UP0, UPT, UR4, 0x4ff, UPT ;  /* 0x000004ff0400788c */ /* 0x000fe2000bf04070 */
[----:B------:R-:W-:Y:S01]  /*0060*/  BSSY.RECONVERGENT B0, `(.L_x_235) ;  /* 0x000063e000007945 */ /* 0x000fe20003800200 */
[----:B------:R-:W0:Y:S02]  /*0070*/  LDCU.64 UR8, c[0x0][0x358] ;  /* 0x00006b00ff0877ac */ /* 0x000e240008000a00 */
[----:B------:R-:W-:-:S09]  /*0080*/  UISETP.GT.AND.EX UP0, UPT, UR5, URZ, UPT, UP0 ;  /* 0x000000ff0500728c */ /* 0x000fd2000bf04300 */
        /* <DEDUP_REMOVED lines=9> */
[----:B------:R-:W1:Y:S01]  /*0120*/  LDC.64 R2, c[0x0][0x380] ;  /* 0x0000e000ff027b82 */ /* 0x000e620000000a00 */
[----:B------:R-:W2:Y:S01]  /*0130*/  LDCU.64 UR6, c[0x0][0x388] ;  /* 0x00007100ff0677ac */ /* 0x000ea20008000a00 */
[----:B-1----:R-:W-:-:S06]  /*0140*/  IMAD.WIDE.U32 R2, R0, 0x8, R2 ;  /* 0x0000000800027825 */ /* 0x002fcc00078e0002 */
[----:B0-----:R-:W5:Y:S01]  /*0150*/  LDG.E.64 R2, desc[UR8][R2.64] ;  /* 0x0000000802027981 */ /* 0x001f62000c1e1b00 */
[C---:B--2---:R-:W-:Y:S01]  /*0160*/  IADD3 R9, P0, PT, R0.reuse, UR6, RZ ;  /* 0x0000000600097c10 */ /* 0x044fe2000ff1e0ff */
[----:B------:R-:W-:-:S04]  /*0170*/  VIADD R10, R0, 0x100 ;  /* 0x00000100000a7836 */ /* 0x000fc80000000000 */
[----:B------:R-:W-:-:S08]  /*0180*/  IMAD.X R8, RZ, RZ, UR7, P0 ;  /* 0x00000007ff087e24 */ /* 0x000fd000080e06ff */
.L_x_238:
[----:B0-----:R-:W-:Y:S05]  /*0190*/  BSYNC.RECONVERGENT B1 ;  /* 0x0000000000017941 */ /* 0x001fea0003800200 */
.L_x_237:
[----:B------:R-:W-:Y:S01]  /*01a0*/  ISETP.GE.AND P0, PT, R10, UR4, PT ;  /* 0x000000040a007c0c */ /* 0x000fe2000bf06270 */
[----:B------:R-:W-:-:S12]  /*01b0*/  BSSY.RECONVERGENT B1, `(.L_x_239) ;  /* 0x00000a9000017945 */ /* 0x000fd80003800200 */
[----:B------:R-:W-:Y:S05]  /*01c0*/  @P0 BRA `(.L_x_240) ;  /* 0x00000008009c0947 */ /* 0x000fea0003800000 */
[----:B------:R-:W-:Y:S01]  /*01d0*/  LOP3.LUT R4, RZ, R10, RZ, 0x33, !PT ;  /* 0x0000000aff047212 */ /* 0x000fe200078e33ff */
[----:B------:R-:W-:Y:S04]  /*01e0*/  BSSY.RECONVERGENT B2, `(.L_x_241) ;  /* 0x0000034000027945 */ /* 0x000fe80003800200 */
[----:B------:R-:W-:-:S05]  /*01f0*/  VIADD R16, R4, UR4 ;  /* 0x0000000404107c36 */ /* 0x000fca0008000000 */
[----:B------:R-:W-:-:S04]  /*0200*/  LOP3.LUT R4, R16, 0x300, RZ, 0xc0, !PT ;  /* 0x0000030010047812 */ /* 0x000fc800078ec0ff */
[----:B------:R-:W-:-:S13]  /*0210*/  ISETP.NE.AND P0, PT, R4, 0x300, PT ;  /* 0x000003000400780c */ /* 0x000fda0003f05270 */
[----:B------:R-:W-:Y:S05]  /*0220*/  @!P0 BRA `(.L_x_242) ;  /* 0x0000000000bc8947 */ /* 0x000fea0003800000 */
[----:B------:R-:W0:Y:S01]  /*0230*/  LDC.64 R4, c[0x0][0x380] ;  /* 0x0000e000ff047b82 */ /* 0x000e220000000a00 */
[----:B------:R-:W1:Y:S01]  /*0240*/  LDCU.64 UR6, c[0x0][0x388] ;  /* 0x00007100ff0677ac */ /* 0x000e620008000a00 */
[----:B------:R-:W-:-:S04]  /*0250*/  LEA.HI R6, R16, 0x1, RZ, 0x18 ;  /* 0x0000000110067811 */ /* 0x000fc800078fc0ff */
[----:B------:R-:W-:-:S05]  /*0260*/  LOP3.LUT R6, R6, 0x3, RZ, 0xc0, !PT ;  /* 0x0000000306067812 */ /* 0x000fca00078ec0ff */
[----:B------:R-:W-:Y:S01]  /*0270*/  IMAD.MOV R11, RZ, RZ, -R6 ;  /* 0x000000ffff0b7224 */ /* 0x000fe200078e0a06 */
[C---:B-1----:R-:W-:Y:S01]  /*0280*/  IADD3 R14, P0, PT, R10.reuse, UR6, RZ ;  /* 0x000000060a0e7c10 */ /* 0x042fe2000ff1e0ff */
[----:B0-----:R-:W-:-:S04]  /*0290*/  IMAD.WIDE.U32 R4, R10, 0x8, R4 ;  /* 0x000000080a047825 */ /* 0x001fc800078e0004 */
[----:B------:R-:W-:Y:S02]  /*02a0*/  IMAD.MOV.U32 R12, RZ, RZ, R4 ;  /* 0x000000ffff0c7224 */ /* 0x000fe400078e0004 */
[----:B------:R-:W-:Y:S02]  /*02b0*/  IMAD.MOV.U32 R13, RZ, RZ, R5 ;  /* 0x000000ffff0d7224 */ /* 0x000fe400078e0005 */
[----:B------:R-:W-:-:S07]  /*02c0*/  IMAD.X R15, RZ, RZ, UR7, P0 ;  /* 0x00000007ff0f7e24 */ /* 0x000fce00080e06ff */
.L_x_245:
        /* <DEDUP_REMOVED lines=31> */
.L_x_244:
[----:B------:R-:W-:Y:S05]  /*04c0*/  BSYNC.RECONVERGENT B3 ;  /* 0x0000000000037941 */ /* 0x000fea0003800200 */
.L_x_243:
[----:B------:R-:W-:Y:S01]  /*04d0*/  IADD3 R14, P0, PT, R14, 0x100, RZ ;  /* 0x000001000e0e7810 */ /* 0x000fe20007f1e0ff */
[----:B------:R-:W-:Y:S02]  /*04e0*/  VIADD R10, R10, 0x100 ;  /* 0x000001000a0a7836 */ /* 0x000fe40000000000 */
[----:B------:R-:W-:Y:S02]  /*04f0*/  IMAD.X R13, RZ, RZ, R13, P3 ;  /* 0x000000ffff0d7224 */ /* 0x000fe400018e060d */
[----:B------:R-:W-:Y:S01]  /*0500*/  IMAD.X R15, RZ, RZ, R15, P0 ;  /* 0x000000ffff0f7224 */ /* 0x000fe200000e060f */
[----:B------:R-:W-:Y:S07]  /*0510*/  @P2 BRA `(.L_x_245) ;  /* 0xfffffffc006c2947 */ /* 0x000fee000383ffff */
.L_x_242:
[----:B------:R-:W-:Y:S05]  /*0520*/  BSYNC.RECONVERGENT B2 ;  /* 0x0000000000027941 */ /* 0x000fea0003800200 */
.L_x_241:
[----:B------:R-:W-:-:S13]  /*0530*/  ISETP.GE.U32.AND P0, PT, R16, 0x300, PT ;  /* 0x000003001000780c */ /* 0x000fda0003f06070 */
[----:B------:R-:W-:Y:S05]  /*0540*/  @!P0 BRA `(.L_x_240) ;  /* 0x0000000400bc8947 */ /* 0x000fea0003800000 */
[----:B------:R-:W0:Y:S01]  /*0550*/  LDC.64 R4, c[0x0][0x380] ;  /* 0x0000e000ff047b82 */ /* 0x000e220000000a00 */
[----:B------:R-:W-:-:S07]  /*0560*/  VIADD R20, R10, 0x200 ;  /* 0x000002000a147836 */ /* 0x000fce0000000000 */
[----:B------:R-:W1:Y:S02]  /*0570*/  LDC.64 R6, c[0x0][0x388] ;  /* 0x0000e200ff067b82 */ /* 0x000e640000000a00 */
.L_x_254:
[----:B------:R-:W-:-:S04]  /*0580*/  VIADD R17, R20, 0xfffffe00 ;  /* 0xfffffe0014117836 */ /* 0x000fc80000000000 */
[----:B0-----:R-:W-:-:S05]  /*0590*/  IMAD.WIDE R24, R17, 0x8, R4 ;  /* 0x0000000811187825 */ /* 0x001fca00078e0204 */
[----:B------:R-:W2:Y:S04]  /*05a0*/  LDG.E.64 R18, desc[UR8][R24.64] ;  /* 0x0000000818127981 */ /* 0x000ea8000c1e1b00 */
[----:B-----5:R0:W5:Y:S04]  /*05b0*/  LDG.E.64 R14, desc[UR8][R24.64+0x800] ;  /* 0x00080008180e7981 */ /* 0x020168000c1e1b00 */
[----:B------:R0:W5:Y:S04]  /*05c0*/  LDG.E.64 R12, desc[UR8][R24.64+0x1000] ;  /* 0x00100008180c7981 */ /* 0x000168000c1e1b00 */
[----:B------:R0:W5:Y:S01]  /*05d0*/  LDG.E.64 R10, desc[UR8][R24.64+0x1800] ;  /* 0x00180008180a7981 */ /* 0x000162000c1e1b00 */
[----:B-1----:R-:W-:Y:S01]  /*05e0*/  IADD3 R26, P1, PT, R17, R6, RZ ;  /* 0x00000006111a7210 */ /* 0x002fe20007f3e0ff */
[----:B------:R-:W-:Y:S01]  /*05f0*/  BSSY.RECONVERGENT B2, `(.L_x_246) ;  /* 0x0000017000027945 */ /* 0x000fe20003800200 */
[----:B------:R-:W-:-:S02]  /*0600*/  VIADD R23, R20, 0xffffff00 ;  /* 0xffffff0014177836 */ /* 0x000fc40000000000 */
[----:B------:R-:W-:Y:S01]  /*0610*/  LEA.HI.X.SX32 R27, R17, R7, 0x1, P1 ;  /* 0x00000007111b7211 */ /* 0x000fe200008f0eff */
[----:B------:R-:W-:-:S04]  /*0620*/  IMAD.MOV.U32 R22, RZ, RZ, R26 ;  /* 0x000000ffff167224 */ /* 0x000fc800078e001a */
        /* <DEDUP_REMOVED lines=19> */
.L_x_247:
[----:B------:R-:W-:Y:S05]  /*0760*/  BSYNC.RECONVERGENT B2 ;  /* 0x0000000000027941 */ /* 0x000fea0003800200 */
.L_x_246:
[----:B-----5:R-:W-:Y:S01]  /*0770*/  DSETP.GEU.AND P0, PT, |R16|, |R14|, PT ;  /* 0x4000000e1000722a */ /* 0x020fe20003f0e200 */
[C---:B------:R-:W-:Y:S01]  /*0780*/  IADD3 R19, P1, PT, R23.reuse, R6, RZ ;  /* 0x0000000617137210 */ /* 0x040fe20007f3e0ff */
[----:B------:R-:W-:Y:S01]  /*0790*/  BSSY.RECONVERGENT B2, `(.L_x_248) ;  /* 0x0000015000027945 */ /* 0x000fe20003800200 */
[----:B------:R-:W-:Y:S02]  /*07a0*/  IMAD.MOV.U32 R2, RZ, RZ, R14 ;  /* 0x000000ffff027224 */ /* 0x000fe400078e000e */
[----:B------:R-:W-:Y:S01]  /*07b0*/  LEA.HI.X.SX32 R18, R23, R7, 0x1, P1 ;  /* 0x0000000717127211 */ /* 0x000fe200008f0eff */
[----:B------:R-:W-:Y:S02]  /*07c0*/  IMAD.MOV.U32 R9, RZ, RZ, R19 ;  /* 0x000000ffff097224 */ /* 0x000fe400078e0013 */
[----:B------:R-:W-:Y:S01]  /*07d0*/  IMAD.MOV.U32 R3, RZ, RZ, R15 ;  /* 0x000000ffff037224 */ /* 0x000fe200078e000f */
[----:B------:R-:W-:-:S05]  /*07e0*/  MOV R8, R18 ;  /* 0x0000001200087202 */ /* 0x000fca0000000f00 */
        /* <DEDUP_REMOVED lines=15> */
.L_x_249:
[----:B------:R-:W-:Y:S05]  /*08e0*/  BSYNC.RECONVERGENT B2 ;  /* 0x0000000000027941 */ /* 0x000fea0003800200 */
.L_x_248:
[----:B------:R-:W-:Y:S01]  /*08f0*/  DSETP.GEU.AND P0, PT, |R2|, |R12|, PT ;  /* 0x4000000c0200722a */ /* 0x000fe20003f0e200 */
[CC--:B------:R-:W-:Y:S01]  /*0900*/  IADD3 R22, P1, PT, R20.reuse, R6.reuse, RZ ;  /* 0x0000000614167210 */ /* 0x0c0fe20007f3e0ff */
[C---:B------:R-:W-:Y:S01]  /*0910*/  VIADD R16, R20.reuse, 0x100 ;  /* 0x0000010014107836 */ /* 0x040fe20000000000 */
[----:B------:R-:W-:Y:S01]  /*0920*/  BSSY.RECONVERGENT B2, `(.L_x_250) ;  /* 0x0000016000027945 */ /* 0x000fe20003800200 */
[----:B------:R-:W-:Y:S01]  /*0930*/  IMAD.MOV.U32 R14, RZ, RZ, R12 ;  /* 0x000000ffff0e7224 */ /* 0x000fe200078e000c */
[----:B------:R-:W-:Y:S01]  /*0940*/  LEA.HI.X.SX32 R19, R20, R7, 0x1, P1 ;  /* 0x0000000714137211 */ /* 0x000fe200008f0eff */
[----:B------:R-:W-:Y:S01]  /*0950*/  IMAD.MOV.U32 R17, RZ, RZ, R22 ;  /* 0x000000ffff117224 */ /* 0x000fe200078e0016 */
[----:B------:R-:W-:Y:S01]  /*0960*/  IADD3 R24, P2, PT, R16, R6, RZ ;  /* 0x0000000610187210 */ /* 0x000fe20007f5e0ff */
[----:B------:R-:W-:Y:S02]  /*0970*/  IMAD.MOV.U32 R15, RZ, RZ, R13 ;  /* 0x000000ffff0f7224 */ /* 0x000fe400078e000d */
[----:B------:R-:W-:-:S04]  /*0980*/  IMAD.MOV.U32 R18, RZ, RZ, R19 ;  /* 0x000000ffff127224 */ /* 0x000fc800078e0013 */
[----:B------:R-:W-:Y:S06]  /*0990*/  @!P0 BRA `(.L_x_251) ;  /* 0x0000000000388947 */ /* 0x000fec0003800000 */
        /* <DEDUP_REMOVED lines=14> */
.L_x_251:
[----:B------:R-:W-:Y:S05]  /*0a80*/  BSYNC.RECONVERGENT B2 ;  /* 0x0000000000027941 */ /* 0x000fea0003800200 */
.L_x_250:
[----:B------:R-:W-:Y:S01]  /*0a90*/  DSETP.GEU.AND P0, PT, |R14|, |R10|, PT ;  /* 0x4000000a0e00722a */ /* 0x000fe20003f0e200 */
[----:B------:R-:W-:Y:S01]  /*0aa0*/  LEA.HI.X.SX32 R13, R16, R7, 0x1, P2 ;  /* 0x00000007100d7211 */ /* 0x000fe200010f0eff */
[----:B------:R-:W-:Y:S01]  /*0ab0*/  BSSY.RECONVERGENT B2, `(.L_x_252) ;  /* 0x0000014000027945 */ /* 0x000fe20003800200 */
[----:B------:R-:W-:Y:S02]  /*0ac0*/  IMAD.MOV.U32 R9, RZ, RZ, R24 ;  /* 0x000000ffff097224 */ /* 0x000fe400078e0018 */
[----:B------:R-:W-:Y:S02]  /*0ad0*/  IMAD.MOV.U32 R2, RZ, RZ, R10 ;  /* 0x000000ffff027224 */ /* 0x000fe400078e000a */
[----:B------:R-:W-:Y:S02]  /*0ae0*/  IMAD.MOV.U32 R8, RZ, RZ, R13 ;  /* 0x000000ffff087224 */ /* 0x000fe400078e000d */
[----:B------:R-:W-:-:S05]  /*0af0*/  IMAD.MOV.U32 R3, RZ, RZ, R11 ;  /* 0x000000ffff037224 */ /* 0x000fca00078e000b */
        /* <DEDUP_REMOVED lines=15> */
.L_x_253:
[----:B------:R-:W-:Y:S05]  /*0bf0*/  BSYNC.RECONVERGENT B2 ;  /* 0x0000000000027941 */ /* 0x000fea0003800200 */
.L_x_252:
[C---:B------:R-:W-:Y:S02]  /*0c00*/  VIADD R10, R20.reuse, 0x200 ;  /* 0x00000200140a7836 */ /* 0x040fe40000000000 */
[----:B------:R-:W-:-:S03]  /*0c10*/  VIADD R20, R20, 0x400 ;  /* 0x0000040014147836 */ /* 0x000fc60000000000 */
[----:B------:R-:W-:-:S13]  /*0c20*/  ISETP.GE.AND P0, PT, R10, UR5, PT ;  /* 0x000000050a007c0c */ /* 0x000fda000bf06270 */
[----:B------:R-:W-:Y:S05]  /*0c30*/  @!P0 BRA `(.L_x_254) ;  /* 0xfffffff800508947 */ /* 0x000fea000383ffff */
.L_x_240:
[----:B------:R-:W-:Y:S05]  /*0c40*/  BSYNC.RECONVERGENT B1 ;  /* 0x0000000000017941 */ /* 0x000fea0003800200 */
.L_x_239:
[----:B------:R-:W0:Y:S02]  /*0c50*/  LDCU UR6, c[0x0][0x398] ;  /* 0x00007300ff0677ac */ /* 0x000e240008000800 */
[----:B0-----:R-:W-:-:S09]  /*0c60*/  UISETP.GE.AND UP0, UPT, UR6, 0x100, UPT ;  /* 0x000001000600788c */ /* 0x001fd2000bf06270 */
[----:B------:R-:W-:Y:S05]  /*0c70*/  BRA.U !UP0, `(.L_x_255) ;  /* 0x0000001508507547 */ /* 0x000fea000b800000 */
        /* <DEDUP_REMOVED lines=32> */
.L_x_257:
[----:B------:R-:W-:Y:S05]  /*0e80*/  BSYNC.RECONVERGENT B1 ;  /* 0x0000000000017941 */ /* 0x000fea0003800200 */
.L_x_256:
        /* <DEDUP_REMOVED lines=31> */
.L_x_259:
[----:B------:R-:W-:Y:S05]  /*1080*/  BSYNC.RECONVERGENT B1 ;  /* 0x0000000000017941 */ /* 0x000fea0003800200 */
.L_x_258:
[----:B------:R-:W-:Y:S01]  /*1090*/  ISETP.GT.AND P0, PT, R10, 0x1b, PT ;  /* 0x0000001b0a00780c */ /* 0x000fe20003f04270 */
[----:B-1----:R1:W1:Y:S01]  /*10a0*/  SHFL.DOWN PT, R6, R2, 0x4, 0x1f ;  /* 0x08801f0002067f89 */ /* 0x00226200000e0000 */
[----:B------:R-:W-:Y:S01]  /*10b0*/  BSSY.RECONVERGENT B1, `(.L_x_260) ;  /* 0x000001d000017945 */ /* 0x000fe20003800200 */
[----:B0-----:R-:W-:Y:S02]  /*10c0*/  IMAD.MOV.U32 R11, RZ, RZ, R8 ;  /* 0x000000ffff0b7224 */ /* 0x001fe400078e0008 */
[----:B--2---:R0:W2:Y:S01]  /*10d0*/  SHFL.DOWN PT, R7, R3, 0x4, 0x1f ;  /* 0x08801f0003077f89 */ /* 0x0040a200000e0000 */
[----:B------:R-:W-:Y:S02]  /*10e0*/  IMAD.MOV.U32 R12, RZ, RZ, R9 ;  /* 0x000000ffff0c7224 */ /* 0x000fe400078e0009 */
[----:B------:R-:W-:Y:S01]  /*10f0*/  IMAD.MOV.U32 R4, RZ, RZ, R2 ;  /* 0x000000ffff047224 */ /* 0x000fe200078e0002 */
[----:B----4-:R0:W4:Y:S01]  /*1100*/  SHFL.DOWN PT, R13, R8, 0x4, 0x1f ;  /* 0x08801f00080d7f89 */ /* 0x01012200000e0000 */
[----:B------:R-:W-:-:S03]  /*1110*/  IMAD.MOV.U32 R5, RZ, RZ, R3 ;  /* 0x000000ffff057224 */ /* 0x000fc600078e0003 */
[----:B---3--:R0:W3:Y:S01]  /*1120*/  SHFL.DOWN PT, R14, R9, 0x4, 0x1f ;  /* 0x08801f00090e7f89 */ /* 0x0080e200000e0000 */
[----:B------:R-:W-:Y:S05]  /*1130*/  @P0 BRA `(.L_x_261) ;  /* 0x0000000000500947 */ /* 0x000fea0003800000 */
[----:B-12---:R-:W-:Y:S01]  /*1140*/  DSETP.GEU.AND P0, PT, |R2|, |R6|, PT ;  /* 0x400000060200722a */ /* 0x006fe20003f0e200 */
[----:B----4-:R-:W-:Y:S02]  /*1150*/  IMAD.MOV.U32 R11, RZ, RZ, R13 ;  /* 0x000000ffff0b7224 */ /* 0x010fe400078e000d */
        /* <DEDUP_REMOVED lines=18> */
.L_x_261:
[----:B------:R-:W-:Y:S05]  /*1280*/  BSYNC.RECONVERGENT B1 ;  /* 0x0000000000017941 */ /* 0x000fea0003800200 */
.L_x_260:
        /* <DEDUP_REMOVED lines=31> */
.L_x_263:
[----:B------:R-:W-:Y:S05]  /*1480*/  BSYNC.RECONVERGENT B1 ;  /* 0x0000000000017941 */ /* 0x000fea0003800200 */
.L_x_262:
[----:B------:R-:W-:Y:S01]  /*1490*/  ISETP.GT.AND P0, PT, R10, 0xf, PT ;  /* 0x0000000f0a00780c */ /* 0x000fe20003f04270 */
[----:B-1----:R1:W1:Y:S01]  /*14a0*/  SHFL.DOWN PT, R4, R2, 0x10, 0x1f ;  /* 0x0a001f0002047f89 */ /* 0x00226200000e0000 */
[----:B------:R-:W-:Y:S01]  /*14b0*/  BSSY.RECONVERGENT B1, `(.L_x_264) ;  /* 0x000001d000017945 */ /* 0x000fe20003800200 */
[----:B---3--:R-:W-:Y:S01]  /*14c0*/  MOV R14, R8 ;  /* 0x00000008000e7202 */ /* 0x008fe20000000f00 */
[----:B------:R-:W-:Y:S01]  /*14d0*/  IMAD.MOV.U32 R15, RZ, RZ, R9 ;  /* 0x000000ffff0f7224 */ /* 0x000fe200078e0009 */
[----:B0-----:R0:W3:Y:S01]  /*14e0*/  SHFL.DOWN PT, R5, R3, 0x10, 0x1f ;  /* 0x0a001f0003057f89 */ /* 0x0010e200000e0000 */
[----:B------:R-:W-:Y:S02]  /*14f0*/  IMAD.MOV.U32 R12, RZ, RZ, R2 ;  /* 0x000000ffff0c7224 */ /* 0x000fe400078e0002 */
[----:B----4-:R-:W-:Y:S01]  /*1500*/  IMAD.MOV.U32 R13, RZ, RZ, R3 ;  /* 0x000000ffff0d7224 */ /* 0x010fe200078e0003 */
[----:B--2---:R0:W2:Y:S04]  /*1510*/  SHFL.DOWN PT, R7, R8, 0x10, 0x1f ;  /* 0x0a001f0008077f89 */ /* 0x0040a800000e0000 */
[----:B------:R0:W4:Y:S01]  /*1520*/  SHFL.DOWN PT, R6, R9, 0x10, 0x1f ;  /* 0x0a001f0009067f89 */ /* 0x00012200000e0000 */
        /* <DEDUP_REMOVED lines=21> */
.L_x_265:
[----:B------:R-:W-:Y:S05]  /*1680*/  BSYNC.RECONVERGENT B1 ;  /* 0x0000000000017941 */ /* 0x000fea0003800200 */
.L_x_264:
        /* <DEDUP_REMOVED lines=11> */
.L_x_267:
[----:B------:R-:W-:Y:S05]  /*1740*/  BSYNC.RECONVERGENT B1 ;  /* 0x0000000000017941 */ /* 0x000fea0003800200 */
.L_x_266:
        /* <DEDUP_REMOVED lines=8> */
[----:B-1234-:R-:W1:Y:S04]  /*17d0*/  LDS.128 R4, [R0+0x20] ;  /* 0x0000200000047984 */ /* 0x01ee680000000c00 */
[----:B------:R2:W3:Y:S04]  /*17e0*/  LDS.64 R2, [R0+0x80] ;  /* 0x0000800000027984 */ /* 0x0004e80000000a00 */
[----:B------:R2:W4:Y:S01]  /*17f0*/  LDS.128 R8, [R0+0x30] ;  /* 0x0000300000087984 */ /* 0x0005220000000c00 */
        /* <DEDUP_REMOVED lines=20> */
.L_x_270:
[----:B------:R-:W-:Y:S05]  /*1940*/  BSYNC.RECONVERGENT B1 ;  /* 0x0000000000017941 */ /* 0x000fea0003800200 */
.L_x_269:
        /* <DEDUP_REMOVED lines=23> */
.L_x_272:
[----:B------:R-:W-:Y:S05]  /*1ac0*/  BSYNC.RECONVERGENT B1 ;  /* 0x0000000000017941 */ /* 0x000fea0003800200 */
.L_x_271:
        /* <DEDUP_REMOVED lines=21> */
.L_x_274:
[----:B------:R-:W-:Y:S05]  /*1c20*/  BSYNC.RECONVERGENT B1 ;  /* 0x0000000000017941 */ /* 0x000fea0003800200 */
.L_x_273:
[----:B------:R0:W1:Y:S01]  /*1c30*/  LDS.128 R8, [R0+0x60] ;  /* 0x0000600000087984 */ /* 0x0000620000000c00 */
[----:B------:R-:W-:Y:S01]  /*1c40*/  DSETP.GEU.AND P0, PT, |R20|, |R14|, PT ;  /* 0x4000000e1400722a */ /* 0x000fe20003f0e200 */
[----:B------:R-:W-:Y:S01]  /*1c50*/  BSSY.RECONVERGENT B1, `(.L_x_275) ;  /* 0x0000015000017945 */ /* 0x000fe20003800200 */
[----:B------:R-:W-:Y:S01]  /*1c60*/  MOV R12, R14 ;  /* 0x0000000e000c7202 */ /* 0x000fe20000000f00 */
        /* <DEDUP_REMOVED lines=19> */
.L_x_276:
[----:B------:R-:W-:Y:S05]  /*1da0*/  BSYNC.RECONVERGENT B1 ;  /* 0x0000000000017941 */ /* 0x000fea0003800200 */
.L_x_275:
        /* <DEDUP_REMOVED lines=21> */
.L_x_278:
[----:B------:R-:W-:Y:S05]  /*1f00*/  BSYNC.RECONVERGENT B1 ;  /* 0x0000000000017941 */ /* 0x000fea0003800200 */
.L_x_277:
        /* <DEDUP_REMOVED lines=21> */
.L_x_280:
[----:B------:R-:W-:Y:S05]  /*2060*/  BSYNC.RECONVERGENT B1 ;  /* 0x0000000000017941 */ /* 0x000fea0003800200 */
.L_x_279:
        /* <DEDUP_REMOVED lines=21> */
.L_x_255:
[----:B------:R-:W0:Y:S01]  /*21c0*/  S2R R4, SR_LANEID ;  /* 0x0000000000047919 */ /* 0x000e220000000000 */
[----:B------:R-:W-:Y:S01]  /*21d0*/  LOP3.LUT R5, R0, 0x3e0, RZ, 0xc0, !PT ;  /* 0x000003e000057812 */ /* 0x000fe200078ec0ff */
[----:B------:R-:W-:Y:S01]  /*21e0*/  BSSY.RECONVERGENT B1, `(.L_x_281) ;  /* 0x0000024000017945 */ /* 0x000fe20003800200 */
[----:B------:R-:W-:Y:S02]  /*21f0*/  IMAD.MOV.U32 R12, RZ, RZ, R9 ;  /* 0x000000ffff0c7224 */ /* 0x000fe400078e0009 */
[----:B------:R-:W-:Y:S02]  /*2200*/  IMAD.MOV.U32 R14, RZ, RZ, R8 ;  /* 0x000000ffff0e7224 */ /* 0x000fe400078e0008 */
[----:B------:R-:W-:Y:S01]  /*2210*/  VIADD R6, R5, 0x20 ;  /* 0x0000002005067836 */ /* 0x000fe20000000000 */
[----:B------:R-:W-:Y:S01]  /*2220*/  LOP3.LUT R5, RZ, R5, RZ, 0x33, !PT ;  /* 0x00000005ff057212 */ /* 0x000fe200078e33ff */
[----:B-----5:R-:W-:-:S03]  /*2230*/  IMAD.MOV.U32 R7, RZ, RZ, R3 ;  /* 0x000000ffff077224 */ /* 0x020fc600078e0003 */
[----:B------:R-:W-:Y:S01]  /*2240*/  ISETP.GT.AND P0, PT, R6, UR6, PT ;  /* 0x0000000606007c0c */ /* 0x000fe2000bf04270 */
[----:B------:R-:W-:Y:S01]  /*2250*/  VIADD R5, R5, UR6 ;  /* 0x0000000605057c36 */ /* 0x000fe20008000000 */
[----:B------:R-:W-:-:S04]  /*2260*/  MOV R6, R2 ;  /* 0x0000000200067202 */ /* 0x000fc80000000f00 */
[----:B------:R-:W-:-:S05]  /*2270*/  SEL R5, R5, 0x1f, P0 ;  /* 0x0000001f05057807 */ /* 0x000fca0000000000 */
[----:B------:R1:W2:Y:S04]  /*2280*/  SHFL.DOWN PT, R10, R2, 0x1, R5 ;  /* 0x08200000020a7989 */ /* 0x0002a800000e0005 */
[----:B------:R1:W3:Y:S04]  /*2290*/  SHFL.DOWN PT, R11, R3, 0x1, R5 ;  /* 0x08200000030b7989 */ /* 0x0002e800000e0005 */
[----:B------:R1:W4:Y:S01]  /*22a0*/  SHFL.DOWN PT, R16, R9, 0x1, R5 ;  /* 0x0820000009107989 */ /* 0x00032200000e0005 */
[----:B0-----:R-:W-:-:S03]  /*22b0*/  ISETP.GE.AND P0, PT, R4, R5, PT ;  /* 0x000000050400720c */ /* 0x001fc60003f06270 */
[----:B------:R1:W0:Y:S10]  /*22c0*/  SHFL.DOWN PT, R13, R8, 0x1, R5 ;  /* 0x08200000080d7989 */ /* 0x00023400000e0005 */
[----:B-1----:R-:W-:Y:S05]  /*22d0*/  @P0 BRA `(.L_x_282) ;  /* 0x0000000000500947 */ /* 0x002fea0003800000 */
[----:B--23--:R-:W-:Y:S01]  /*22e0*/  DSETP.GEU.AND P0, PT, |R2|, |R10|, PT ;  /* 0x4000000a0200722a */ /* 0x00cfe20003f0e200 */
        /* <DEDUP_REMOVED lines=19> */
.L_x_282:
[----:B------:R-:W-:Y:S05]  /*2420*/  BSYNC.RECONVERGENT B1 ;  /* 0x0000000000017941 */ /* 0x000fea0003800200 */
.L_x_281:
[----:B------:R-:W-:Y:S01]  /*2430*/  VIADD R2, R4, 0x2 ;  /* 0x0000000204027836 */ /* 0x000fe20000000000 */
[----:B------:R1:W1:Y:S01]  /*2440*/  SHFL.DOWN PT, R8, R6, 0x2, R5 ;  /* 0x0840000006087989 */ /* 0x00026200000e0005 */
[----:B------:R-:W-:Y:S01]  /*2450*/  BSSY.RECONVERGENT B1, `(.L_x_283) ;  /* 0x000001e000017945 */ /* 0x000fe20003800200 */
[----:B--2---:R-:W-:Y:S02]  /*2460*/  IMAD.MOV.U32 R10, RZ, RZ, R12 ;  /* 0x000000ffff0a7224 */ /* 0x004fe400078e000c */
[----:B------:R-:W-:Y:S01]  /*2470*/  ISETP.GT.AND P0, PT, R2, R5, PT ;  /* 0x000000050200720c */ /* 0x000fe20003f04270 */
[----:B------:R2:W1:Y:S01]  /*2480*/  SHFL.DOWN PT, R9, R7, 0x2, R5 ;  /* 0x0840000007097989 */ /* 0x00046200000e0005 */
[----:B----4-:R-:W-:Y:S02]  /*2490*/  IMAD.MOV.U32 R16, RZ, RZ, R14 ;  /* 0x000000ffff107224 */ /* 0x010fe400078e000e */
[----:B------:R-:W-:Y:S01]  /*24a0*/  IMAD.MOV.U32 R2, RZ, RZ, R6 ;  /* 0x000000ffff027224 */ /* 0x000fe200078e0006 */
[----:B---3--:R2:W3:Y:S01]  /*24b0*/  SHFL.DOWN PT, R11, R12, 0x2, R5 ;  /* 0x084000000c0b7989 */ /* 0x0084e200000e0005 */
[----:B------:R-:W-:-:S03]  /*24c0*/  IMAD.MOV.U32 R3, RZ, RZ, R7 ;  /* 0x000000ffff037224 */ /* 0x000fc600078e0007 */
[----:B0-----:R2:W0:Y:S04]  /*24d0*/  SHFL.DOWN PT, R13, R14, 0x2, R5 ;  /* 0x084000000e0d7989 */ /* 0x00142800000e0005 */
        /* <DEDUP_REMOVED lines=21> */
.L_x_284:
[----:B------:R-:W-:Y:S05]  /*2630*/  BSYNC.RECONVERGENT B1 ;  /* 0x0000000000017941 */ /* 0x000fea0003800200 */
.L_x_283:
[----:B-1----:R-:W-:Y:S01]  /*2640*/  VIADD R6, R4, 0x4 ;  /* 0x0000000404067836 */ /* 0x002fe20000000000 */
[----:B------:R1:W4:Y:S01]  /*2650*/  SHFL.DOWN PT, R8, R2, 0x4, R5 ;  /* 0x0880000002087989 */ /* 0x00032200000e0005 */
[----:B------:R-:W-:Y:S01]  /*2660*/  BSSY.RECONVERGENT B1, `(.L_x_285) ;  /* 0x000001e000017945 */ /* 0x000fe20003800200 */
[----:B--2---:R-:W-:Y:S02]  /*2670*/  IMAD.MOV.U32 R12, RZ, RZ, R10 ;  /* 0x000000ffff0c7224 */ /* 0x004fe400078e000a */
[----:B------:R-:W-:Y:S01]  /*2680*/  ISETP.GT.AND P0, PT, R6, R5, PT ;  /* 0x000000050600720c */ /* 0x000fe20003f04270 */
[----:B------:R1:W2:Y:S01]  /*2690*/  SHFL.DOWN PT, R9, R3, 0x4, R5 ;  /* 0x0880000003097989 */ /* 0x0002a200000e0005 */
[----:B------:R-:W-:Y:S02]  /*26a0*/  IMAD.MOV.U32 R14, RZ, RZ, R16 ;  /* 0x000000ffff0e7224 */ /* 0x000fe400078e0010 */
[----:B------:R-:W-:Y:S01]  /*26b0*/  IMAD.MOV.U32 R6, RZ, RZ, R2 ;  /* 0x000000ffff067224 */ /* 0x000fe200078e0002 */
[----:B---3--:R1:W3:Y:S01]  /*26c0*/  SHFL.DOWN PT, R11, R10, 0x4, R5 ;  /* 0x088000000a0b7989 */ /* 0x0082e200000e0005 */
[----:B------:R-:W-:-:S03]  /*26d0*/  IMAD.MOV.U32 R7, RZ, RZ, R3 ;  /* 0x000000ffff077224 */ /* 0x000fc600078e0003 */
[----:B0-----:R1:W0:Y:S04]  /*26e0*/  SHFL.DOWN PT, R13, R16, 0x4, R5 ;  /* 0x08800000100d7989 */ /* 0x00122800000e0005 */
[----:B------:R-:W-:Y:S05]  /*26f0*/  @P0 BRA `(.L_x_286) ;  /* 0x0000000000500947 */ /* 0x000fea0003800000 */
[----:B--2-4-:R-:W-:Y:S01]  /*2700*/  DSETP.GEU.AND P0, PT, |R2|, |R8|, PT ;  /* 0x400000080200722a */ /* 0x014fe20003f0e200 */
        /* <DEDUP_REMOVED lines=19> */
.L_x_286:
[----:B------:R-:W-:Y:S05]  /*2840*/  BSYNC.RECONVERGENT B1 ;  /* 0x0000000000017941 */ /* 0x000fea0003800200 */
.L_x_285:
[----:B-1----:R-:W-:Y:S01]  /*2850*/  IADD3 R2, PT, PT, R4, 0x8, RZ ;  /* 0x0000000804027810 */ /* 0x002fe20007ffe0ff */
[----:B----4-:R1:W4:Y:S01]  /*2860*/  SHFL.DOWN PT, R8, R6, 0x8, R5 ;  /* 0x0900000006087989 */ /* 0x01032200000e0005 */
[----:B------:R-:W-:Y:S01]  /*2870*/  BSSY.RECONVERGENT B1, `(.L_x_287) ;  /* 0x000001e000017945 */ /* 0x000fe20003800200 */
[----:B------:R-:W-:Y:S01]  /*2880*/  IMAD.MOV.U32 R10, RZ, RZ, R12 ;  /* 0x000000ffff0a7224 */ /* 0x000fe200078e000c */
[----:B------:R-:W-:Y:S01]  /*2890*/  ISETP.GT.AND P0, PT, R2, R5, PT ;  /* 0x000000050200720c */ /* 0x000fe20003f04270 */
[----:B--2---:R1:W2:Y:S01]  /*28a0*/  SHFL.DOWN PT, R9, R7, 0x8, R5 ;  /* 0x0900000007097989 */ /* 0x0042a200000e0005 */
        /* <DEDUP_REMOVED lines=26> */
.L_x_288:
[----:B------:R-:W-:Y:S05]  /*2a50*/  BSYNC.RECONVERGENT B1 ;  /* 0x0000000000017941 */ /* 0x000fea0003800200 */
.L_x_287:
[----:B----4-:R-:W-:Y:S01]  /*2a60*/  VIADD R8, R4, 0x10 ;  /* 0x0000001004087836 */ /* 0x010fe20000000000 */
[----:B-1----:R1:W4:Y:S01]  /*2a70*/  SHFL.DOWN PT, R6, R2, 0x10, R5 ;  /* 0x0a00000002067989 */ /* 0x00232200000e0005 */
[----:B------:R-:W-:Y:S01]  /*2a80*/  BSSY.RECONVERGENT B1, `(.L_x_289) ;  /* 0x000001e000017945 */ /* 0x000fe20003800200 */
[----:B------:R-:W-:Y:S02]  /*2a90*/  IMAD.MOV.U32 R14, RZ, RZ, R10 ;  /* 0x000000ffff0e7224 */ /* 0x000fe400078e000a */
[----:B------:R-:W-:Y:S01]  /*2aa0*/  ISETP.GT.AND P0, PT, R8, R5, PT ;  /* 0x000000050800720c */ /* 0x000fe20003f04270 */
[----:B------:R1:W1:Y:S01]  /*2ab0*/  SHFL.DOWN PT, R7, R3, 0x10, R5 ;  /* 0x0a00000003077989 */ /* 0x00026200000e0005 */
[----:B------:R-:W-:Y:S02]  /*2ac0*/  IMAD.MOV.U32 R15, RZ, RZ, R16 ;  /* 0x000000ffff0f7224 */ /* 0x000fe400078e0010 */
[----:B------:R-:W-:Y:S01]  /*2ad0*/  IMAD.MOV.U32 R12, RZ, RZ, R2 ;  /* 0x000000ffff0c7224 */ /* 0x000fe200078e0002 */
[----:B--2---:R2:W1:Y:S01]  /*2ae0*/  SHFL.DOWN PT, R9, R10, 0x10, R5 ;  /* 0x0a0000000a097989 */ /* 0x00446200000e0005 */
[----:B0-----:R-:W-:-:S03]  /*2af0*/  IMAD.MOV.U32 R13, RZ, RZ, R3 ;  /* 0x000000ffff0d7224 */ /* 0x001fc600078e0003 */
[----:B---3--:R2:W0:Y:S04]  /*2b00*/  SHFL.DOWN PT, R11, R16, 0x10, R5 ;  /* 0x0a000000100b7989 */ /* 0x00842800000e0005 */
[----:B------:R-:W-:Y:S05]  /*2b10*/  @P0 BRA `(.L_x_290) ;  /* 0x0000000000500947 */ /* 0x000fea0003800000 */
[----:B-1--4-:R-:W-:Y:S01]  /*2b20*/  DSETP.GEU.AND P0, PT, |R2|, |R6|, PT ;  /* 0x400000060200722a */ /* 0x012fe20003f0e200 */
[----:B------:R-:W-:Y:S02]  /*2b30*/  IMAD.MOV.U32 R14, RZ, RZ, R9 ;  /* 0x000000ffff0e7224 */ /* 0x000fe400078e0009 */
        /* <DEDUP_REMOVED lines=18> */
.L_x_290:
[----:B------:R-:W-:Y:S05]  /*2c60*/  BSYNC.RECONVERGENT B1 ;  /* 0x0000000000017941 */ /* 0x000fea0003800200 */
.L_x_289:
[----:B------:R-:W-:Y:S01]  /*2c70*/  ISETP.NE.AND P0, PT, R4, RZ, PT ;  /* 0x000000ff0400720c */ /* 0x000fe20003f05270 */
[----:B------:R-:W-:-:S12]  /*2c80*/  BSSY.RECONVERGENT B1, `(.L_x_291) ;  /* 0x000000a000017945 */ /* 0x000fd80003800200 */
[----:B------:R-:W-:Y:S05]  /*2c90*/  @P0 BRA `(.L_x_292) ;  /* 0x0000000000200947 */ /* 0x000fea0003800000 */
[----:B------:R-:W3:Y:S01]  /*2ca0*/  S2R R4, SR_CgaCtaId ;  /* 0x0000000000047919 */ /* 0x000ee20000008800 */
[----:B-1----:R-:W-:Y:S02]  /*2cb0*/  MOV R3, 0x400 ;  /* 0x0000040000037802 */ /* 0x002fe40000000f00 */
[----:B------:R-:W-:-:S04]  /*2cc0*/  SHF.R.U32.HI R2, RZ, 0x1, R0 ;  /* 0x00000001ff027819 */ /* 0x000fc80000011600 */
[----:B------:R-:W-:Y:S02]  /*2cd0*/  LOP3.LUT R2, R2, 0x1f0, RZ, 0xc0, !PT ;  /* 0x000001f002027812 */ /* 0x000fe400078ec0ff */
[----:B---3--:R-:W-:-:S05]  /*2ce0*/  LEA R3, R4, R3, 0x18 ;  /* 0x0000000304037211 */ /* 0x008fca00078ec0ff */
[----:B------:R-:W-:-:S05]  /*2cf0*/  IMAD.IADD R3, R2, 0x1, R3 ;  /* 0x0000000102037824 */ /* 0x000fca00078e0203 */
[----:B------:R3:W-:Y:S04]  /*2d00*/  STS.64 [R3+0x10], R14 ;  /* 0x0000100e03007388 */ /* 0x0007e80000000a00 */
[----:B------:R3:W-:Y:S02]  /*2d10*/  STS.64 [R3+0x8], R12 ;  /* 0x0000080c03007388 */ /* 0x0007e40000000a00 */
.L_x_292:
[----:B------:R-:W-:Y:S05]  /*2d20*/  BSYNC.RECONVERGENT B1 ;  /* 0x0000000000017941 */ /* 0x000fea0003800200 */
.L_x_291:
[----:B------:R-:W-:Y:S01]  /*2d30*/  BAR.SYNC.DEFER_BLOCKING 0x0 ;  /* 0x0000000000007b1d */ /* 0x000fe20000010000 */
[----:B------:R-:W-:-:S13]  /*2d40*/  ISETP.NE.AND P1, PT, R0, RZ, PT ;  /* 0x000000ff0000720c */ /* 0x000fda0003f25270 */
[----:B------:R-:W-:Y:S05]  /*2d50*/  @P1 BRA `(.L_x_268) ;  /* 0x0000003400b81947 */ /* 0x000fea0003800000 */
[----:B------:R-:W-:Y:S01]  /*2d60*/  UISETP.GE.AND UP0, UPT, UR6, 0x21, UPT ;  /* 0x000000210600788c */ /* 0x000fe2000bf06270 */
[----:B0-----:R-:W-:Y:S02]  /*2d70*/  IMAD.MOV.U32 R11, RZ, RZ, R14 ;  /* 0x000000ffff0b7224 */ /* 0x001fe400078e000e */
[----:B------:R-:W-:Y:S02]  /*2d80*/  IMAD.MOV.U32 R8, RZ, RZ, R15 ;  /* 0x000000ffff087224 */ /* 0x000fe400078e000f */
[----:B-1----:R-:W-:Y:S02]  /*2d90*/  IMAD.MOV.U32 R2, RZ, RZ, R12 ;  /* 0x000000ffff027224 */ /* 0x002fe400078e000c */
[----:B---3--:R-:W-:Y:S02]  /*2da0*/  IMAD.MOV.U32 R3, RZ, RZ, R13 ;  /* 0x000000ffff037224 */ /* 0x008fe400078e000d */
[----:B------:R-:W-:Y:S05]  /*2db0*/  BRA.U !UP0, `(.L_x_293) ;  /* 0x00000001086c7547 */ /* 0x000fea000b800000 */
[----:B------:R-:W0:Y:S01]  /*2dc0*/  S2UR UR5, SR_CgaCtaId ;  /* 0x00000000000579c3 */ /* 0x000e220000008800 */
[----:B------:R-:W-:Y:S01]  /*2dd0*/  UMOV UR4, 0x400 ;  /* 0x0000040000047882 */ /* 0x000fe20000000000 */
[----:B------:R-:W-:Y:S01]  /*2de0*/  BSSY.RECONVERGENT B1, `(.L_x_293) ;  /* 0x0000018000017945 */ /* 0x000fe20003800200 */
[----:B0-----:R-:W-:-:S09]  /*2df0*/  ULEA UR4, UR5, UR4, 0x18 ;  /* 0x0000000405047291 */ /* 0x001fd2000f8ec0ff */
[----:B--2---:R-:W0:Y:S04]  /*2e00*/  LDS.64 R4, [UR4+0x18] ;  /* 0x00001804ff047984 */ /* 0x004e280008000a00 */
        /* <DEDUP_REMOVED lines=21> */
.L_x_294:
[----:B------:R-:W-:Y:S05]  /*2f60*/  BSYNC.RECONVERGENT B1 ;  /* 0x0000000000017941 */ /* 0x000fea0003800200 */
.L_x_293:
[----:B------:R-:W-:Y:S01]  /*2f70*/  UISETP.GE.AND UP0, UPT, UR6, 0x41, UPT ;  /* 0x000000410600788c */ /* 0x000fe2000bf06270 */
[----:B------:R-:W-:Y:S02]  /*2f80*/  IMAD.MOV.U32 R9, RZ, RZ, R11 ;  /* 0x000000ffff097224 */ /* 0x000fe400078e000b */
[----:B------:R-:W-:Y:S02]  /*2f90*/  IMAD.MOV.U32 R0, RZ, RZ, R8 ;  /* 0x000000ffff007224 */ /* 0x000fe400078e0008 */
[----:B------:R-:W-:Y:S02]  /*2fa0*/  IMAD.MOV.U32 R4, RZ, RZ, R2 ;  /* 0x000000ffff047224 */ /* 0x000fe400078e0002 */
[----:B--2---:R-:W-:Y:S02]  /*2fb0*/  IMAD.MOV.U32 R5, RZ, RZ, R3 ;  /* 0x000000ffff057224 */ /* 0x004fe400078e0003 */
[----:B------:R-:W-:Y:S05]  /*2fc0*/  BRA.U !UP0, `(.L_x_295) ;  /* 0x00000001086c7547 */ /* 0x000fea000b800000 */
[----:B------:R-:W0:Y:S01]  /*2fd0*/  S2UR UR5, SR_CgaCtaId ;  /* 0x00000000000579c3 */ /* 0x000e220000008800 */
[----:B------:R-:W-:Y:S01]  /*2fe0*/  UMOV UR4, 0x400 ;  /* 0x0000040000047882 */ /* 0x000fe20000000000 */
[----:B------:R-:W-:Y:S01]  /*2ff0*/  BSSY.RECONVERGENT B1, `(.L_x_295) ;  /* 0x0000018000017945 */ /* 0x000fe20003800200 */
[----:B0-----:R-:W-:-:S09]  /*3000*/  ULEA UR4, UR5, UR4, 0x18 ;  /* 0x0000000405047291 */ /* 0x001fd2000f8ec0ff */
[----:B----4-:R-:W0:Y:S04]  /*3010*/  LDS.64 R6, [UR4+0x28] ;  /* 0x00002804ff067984 */ /* 0x010e280008000a00 */
        /* <DEDUP_REMOVED lines=21> */
.L_x_296:
[----:B------:R-:W-:Y:S05]  /*3170*/  BSYNC.RECONVERGENT B1 ;  /* 0x0000000000017941 */ /* 0x000fea0003800200 */
.L_x_295:
        /* <DEDUP_REMOVED lines=32> */
.L_x_298:
[----:B------:R-:W-:Y:S05]  /*3380*/  BSYNC.RECONVERGENT B1 ;  /* 0x0000000000017941 */ /* 0x000fea0003800200 */
.L_x_297:
        /* <DEDUP_REMOVED lines=32> */
.L_x_300:
[----:B------:R-:W-:Y:S05]  /*3590*/  BSYNC.RECONVERGENT B1 ;  /* 0x0000000000017941 */ /* 0x000fea0003800200 */
.L_x_299:
        /* <DEDUP_REMOVED lines=32> */
.L_x_302:
[----:B------:R-:W-:Y:S05]  /*37a0*/  BSYNC.RECONVERGENT B1 ;  /* 0x0000000000017941 */ /* 0x000fea0003800200 */
.L_x_301:
        /* <DEDUP_REMOVED lines=32> */
.L_x_304:
[----:B------:R-:W-:Y:S05]  /*39b0*/  BSYNC.RECONVERGENT B1 ;  /* 0x0000000000017941 */ /* 0x000fea0003800200 */
.L_x_303:
        /* <DEDUP_REMOVED lines=32> */
.L_x_236:
[----:B------:R-:W1:Y:S01]  /*3bc0*/  S2R R0, SR_TID.X ;  /* 0x0000000000007919 */ /* 0x000e620000002100 */
[----:B------:R-:W1:Y:S01]  /*3bd0*/  LDC.64 R2, c[0x0][0x380] ;  /* 0x0000e000ff027b82 */ /* 0x000e620000000a00 */
[----:B------:R-:W2:Y:S01]  /*3be0*/  LDCU.64 UR6, c[0x0][0x388] ;  /* 0x00007100ff0677ac */ /* 0x000ea20008000a00 */
[----:B-1----:R-:W-:-:S05]  /*3bf0*/  IMAD.WIDE.U32 R2, R0, 0x8, R2 ;  /* 0x0000000800027825 */ /* 0x002fca00078e0002 */
[----:B0-----:R-:W3:Y:S04]  /*3c00*/  LDG.E.64 R4, desc[UR8][R2.64] ;  /* 0x0000000802047981 */ /* 0x001ee8000c1e1b00 */
[----:B------:R-:W3:Y:S04]  /*3c10*/  LDG.E.64 R6, desc[UR8][R2.64+0x800] ;  /* 0x0008000802067981 */ /* 0x000ee8000c1e1b00 */
[----:B------:R-:W4:Y:S04]  /*3c20*/  LDG.E.64 R8, desc[UR8][R2.64+0x1000] ;  /* 0x0010000802087981 */ /* 0x000f28000c1e1b00 */
[----:B------:R-:W5:Y:S04]  /*3c30*/  LDG.E.64 R12, desc[UR8][R2.64+0x1800] ;  /* 0x00180008020c7981 */ /* 0x000f68000c1e1b00 */
[----:B------:R-:W5:Y:S01]  /*3c40*/  LDG.E.64 R10, desc[UR8][R2.64+0x2000] ;  /* 0x00200008020a7981 */ /* 0x000f62000c1e1b00 */
[----:B------:R-:W-:Y:S01]  /*3c50*/  BSSY.RECONVERGENT B1, `(.L_x_305) ;  /* 0x000001c000017945 */ /* 0x000fe20003800200 */
[----:B---3--:R-:W-:-:S06]  /*3c60*/  DSETP.GEU.AND P0, PT, |R4|, |R6|, PT ;  /* 0x400000060400722a */ /* 0x008fcc0003f0e200 */
[----:B------:R-:W-:Y:S02]  /*3c70*/  FSEL R4, R4, R6, P0 ;  /* 0x0000000604047208 */ /* 0x000fe40000000000 */
[----:B------:R-:W-:Y:S01]  /*3c80*/  FSEL R5, R5, R7, P0 ;  /* 0x0000000705057208 */ /* 0x000fe20000000000 */
[C---:B------:R-:W-:Y:S01]  /*3c90*/  VIADD R7, R0.reuse, 0x200 ;  /* 0x0000020000077836 */ /* 0x040fe20000000000 */
[----:B------:R-:W-:-:S04]  /*3ca0*/  LOP3.LUT R6, R0, 0x400, RZ, 0xfc, !PT ;  /* 0x0000040000067812 */ /* 0x000fc800078efcff */
[----:B----4-:R-:W-:Y:S01]  /*3cb0*/  DSETP.GEU.AND P1, PT, |R4|, |R8|, PT ;  /* 0x400000080400722a */ /* 0x010fe20003f2e200 */
[----:B--2---:R-:W-:-:S05]  /*3cc0*/  IADD3 R17, P4, PT, R6, UR6, RZ ;  /* 0x0000000606117c10 */ /* 0x004fca000ff9e0ff */
[----:B------:R-:W-:Y:S01]  /*3cd0*/  FSEL R4, R4, R8, P1 ;  /* 0x0000000804047208 */ /* 0x000fe20000800000 */
[----:B------:R-:W-:Y:S01]  /*3ce0*/  IMAD.X R16, RZ, RZ, UR7, P4 ;  /* 0x00000007ff107e24 */ /* 0x000fe2000a0e06ff */
[----:B------:R-:W-:Y:S01]  /*3cf0*/  FSEL R5, R5, R9, P1 ;  /* 0x0000000905057208 */ /* 0x000fe20000800000 */
[----:B------:R-:W-:-:S05]  /*3d00*/  VIADD R9, R0, 0x100 ;  /* 0x0000010000097836 */ /* 0x000fca0000000000 */
[----:B-----5:R-:W-:Y:S01]  /*3d10*/  DSETP.GEU.AND P2, PT, |R4|, |R12|, PT ;  /* 0x4000000c0400722a */ /* 0x020fe20003f4e200 */
[----:B------:R-:W-:-:S05]  /*3d20*/  @P1 SEL R7, R0, R9, P0 ;  /* 0x0000000900071207 */ /* 0x000fca0000000000 */
[----:B------:R-:W-:Y:S02]  /*3d30*/  FSEL R4, R4, R12, P2 ;  /* 0x0000000c04047208 */ /* 0x000fe40001000000 */
[----:B------:R-:W-:-:S06]  /*3d40*/  FSEL R5, R5, R13, P2 ;  /* 0x0000000d05057208 */ /* 0x000fcc0001000000 */
[----:B------:R-:W-:Y:S01]  /*3d50*/  DSETP.GEU.AND P3, PT, |R4|, |R10|, PT ;  /* 0x4000000a0400722a */ /* 0x000fe20003f6e200 */
[----:B------:R-:W-:-:S13]  /*3d60*/  @!P2 VIADD R7, R0, 0x300 ;  /* 0x000003000007a836 */ /* 0x000fda0000000000 */
[----:B------:R-:W-:Y:S05]  /*3d70*/  @!P3 BRA `(.L_x_306) ;  /* 0x000000000024b947 */ /* 0x000fea0003800000 */
[C---:B------:R-:W-:Y:S02]  /*3d80*/  ISETP.GE.U32.AND P0, PT, R7.reuse, R6, PT ;  /* 0x000000060700720c */ /* 0x040fe40003f06070 */
[----:B------:R-:W-:Y:S02]  /*3d90*/  IADD3 R6, P1, PT, R7, UR6, RZ ;  /* 0x0000000607067c10 */ /* 0x000fe4000ff3e0ff */
[----:B------:R-:W-:-:S03]  /*3da0*/  ISETP.GE.U32.AND.EX P0, PT, RZ, RZ, PT, P0 ;  /* 0x000000ffff00720c */ /* 0x000fc60003f06100 */
[----:B------:R-:W-:-:S10]  /*3db0*/  IMAD.X R7, RZ, RZ, UR7, P1 ;  /* 0x00000007ff077e24 */ /* 0x000fd400088e06ff */
[----:B------:R-:W-:-:S06]  /*3dc0*/  DSETP.LT.OR P0, PT, |R10|, |R4|, !P0 ;  /* 0x400000040a00722a */ /* 0x000fcc0004701600 */
[----:B------:R-:W-:Y:S02]  /*3dd0*/  FSEL R10, R4, R10, P0 ;  /* 0x0000000a040a7208 */ /* 0x000fe40000000000 */
[----:B------:R-:W-:Y:S02]  /*3de0*/  FSEL R11, R5, R11, P0 ;  /* 0x0000000b050b7208 */ /* 0x000fe40000000000 */
[----:B------:R-:W-:Y:S02]  /*3df0*/  SEL R17, R6, R17, P0 ;  /* 0x0000001106117207 */ /* 0x000fe40000000000 */
[----:B------:R-:W-:-:S07]  /*3e00*/  SEL R16, R7, R16, P0 ;  /* 0x0000001007107207 */ /* 0x000fce0000000000 */
.L_x_306:
[----:B------:R-:W-:Y:S05]  /*3e10*/  BSYNC.RECONVERGENT B1 ;  /* 0x0000000000017941 */ /* 0x000fea0003800200 */
.L_x_305:
[----:B------:R-:W-:Y:S01]  /*3e20*/  UISETP.GE.U32.AND UP0, UPT, UR4, 0xa00, UPT ;  /* 0x00000a000400788c */ /* 0x000fe2000bf06070 */
[----:B------:R-:W-:Y:S02]  /*3e30*/  IMAD.MOV.U32 R19, RZ, RZ, 0x500 ;  /* 0x00000500ff137424 */ /* 0x000fe400078e00ff */
[----:B------:R-:W-:Y:S01]  /*3e40*/  IMAD.MOV.U32 R18, RZ, RZ, RZ ;  /* 0x000000ffff127224 */ /* 0x000fe200078e00ff */
[----:B------:R-:W-:-:S09]  /*3e50*/  UISETP.GE.U32.AND.EX UP0, UPT, UR5, URZ, UPT, UP0 ;  /* 0x000000ff0500728c */ /* 0x000fd2000bf06100 */
[----:B------:R-:W-:Y:S05]  /*3e60*/  BRA.U !UP0, `(.L_x_307) ;  /* 0x0000000508587547 */ /* 0x000fea000b800000 */
[----:B------:R-:W-:Y:S01]  /*3e70*/  IMAD.MOV.U32 R12, RZ, RZ, R10 ;  /* 0x000000ffff0c7224 */ /* 0x000fe200078e000a */
[----:B------:R-:W0:Y:S01]  /*3e80*/  LDCU.64 UR6, c[0x0][0x388] ;  /* 0x00007100ff0677ac */ /* 0x000e220008000a00 */
[----:B------:R-:W-:Y:S02]  /*3e90*/  IMAD.MOV.U32 R13, RZ, RZ, R11 ;  /* 0x000000ffff0d7224 */ /* 0x000fe400078e000b */
[----:B------:R-:W-:Y:S01]  /*3ea0*/  IMAD.MOV.U32 R21, RZ, RZ, 0x500 ;  /* 0x00000500ff157424 */ /* 0x000fe200078e00ff */
[----:B------:R-:W1:Y:S01]  /*3eb0*/  LDCU.64 UR4, c[0x0][0x398] ;  /* 0x00007300ff0477ac */ /* 0x000e620008000a00 */
[----:B------:R-:W-:-:S07]  /*3ec0*/  IMAD.MOV.U32 R19, RZ, RZ, RZ ;  /* 0x000000ffff137224 */ /* 0x000fce00078e00ff */
.L_x_308:
[----:B------:R-:W-:-:S04]  /*3ed0*/  LEA R24, P0, R21, R2, 0x3 ;  /* 0x0000000215187211 */ /* 0x000fc800078018ff */
[----:B------:R-:W-:-:S05]  /*3ee0*/  LEA.HI.X R25, R21, R3, R19, 0x3, P0 ;  /* 0x0000000315197211 */ /* 0x000fca00000f1c13 */
[----:B------:R-:W2:Y:S04]  /*3ef0*/  LDG.E.64 R14, desc[UR8][R24.64] ;  /* 0x00000008180e7981 */ /* 0x000ea8000c1e1b00 */
[----:B------:R-:W3:Y:S04]  /*3f00*/  LDG.E.64 R8, desc[UR8][R24.64+0x800] ;  /* 0x0008000818087981 */ /* 0x000ee8000c1e1b00 */
[----:B------:R-:W4:Y:S04]  /*3f10*/  LDG.E.64 R6, desc[UR8][R24.64+0x1000] ;  /* 0x0010000818067981 */ /* 0x000f28000c1e1b00 */
[----:B------:R-:W5:Y:S04]  /*3f20*/  LDG.E.64 R4, desc[UR8][R24.64+0x1800] ;  /* 0x0018000818047981 */ /* 0x000f68000c1e1b00 */
[----:B------:R-:W5:Y:S01]  /*3f30*/  LDG.E.64 R10, desc[UR8][R24.64+0x2000] ;  /* 0x00200008180a7981 */ /* 0x000f62000c1e1b00 */
[----:B0-----:R-:W-:-:S04]  /*3f40*/  IADD3 R20, P0, P1, R21, UR6, R0 ;  /* 0x0000000615147c10 */ /* 0x001fc8000f91e000 */
[----:B------:R-:W-:Y:S01]  /*3f50*/  IADD3.X R18, PT, PT, R19, UR7, RZ, P0, P1 ;  /* 0x0000000713127c10 */ /* 0x000fe200087e24ff */
[----:B------:R-:W-:-:S04]  /*3f60*/  IMAD.MOV.U32 R22, RZ, RZ, R20 ;  /* 0x000000ffff167224 */ /* 0x000fc800078e0014 */
[----:B------:R-:W-:Y:S01]  /*3f70*/  IMAD.MOV.U32 R23, RZ, RZ, R18 ;  /* 0x000000ffff177224 */ /* 0x000fe200078e0012 */
[----:B--2---:R-:W-:-:S14]  /*3f80*/  DSETP.GEU.AND P2, PT, |R12|, |R14|, PT ;  /* 0x4000000e0c00722a */ /* 0x004fdc0003f4e200 */
[----:B------:R-:W-:-:S04]  /*3f90*/  @P2 ISETP.GE.U32.AND P0, PT, R17, R22, PT ;  /* 0x000000161100220c */ /* 0x000fc80003f06070 */
[----:B------:R-:W-:-:S13]  /*3fa0*/  @P2 ISETP.GE.AND.EX P0, PT, R16, R23, PT, P0 ;  /* 0x000000171000220c */ /* 0x000fda0003f06300 */
[----:B------:R-:W-:-:S06]  /*3fb0*/  @P2 DSETP.LT.OR P0, PT, |R14|, |R12|, !P0 ;  /* 0x4000000c0e00222a */ /* 0x000fcc0004701600 */
[----:B------:R-:W-:Y:S02]  /*3fc0*/  @P2 FSEL R13, R13, R15, P0 ;  /* 0x0000000f0d0d2208 */ /* 0x000fe40000000000 */
[----:B------:R-:W-:Y:S02]  /*3fd0*/  @P2 FSEL R12, R12, R14, P0 ;  /* 0x0000000e0c0c2208 */ /* 0x000fe40000000000 */
[----:B------:R-:W-:Y:S01]  /*3fe0*/  @P2 SEL R22, R17, R22, P0 ;  /* 0x0000001611162207 */ /* 0x000fe20000000000 */
[----:B------:R-:W-:Y:S01]  /*3ff0*/  @P2 IMAD.MOV.U32 R15, RZ, RZ, R13 ;  /* 0x000000ffff0f2224 */ /* 0x000fe200078e000d */
[----:B------:R-:W-:Y:S01]  /*4000*/  IADD3 R13, P3, PT, R20, 0x100, RZ ;  /* 0x00000100140d7810 */ /* 0x000fe20007f7e0ff */
[----:B------:R-:W-:Y:S01]  /*4010*/  @P2 IMAD.MOV.U32 R14, RZ, RZ, R12 ;  /* 0x000000ffff0e2224 */ /* 0x000fe200078e000c */
[----:B------:R-:W-:-:S03]  /*4020*/  @P2 SEL R23, R16, R23, P0 ;  /* 0x0000001710172207 */ /* 0x000fc60000000000 */
[----:B------:R-:W-:Y:S02]  /*4030*/  IMAD.X R16, RZ, RZ, R18, P3 ;  /* 0x000000ffff107224 */ /* 0x000fe400018e0612 */
[----:B---3--:R-:W-:-:S14]  /*4040*/  DSETP.GEU.AND P1, PT, |R14|, |R8|, PT ;  /* 0x400000080e00722a */ /* 0x008fdc0003f2e200 */
        /* <DEDUP_REMOVED lines=11> */
[----:B----4-:R-:W-:-:S14]  /*4100*/  DSETP.GEU.AND P2, PT, |R8|, |R6|, PT ;  /* 0x400000060800722a */ /* 0x010fdc0003f4e200 */
        /* <DEDUP_REMOVED lines=10> */
[----:B------:R-:W-:Y:S01]  /*41b0*/  IMAD.X R9, RZ, RZ, R18, P3 ;  /* 0x000000ffff097224 */ /* 0x000fe200018e0612 */
[----:B------:R-:W-:Y:S01]  /*41c0*/  IADD3 R17, P3, PT, R20, 0x400, RZ ;  /* 0x0000040014117810 */ /* 0x000fe20007f7e0ff */
[----:B-----5:R-:W-:-:S04]  /*41d0*/  DSETP.GEU.AND P1, PT, |R6|, |R4|, PT ;  /* 0x400000040600722a */ /* 0x020fc80003f2e200 */
[----:B------:R-:W-:-:S10]  /*41e0*/  IMAD.X R16, RZ, RZ, R18, P3 ;  /* 0x000000ffff107224 */ /* 0x000fd400018e0612 */
        /* <DEDUP_REMOVED lines=8> */
[----:B------:R-:W-:Y:S01]  /*4270*/  @P1 IMAD.MOV.U32 R5, RZ, RZ, R7 ;  /* 0x000000ffff051224 */ /* 0x000fe200078e0007 */
[C---:B------:R-:W-:Y:S02]  /*4280*/  IADD3 R6, P1, PT, R21.reuse, 0xa00, RZ ;  /* 0x00000a0015067810 */ /* 0x040fe40007f3e0ff */
[----:B------:R-:W-:-:S02]  /*4290*/  IADD3 R21, P3, PT, R21, 0x500, RZ ;  /* 0x0000050015157810 */ /* 0x000fc40007f7e0ff */
[----:B-1----:R-:W-:Y:S01]  /*42a0*/  ISETP.GT.U32.AND P4, PT, R6, UR4, PT ;  /* 0x0000000406007c0c */ /* 0x002fe2000bf84070 */
[----:B------:R-:W-:Y:S01]  /*42b0*/  DSETP.GEU.AND P2, PT, |R4|, |R10|, PT ;  /* 0x4000000a0400722a */ /* 0x000fe20003f4e200 */
[--C-:B------:R-:W-:Y:S02]  /*42c0*/  IMAD.X R6, RZ, RZ, R19.reuse, P1 ;  /* 0x000000ffff067224 */ /* 0x100fe400008e0613 */
[----:B------:R-:W-:-:S03]  /*42d0*/  IMAD.X R18, RZ, RZ, R19, P3 ;  /* 0x000000ffff127224 */ /* 0x000fc600018e0613 */
[----:B------:R-:W-:Y:S01]  /*42e0*/  ISETP.GT.AND.EX P1, PT, R6, UR5, PT, P4 ;  /* 0x0000000506007c0c */ /* 0x000fe2000bf24340 */
[----:B------:R-:W-:-:S07]  /*42f0*/  IMAD.MOV.U32 R19, RZ, RZ, R18 ;  /* 0x000000ffff137224 */ /* 0x000fce00078e0012 */
        /* <DEDUP_REMOVED lines=8> */
[----:B------:R-:W-:Y:S02]  /*4380*/  @P2 IMAD.MOV.U32 R11, RZ, RZ, R5 ;  /* 0x000000ffff0b2224 */ /* 0x000fe400078e0005 */
[----:B------:R-:W-:Y:S02]  /*4390*/  IMAD.MOV.U32 R12, RZ, RZ, R10 ;  /* 0x000000ffff0c7224 */ /* 0x000fe400078e000a */
[----:B------:R-:W-:Y:S01]  /*43a0*/  IMAD.MOV.U32 R13, RZ, RZ, R11 ;  /* 0x000000ffff0d7224 */ /* 0x000fe200078e000b */
[----:B------:R-:W-:Y:S06]  /*43b0*/  @!P1 BRA `(.L_x_308) ;  /* 0xfffffff800c49947 */ /* 0x000fec000383ffff */
[----:B------:R-:W-:-:S07]  /*43c0*/  IMAD.MOV.U32 R19, RZ, RZ, R21 ;  /* 0x000000ffff137224 */ /* 0x000fce00078e0015 */
.L_x_307:
[----:B------:R-:W-:-:S04]  /*43d0*/  ISETP.GE.U32.AND P0, PT, R19, UR4, PT ;  /* 0x0000000413007c0c */ /* 0x000fc8000bf06070 */
[----:B------:R-:W-:-:S13]  /*43e0*/  ISETP.GE.AND.EX P0, PT, R18, UR5, PT, P0 ;  /* 0x0000000512007c0c */ /* 0x000fda000bf06300 */
[----:B------:R-:W-:Y:S05]  /*43f0*/  @P0 BRA `(.L_x_309) ;  /* 0x0000000800c40947 */ /* 0x000fea0003800000 */
[----:B------:R-:W-:Y:S01]  /*4400*/  IADD3 R21, PT, PT, -R19, UR4, RZ ;  /* 0x0000000413157c10 */ /* 0x000fe2000fffe1ff */
[----:B------:R-:W-:Y:S03]  /*4410*/  BSSY.RECONVERGENT B1, `(.L_x_309) ;  /* 0x00000af000017945 */ /* 0x000fe60003800200 */
[----:B------:R-:W-:-:S13]  /*4420*/  ISETP.GE.AND P0, PT, R0, R21, PT ;  /* 0x000000150000720c */ /* 0x000fda0003f06270 */
[----:B------:R-:W-:Y:S05]  /*4430*/  @P0 BRA `(.L_x_310) ;  /* 0x0000000800b00947 */ /* 0x000fea0003800000 */
[-C--:B------:R-:W-:Y:S01]  /*4440*/  LOP3.LUT R6, RZ, R0.reuse, RZ, 0x33, !PT ;  /* 0x00000000ff067212 */ /* 0x080fe200078e33ff */
[----:B------:R-:W-:Y:S01]  /*4450*/  BSSY.RECONVERGENT B2, `(.L_x_311) ;  /* 0x0000036000027945 */ /* 0x000fe20003800200 */
[----:B------:R-:W-:Y:S02]  /*4460*/  MOV R12, R0 ;  /* 0x00000000000c7202 */ /* 0x000fe40000000f00 */
        /* <DEDUP_REMOVED lines=9> */
[----:B------:R-:W-:Y:S02]  /*4500*/  LOP3.LUT R2, R2, 0x3, RZ, 0xc0, !PT ;  /* 0x0000000302027812 */ /* 0x000fe400078ec0ff */
[----:B------:R-:W-:-:S03]  /*4510*/  IADD3 R13, P0, PT, R9, UR6, RZ ;  /* 0x00000006090d7c10 */ /* 0x000fc6000ff1e0ff */
[----:B------:R-:W-:Y:S01]  /*4520*/  IMAD.MOV R7, RZ, RZ, -R2 ;  /* 0x000000ffff077224 */ /* 0x000fe200078e0a02 */
[----:B0-----:R-:W-:-:S04]  /*4530*/  LEA R8, P1, R9, UR10, 0x3 ;  /* 0x0000000a09087c11 */ /* 0x001fc8000f8218ff */
[----:B------:R-:W-:Y:S02]  /*4540*/  LEA.HI.X R9, R9, UR11, R14, 0x3, P1 ;  /* 0x0000000b09097c11 */ /* 0x000fe400088f1c0e */
[----:B------:R-:W-:-:S07]  /*4550*/  IADD3.X R14, PT, PT, R14, UR7, RZ, P0, !PT ;  /* 0x000000070e0e7c10 */ /* 0x000fce00087fe4ff */
.L_x_315:
        /* <DEDUP_REMOVED lines=31> */
.L_x_314:
[----:B------:R-:W-:Y:S05]  /*4750*/  BSYNC.RECONVERGENT B3 ;  /* 0x0000000000037941 */ /* 0x000fea0003800200 */
.L_x_313:
[----:B------:R-:W-:Y:S01]  /*4760*/  IADD3 R13, P0, PT, R13, 0x100, RZ ;  /* 0x000001000d0d7810 */ /* 0x000fe20007f1e0ff */
[----:B------:R-:W-:Y:S02]  /*4770*/  VIADD R12, R12, 0x100 ;  /* 0x000001000c0c7836 */ /* 0x000fe40000000000 */
[----:B------:R-:W-:Y:S02]  /*4780*/  IMAD.X R9, RZ, RZ, R9, P3 ;  /* 0x000000ffff097224 */ /* 0x000fe400018e0609 */
[----:B------:R-:W-:Y:S01]  /*4790*/  IMAD.X R14, RZ, RZ, R14, P0 ;  /* 0x000000ffff0e7224 */ /* 0x000fe200000e060e */
[----:B------:R-:W-:Y:S07]  /*47a0*/  @P2 BRA `(.L_x_315) ;  /* 0xfffffffc006c2947 */ /* 0x000fee000383ffff */
.L_x_312:
[----:B------:R-:W-:Y:S05]  /*47b0*/  BSYNC.RECONVERGENT B2 ;  /* 0x0000000000027941 */ /* 0x000fea0003800200 */
.L_x_311:
[----:B------:R-:W-:-:S13]  /*47c0*/  ISETP.GE.U32.AND P0, PT, R6, 0x300, PT ;  /* 0x000003000600780c */ /* 0x000fda0003f06070 */
[----:B------:R-:W-:Y:S05]  /*47d0*/  @!P0 BRA `(.L_x_310) ;  /* 0x0000000400c88947 */ /* 0x000fea0003800000 */
[----:B------:R-:W0:Y:S01]  /*47e0*/  LDC.64 R8, c[0x0][0x380] ;  /* 0x0000e000ff087b82 */ /* 0x000e220000000a00 */
[----:B------:R-:W-:-:S07]  /*47f0*/  VIADD R20, R12, 0x200 ;  /* 0x000002000c147836 */ /* 0x000fce0000000000 */
[----:B------:R-:W1:Y:S02]  /*4800*/  LDC.64 R6, c[0x0][0x388] ;  /* 0x0000e200ff067b82 */ /* 0x000e640000000a00 */
.L_x_324:
        /* <DEDUP_REMOVED lines=30> */
.L_x_317:
[----:B------:R-:W-:Y:S05]  /*49f0*/  BSYNC.RECONVERGENT B2 ;  /* 0x0000000000027941 */ /* 0x000fea0003800200 */
.L_x_316:
        /* <DEDUP_REMOVED lines=9> */
[----:B------:R-:W-:-:S03]  /*4a90*/  IMAD.MOV.U32 R24, RZ, RZ, R26 ;  /* 0x000000ffff187224 */ /* 0x000fc600078e001a */
[----:B------:R-:W-:Y:S01]  /*4aa0*/  MOV R25, R27 ;  /* 0x0000001b00197202 */ /* 0x000fe20000000f00 */
        /* <DEDUP_REMOVED lines=15> */
.L_x_319:
[----:B------:R-:W-:Y:S05]  /*4ba0*/  BSYNC.RECONVERGENT B2 ;  /* 0x0000000000027941 */ /* 0x000fea0003800200 */
.L_x_318:
[----:B------:R-:W-:Y:S01]  /*4bb0*/  DSETP.GEU.AND P0, PT, |R16|, |R10|, PT ;  /* 0x4000000a1000722a */ /* 0x000fe20003f0e200 */
[CC--:B------:R-:W-:Y:S01]  /*4bc0*/  IADD3 R13, P1, P4, R19.reuse, R6.reuse, R20 ;  /* 0x00000006130d7210 */ /* 0x0c0fe20007c3e014 */
[----:B------:R-:W-:Y:S01]  /*4bd0*/  VIADD R4, R20, 0x100 ;  /* 0x0000010014047836 */ /* 0x000fe20000000000 */
[----:B------:R-:W-:Y:S01]  /*4be0*/  BSSY.RECONVERGENT B2, `(.L_x_320) ;  /* 0x0000016000027945 */ /* 0x000fe20003800200 */
[----:B------:R-:W-:Y:S01]  /*4bf0*/  IMAD.MOV.U32 R2, RZ, RZ, R10 ;  /* 0x000000ffff027224 */ /* 0x000fe200078e000a */
[----:B------:R-:W-:Y:S01]  /*4c00*/  IADD3.X R22, PT, PT, R18, R7, RZ, P1, P4 ;  /* 0x0000000712167210 */ /* 0x000fe20000fe84ff */
[----:B------:R-:W-:Y:S01]  /*4c10*/  IMAD.MOV.U32 R5, RZ, RZ, R13 ;  /* 0x000000ffff057224 */ /* 0x000fe200078e000d */
[----:B------:R-:W-:Y:S01]  /*4c20*/  IADD3 R4, P2, P3, R19, R6, R4 ;  /* 0x0000000613047210 */ /* 0x000fe20007b5e004 */
        /* <DEDUP_REMOVED lines=17> */
.L_x_321:
[----:B------:R-:W-:Y:S05]  /*4d40*/  BSYNC.RECONVERGENT B2 ;  /* 0x0000000000027941 */ /* 0x000fea0003800200 */
.L_x_320:
[----:B------:R-:W-:Y:S01]  /*4d50*/  DSETP.GEU.AND P0, PT, |R2|, |R14|, PT ;  /* 0x4000000e0200722a */ /* 0x000fe20003f0e200 */
[----:B------:R-:W-:Y:S01]  /*4d60*/  IADD3.X R13, PT, PT, R18, R7, RZ, P2, P3 ;  /* 0x00000007120d7210 */ /* 0x000fe200017e64ff */
        /* <DEDUP_REMOVED lines=20> */
.L_x_323:
[----:B------:R-:W-:Y:S05]  /*4eb0*/  BSYNC.RECONVERGENT B2 ;  /* 0x0000000000027941 */ /* 0x000fea0003800200 */
.L_x_322:
[C---:B------:R-:W-:Y:S02]  /*4ec0*/  VIADD R2, R20.reuse, 0x200 ;  /* 0x0000020014027836 */ /* 0x040fe40000000000 */
[----:B------:R-:W-:-:S03]  /*4ed0*/  VIADD R20, R20, 0x400 ;  /* 0x0000040014147836 */ /* 0x000fc60000000000 */
[----:B------:R-:W-:-:S13]  /*4ee0*/  ISETP.GE.AND P0, PT, R2, R21, PT ;  /* 0x000000150200720c */ /* 0x000fda0003f06270 */
[----:B------:R-:W-:Y:S05]  /*4ef0*/  @!P0 BRA `(.L_x_324) ;  /* 0xfffffff800448947 */ /* 0x000fea000383ffff */
.L_x_310:
[----:B------:R-:W-:Y:S05]  /*4f00*/  BSYNC.RECONVERGENT B1 ;  /* 0x0000000000017941 */ /* 0x000fea0003800200 */
.L_x_309:
        /* <DEDUP_REMOVED lines=32> */
.L_x_326:
[----:B------:R-:W-:Y:S05]  /*5110*/  BSYNC.RECONVERGENT B1 ;  /* 0x0000000000017941 */ /* 0x000fea0003800200 */
.L_x_325:
        /* <DEDUP_REMOVED lines=31> */
.L_x_328:
[----:B------:R-:W-:Y:S05]  /*5310*/  BSYNC.RECONVERGENT B1 ;  /* 0x0000000000017941 */ /* 0x000fea0003800200 */
.L_x_327:
        /* <DEDUP_REMOVED lines=31> */
.L_x_330:
[----:B------:R-:W-:Y:S05]  /*5510*/  BSYNC.RECONVERGENT B1 ;  /* 0x0000000000017941 */ /* 0x000fea0003800200 */
.L_x_329:
[----:B------:R-:W-:Y:S01]  /*5520*/  ISETP.GT.AND P0, PT, R8, 0x17, PT ;  /* 0x000000170800780c */ /* 0x000fe20003f04270 */
[----:B-1----:R1:W1:Y:S01]  /*5530*/  SHFL.DOWN PT, R6, R2, 0x8, 0x1f ;  /* 0x09001f0002067f89 */ /* 0x00226200000e0000 */
[----:B------:R-:W-:Y:S01]  /*5540*/  BSSY.RECONVERGENT B1, `(.L_x_331) ;  /* 0x000001d000017945 */ /* 0x000fe20003800200 */
[----:B--2---:R-:W-:Y:S02]  /*5550*/  IMAD.MOV.U32 R9, RZ, RZ, R11 ;  /* 0x000000ffff097224 */ /* 0x004fe400078e000b */
[----:B---3--:R2:W3:Y:S01]  /*5560*/  SHFL.DOWN PT, R7, R3, 0x8, 0x1f ;  /* 0x09001f0003077f89 */ /* 0x0084e200000e0000 */
[----:B------:R-:W-:Y:S02]  /*5570*/  IMAD.MOV.U32 R10, RZ, RZ, R12 ;  /* 0x000000ffff0a7224 */ /* 0x000fe400078e000c */
[----:B------:R-:W-:Y:S01]  /*5580*/  IMAD.MOV.U32 R4, RZ, RZ, R2 ;  /* 0x000000ffff047224 */ /* 0x000fe200078e0002 */
[----:B0-----:R2:W0:Y:S01]  /*5590*/  SHFL.DOWN PT, R14, R11, 0x8, 0x1f ;  /* 0x09001f000b0e7f89 */ /* 0x00142200000e0000 */
[----:B------:R-:W-:-:S03]  /*55a0*/  IMAD.MOV.U32 R5, RZ, RZ, R3 ;  /* 0x000000ffff057224 */ /* 0x000fc600078e0003 */
[----:B----4-:R2:W4:Y:S01]  /*55b0*/  SHFL.DOWN PT, R13, R12, 0x8, 0x1f ;  /* 0x09001f000c0d7f89 */ /* 0x01052200000e0000 */
        /* <DEDUP_REMOVED lines=21> */
.L_x_332:
[----:B------:R-:W-:Y:S05]  /*5710*/  BSYNC.RECONVERGENT B1 ;  /* 0x0000000000017941 */ /* 0x000fea0003800200 */
.L_x_331:
        /* <DEDUP_REMOVED lines=8> */
[----:B----4-:R-:W-:-:S03]  /*57a0*/  IMAD.MOV.U32 R13, RZ, RZ, R5 ;  /* 0x000000ffff0d7224 */ /* 0x010fc600078e0005 */
[----:B---3--:R3:W4:Y:S01]  /*57b0*/  SHFL.DOWN PT, R7, R10, 0x10, 0x1f ;  /* 0x0a001f000a077f89 */ /* 0x00872200000e0000 */
[----:B------:R-:W-:Y:S05]  /*57c0*/  @P0 BRA `(.L_x_334) ;  /* 0x0000000000500947 */ /* 0x000fea0003800000 */
[----:B-12---:R-:W-:Y:S01]  /*57d0*/  DSETP.GEU.AND P0, PT, |R4|, |R2|, PT ;  /* 0x400000020400722a */ /* 0x006fe20003f0e200 */
        /* <DEDUP_REMOVED lines=19> */
.L_x_334:
[----:B------:R-:W-:Y:S05]  /*5910*/  BSYNC.RECONVERGENT B1 ;  /* 0x0000000000017941 */ /* 0x000fea0003800200 */
.L_x_333:
        /* <DEDUP_REMOVED lines=11> */
.L_x_336:
[----:B------:R-:W-:Y:S05]  /*59d0*/  BSYNC.RECONVERGENT B1 ;  /* 0x0000000000017941 */ /* 0x000fea0003800200 */
.L_x_335:
        /* <DEDUP_REMOVED lines=8> */
[----:B0---4-:R-:W0:Y:S04]  /*5a60*/  LDS.128 R4, [R0+0x20] ;  /* 0x0000200000047984 */ /* 0x011e280000000c00 */
[----:B------:R2:W4:Y:S04]  /*5a70*/  LDS.64 R2, [R0+0x80] ;  /* 0x0000800000027984 */ /* 0x0005280000000a00 */
[----:B---3--:R2:W3:Y:S01]  /*5a80*/  LDS.128 R8, [R0+0x30] ;  /* 0x0000300000087984 */ /* 0x0084e20000000c00 */
[----:B-1----:R-:W-:Y:S01]  /*5a90*/  DSETP.GEU.AND P0, PT, |R12|, |R16|, PT ;  /* 0x400000100c00722a */ /* 0x002fe20003f0e200 */
[----:B------:R-:W-:-:S02]  /*5aa0*/  IMAD.MOV.U32 R20, RZ, RZ, R16 ;  /* 0x000000ffff147224 */ /* 0x000fc400078e0010 */
[----:B------:R-:W-:Y:S02]  /*5ab0*/  IMAD.MOV.U32 R21, RZ, RZ, R17 ;  /* 0x000000ffff157224 */ /* 0x000fe400078e0011 */
[----:B0-----:R-:W-:Y:S02]  /*5ac0*/  IMAD.MOV.U32 R23, RZ, RZ, R4 ;  /* 0x000000ffff177224 */ /* 0x001fe400078e0004 */
        /* <DEDUP_REMOVED lines=16> */
.L_x_338:
[----:B------:R-:W-:Y:S05]  /*5bd0*/  BSYNC.RECONVERGENT B1 ;  /* 0x0000000000017941 */ /* 0x000fea0003800200 */
.L_x_337:
        /* <DEDUP_REMOVED lines=23> */
.L_x_340:
[----:B------:R-:W-:Y:S05]  /*5d50*/  BSYNC.RECONVERGENT B1 ;  /* 0x0000000000017941 */ /* 0x000fea0003800200 */
.L_x_339:
        /* <DEDUP_REMOVED lines=21> */
.L_x_342:
[----:B------:R-:W-:Y:S05]  /*5eb0*/  BSYNC.RECONVERGENT B1 ;  /* 0x0000000000017941 */ /* 0x000fea0003800200 */
.L_x_341:
        /* <DEDUP_REMOVED lines=23> */
.L_x_344:
[----:B------:R-:W-:Y:S05]  /*6030*/  BSYNC.RECONVERGENT B1 ;  /* 0x0000000000017941 */ /* 0x000fea0003800200 */
.L_x_343:
        /* <DEDUP_REMOVED lines=21> */
.L_x_346:
[----:B------:R-:W-:Y:S05]  /*6190*/  BSYNC.RECONVERGENT B1 ;  /* 0x0000000000017941 */ /* 0x000fea0003800200 */
.L_x_345:
        /* <DEDUP_REMOVED lines=21> */
.L_x_348:
[----:B------:R-:W-:Y:S05]  /*62f0*/  BSYNC.RECONVERGENT B1 ;  /* 0x0000000000017941 */ /* 0x000fea0003800200 */
.L_x_347:
        /* <DEDUP_REMOVED lines=20> */
.L_x_268:
[----:B------:R-:W-:Y:S05]  /*6440*/  BSYNC.RECONVERGENT B0 ;  /* 0x0000000000007941 */ /* 0x000fea0003800200 */
.L_x_235:
[----:B------:R-:W-:Y:S05]  /*6450*/  @P1 EXIT ;  /* 0x000000000000194d */ /* 0x000fea0003800000 */
[----:B0123--:R-:W0:Y:S02]  /*6460*/  LDC.64 R2, c[0x0][0x390] ;  /* 0x0000e400ff027b82 */ /* 0x00fe240000000a00 */
[----:B0-----:R-:W-:Y:S04]  /*6470*/  STG.E.64 desc[UR8][R2.64], R12 ;  /* 0x0000000c02007986 */ /* 0x001fe8000c101b08 */
[----:B------:R-:W-:Y:S01]  /*6480*/  STG.E.64 desc[UR8][R2.64+0x8], R14 ;  /* 0x0000080e02007986 */ /* 0x000fe2000c101b08 */
[----:B------:R-:W-:Y:S05]  /*6490*/  EXIT ;  /* 0x000000000000794d */ /* 0x000fea0003800000 */
.L_x_349:
        /* <DEDUP_REMOVED lines=14> */
.L_x_736:


//--------------------- .text._ZN6thrust24THRUST_300001_SM_1000_NS8cuda_cub4core6detail13_kernel_agentINS1_8__reduce11ReduceAgentIPN4cuda3std3__45tupleIJdlEEESC_SB_iNS1_9__extrema9arg_max_fIdl10comparatorEEEEJSC_SC_iSG_EEEvDpT0_ --------------------------
	.section	.text._ZN6thrust24THRUST_300001_SM_1000_NS8cuda_cub4core6detail13_kernel_agentINS1_8__reduce11ReduceAgentIPN4cuda3std3__45tupleIJdlEEESC_SB_iNS1_9__extrema9arg_max_fIdl10comparatorEEEEJSC_SC_iSG_EEEvDpT0_,"ax",@progbits
	.align	128
        .global         _ZN6thrust24THRUST_300001_SM_1000_NS8cuda_cub4core6detail13_kernel_agentINS1_8__reduce11ReduceAgentIPN4cuda3std3__45tupleIJdlEEESC_SB_iNS1_9__extrema9arg_max_fIdl10comparatorEEEEJSC_SC_iSG_EEEvDpT0_
        .type           _ZN6thrust24THRUST_300001_SM_1000_NS8cuda_cub4core6detail13_kernel_agentINS1_8__reduce11ReduceAgentIPN4cuda3std3__45tupleIJdlEEESC_SB_iNS1_9__extrema9arg_max_fIdl10comparatorEEEEJSC_SC_iSG_EEEvDpT0_,@function
        .size           _ZN6thrust24THRUST_300001_SM_1000_NS8cuda_cub4core6detail13_kernel_agentINS1_8__reduce11ReduceAgentIPN4cuda3std3__45tupleIJdlEEESC_SB_iNS1_9__extrema9arg_max_fIdl10comparatorEEEEJSC_SC_iSG_EEEvDpT0_,(.L_x_737 - _ZN6thrust24THRUST_300001_SM_1000_NS8cuda_cub4core6detail13_kernel_agentINS1_8__reduce11ReduceAgentIPN4cuda3std3__45tupleIJdlEEESC_SB_iNS1_9__extrema9arg_max_fIdl10comparatorEEEEJSC_SC_iSG_EEEvDpT0_)
        .other          _ZN6thrust24THRUST_300001_SM_1000_NS8cuda_cub4core6detail13_kernel_agentINS1_8__reduce11ReduceAgentIPN4cuda3std3__45tupleIJdlEEESC_SB_iNS1_9__extrema9arg_max_fIdl10comparatorEEEEJSC_SC_iSG_EEEvDpT0_,@"STO_CUDA_ENTRY STV_DEFAULT"
_ZN6thrust24THRUST_300001_SM_1000_NS8cuda_cub4core6detail13_kernel_agentINS1_8__reduce11ReduceAgentIPN4cuda3std3__45tupleIJdlEEESC_SB_iNS1_9__extrema9arg_max_fIdl10comparatorEEEEJSC_SC_iSG_EEEvDpT0_:
.text._ZN6thrust24THRUST_300001_SM_1000_NS8cuda_cub4core6detail13_kernel_agentINS1_8__reduce11ReduceAgentIPN4cuda3std3__45tupleIJdlEEESC_SB_iNS1_9__extrema9arg_max_fIdl10comparatorEEEEJSC_SC_iSG_EEEvDpT0_:
        /* <DEDUP_REMOVED lines=21> */
.L_x_353:
[----:B0-----:R-:W-:Y:S05]  /*0150*/  BSYNC.RECONVERGENT B1 ;  /* 0x0000000000017941 */ /* 0x001fea0003800200 */
.L_x_352:
        /* <DEDUP_REMOVED lines=15> */
.L_x_360:
        /* <DEDUP_REMOVED lines=31> */
.L_x_359:
[----:B------:R-:W-:Y:S05]  /*0440*/  BSYNC.RECONVERGENT B3 ;  /* 0x0000000000037941 */ /* 0x000fea0003800200 */
.L_x_358:
[----:B------:R-:W-:Y:S02]  /*0450*/  IMAD.X R3, RZ, RZ, R3, P3 ;  /* 0x000000ffff037224 */ /* 0x000fe400018e0603 */
[----:B------:R-:W-:Y:S01]  /*0460*/  VIADD R19, R19, 0x100 ;  /* 0x0000010013137836 */ /* 0x000fe20000000000 */
[----:B------:R-:W-:Y:S06]  /*0470*/  @P2 BRA `(.L_x_360) ;  /* 0xfffffffc00742947 */ /* 0x000fec000383ffff */
.L_x_357:
[----:B------:R-:W-:Y:S05]  /*0480*/  BSYNC.RECONVERGENT B2 ;  /* 0x0000000000027941 */ /* 0x000fea0003800200 */
.L_x_356:
[----:B------:R-:W0:Y:S01]  /*0490*/  LDC.64 R8, c[0x0][0x380] ;  /* 0x0000e000ff087b82 */ /* 0x000e220000000a00 */
[----:B------:R-:W-:-:S13]  /*04a0*/  ISETP.GE.U32.AND P0, PT, R4, 0x300, PT ;  /* 0x000003000400780c */ /* 0x000fda0003f06070 */
[----:B------:R-:W-:Y:S05]  /*04b0*/  @!P0 BRA `(.L_x_355) ;  /* 0x0000000400908947 */ /* 0x000fea0003800000 */
.L_x_369:
        /* <DEDUP_REMOVED lines=13> */
[----:B------:R-:W-:Y:S01]  /*0590*/  IMAD.MOV.U32 R23, RZ, RZ, R12 ;  /* 0x000000ffff177224 */ /* 0x000fe200078e000c */
[----:B------:R-:W-:Y:S01]  /*05a0*/  MOV R25, R13 ;  /* 0x0000000d00197202 */ /* 0x000fe20000000f00 */
[----:B------:R-:W-:Y:S02]  /*05b0*/  IMAD.MOV.U32 R2, RZ, RZ, R14 ;  /* 0x000000ffff027224 */ /* 0x000fe400078e000e */
[----:B------:R-:W-:-:S09]  /*05c0*/  IMAD.MOV.U32 R3, RZ, RZ, R15 ;  /* 0x000000ffff037224 */ /* 0x000fd200078e000f */
        /* <DEDUP_REMOVED lines=9> */
.L_x_362:
[----:B------:R-:W-:Y:S05]  /*0660*/  BSYNC.RECONVERGENT B2 ;  /* 0x0000000000027941 */ /* 0x000fea0003800200 */
.L_x_361:
        /* <DEDUP_REMOVED lines=25> */
.L_x_364:
[----:B------:R-:W-:Y:S05]  /*0800*/  BSYNC.RECONVERGENT B2 ;  /* 0x0000000000027941 */ /* 0x000fea0003800200 */
.L_x_363:
        /* <DEDUP_REMOVED lines=21> */
.L_x_366:
[----:B------:R-:W-:Y:S05]  /*0960*/  BSYNC.RECONVERGENT B2 ;  /* 0x0000000000027941 */ /* 0x000fea0003800200 */
.L_x_365:
        /* <DEDUP_REMOVED lines=21> */
.L_x_368:
[----:B------:R-:W-:Y:S05]  /*0ac0*/  BSYNC.RECONVERGENT B2 ;  /* 0x0000000000027941 */ /* 0x000fea0003800200 */
.L_x_367:
[----:B------:R-:W-:-:S05]  /*0ad0*/  VIADD R19, R19, 0x400 ;  /* 0x0000040013137836 */ /* 0x000fca0000000000 */
[----:B------:R-:W-:-:S13]  /*0ae0*/  ISETP.GE.AND P0, PT, R19, UR5, PT ;  /* 0x0000000513007c0c */ /* 0x000fda000bf06270 */
[----:B------:R-:W-:Y:S05]  /*0af0*/  @!P0 BRA `(.L_x_369) ;  /* 0xfffffff800708947 */ /* 0x000fea000383ffff */
.L_x_355:
[----:B------:R-:W-:Y:S05]  /*0b00*/  BSYNC.RECONVERGENT B1 ;  /* 0x0000000000017941 */ /* 0x000fea0003800200 */
.L_x_354:
        /* <DEDUP_REMOVED lines=35> */
.L_x_372:
[----:B------:R-:W-:Y:S05]  /*0d40*/  BSYNC.RECONVERGENT B1 ;  /* 0x0000000000017941 */ /* 0x000fea0003800200 */
.L_x_371:
        /* <DEDUP_REMOVED lines=31> */
.L_x_374:
[----:B------:R-:W-:Y:S05]  /*0f40*/  BSYNC.RECONVERGENT B1 ;  /* 0x0000000000017941 */ /* 0x000fea0003800200 */
.L_x_373:
        /* <DEDUP_REMOVED lines=31> */
.L_x_376:
[----:B------:R-:W-:Y:S05]  /*1140*/  BSYNC.RECONVERGENT B1 ;  /* 0x0000000000017941 */ /* 0x000fea0003800200 */
.L_x_375:
        /* <DEDUP_REMOVED lines=31> */
.L_x_378:
[----:B------:R-:W-:Y:S05]  /*1340*/  BSYNC.RECONVERGENT B1 ;  /* 0x0000000000017941 */ /* 0x000fea0003800200 */
.L_x_377:
[----:B------:R-:W-:Y:S01]  /*1350*/  ISETP.GT.AND P0, PT, R9, 0xf, PT ;  /* 0x0000000f0900780c */ /* 0x000fe20003f04270 */
[----:B-1----:R1:W1:Y:S01]  /*1360*/  SHFL.DOWN PT, R6, R4, 0x10, 0x1f ;  /* 0x0a001f0004067f89 */ /* 0x00226200000e0000 */
[----:B------:R-:W-:Y:S01]  /*1370*/  BSSY.RECONVERGENT B1, `(.L_x_379) ;  /* 0x000001d000017945 */ /* 0x000fe20003800200 */
[----:B0-----:R-:W-:Y:S01]  /*1380*/  MOV R14, R8 ;  /* 0x00000008000e7202 */ /* 0x001fe20000000f00 */
[----:B----4-:R-:W-:Y:S01]  /*1390*/  IMAD.MOV.U32 R15, RZ, RZ, R10 ;  /* 0x000000ffff0f7224 */ /* 0x010fe200078e000a */
[----:B--2---:R0:W2:Y:S01]  /*13a0*/  SHFL.DOWN PT, R7, R5, 0x10, 0x1f ;  /* 0x0a001f0005077f89 */ /* 0x0040a200000e0000 */
[----:B------:R-:W-:Y:S02]  /*13b0*/  IMAD.MOV.U32 R2, RZ, RZ, R4 ;  /* 0x000000ffff027224 */ /* 0x000fe400078e0004 */
[----:B------:R-:W-:Y:S01]  /*13c0*/  IMAD.MOV.U32 R3, RZ, RZ, R5 ;  /* 0x000000ffff037224 */ /* 0x000fe200078e0005 */
[----:B------:R0:W4:Y:S04]  /*13d0*/  SHFL.DOWN PT, R11, R8, 0x10, 0x1f ;  /* 0x0a001f00080b7f89 */ /* 0x00012800000e0000 */
        /* <DEDUP_REMOVED lines=22> */
.L_x_380:
[----:B------:R-:W-:Y:S05]  /*1540*/  BSYNC.RECONVERGENT B1 ;  /* 0x0000000000017941 */ /* 0x000fea0003800200 */
.L_x_379:
        /* <DEDUP_REMOVED lines=11> */
.L_x_382:
[----:B------:R-:W-:Y:S05]  /*1600*/  BSYNC.RECONVERGENT B1 ;  /* 0x0000000000017941 */ /* 0x000fea0003800200 */
.L_x_381:
        /* <DEDUP_REMOVED lines=31> */
.L_x_385:
[----:B------:R-:W-:Y:S05]  /*1800*/  BSYNC.RECONVERGENT B1 ;  /* 0x0000000000017941 */ /* 0x000fea0003800200 */
.L_x_384:
        /* <DEDUP_REMOVED lines=10> */
[----:B------:R-:W-:Y:S01]  /*18b0*/  MOV R15, R26 ;  /* 0x0000001a000f7202 */ /* 0x000fe20000000f00 */
[----:B------:R-:W-:Y:S02]  /*18c0*/  IMAD.MOV.U32 R29, RZ, RZ, R27 ;  /* 0x000000ffff1d7224 */ /* 0x000fe400078e001b */
[----:B------:R-:W-:Y:S02]  /*18d0*/  IMAD.MOV.U32 R4, RZ, RZ, R24 ;  /* 0x000000ffff047224 */ /* 0x000fe400078e0018 */
[----:B------:R-:W-:-:S08]  /*18e0*/  IMAD.MOV.U32 R5, RZ, RZ, R25 ;  /* 0x000000ffff057224 */ /* 0x000fd000078e0019 */
        /* <DEDUP_REMOVED lines=9> */
.L_x_387:
[----:B------:R-:W-:Y:S05]  /*1980*/  BSYNC.RECONVERGENT B1 ;  /* 0x0000000000017941 */ /* 0x000fea0003800200 */
.L_x_386:
        /* <DEDUP_REMOVED lines=21> */
.L_x_389:
[----:B------:R-:W-:Y:S05]  /*1ae0*/  BSYNC.RECONVERGENT B1 ;  /* 0x0000000000017941 */ /* 0x000fea0003800200 */
.L_x_388:
        /* <DEDUP_REMOVED lines=23> */
.L_x_391:
[----:B------:R-:W-:Y:S05]  /*1c60*/  BSYNC.RECONVERGENT B1 ;  /* 0x0000000000017941 */ /* 0x000fea0003800200 */
.L_x_390:
        /* <DEDUP_REMOVED lines=21> */
.L_x_393:
[----:B------:R-:W-:Y:S05]  /*1dc0*/  BSYNC.RECONVERGENT B1 ;  /* 0x0000000000017941 */ /* 0x000fea0003800200 */
.L_x_392:
        /* <DEDUP_REMOVED lines=21> */
.L_x_395:
[----:B------:R-:W-:Y:S05]  /*1f20*/  BSYNC.RECONVERGENT B1 ;  /* 0x0000000000017941 */ /* 0x000fea0003800200 */
.L_x_394:
        /* <DEDUP_REMOVED lines=21> */
.L_x_370:
        /* <DEDUP_REMOVED lines=19> */
[----:B0-----:R-:W-:Y:S01]  /*21b0*/  MOV R16, R9 ;  /* 0x0000000900107202 */ /* 0x001fe20000000f00 */
[----:B--2---:R-:W-:Y:S02]  /*21c0*/  IMAD.MOV.U32 R18, RZ, RZ, R11 ;  /* 0x000000ffff127224 */ /* 0x004fe400078e000b */
[----:B------:R-:W-:Y:S02]  /*21d0*/  IMAD.MOV.U32 R2, RZ, RZ, R6 ;  /* 0x000000ffff027224 */ /* 0x000fe400078e0006 */
[----:B------:R-:W-:-:S08]  /*21e0*/  IMAD.MOV.U32 R3, RZ, RZ, R7 ;  /* 0x000000ffff037224 */ /* 0x000fd000078e0007 */
        /* <DEDUP_REMOVED lines=15> */
.L_x_397:
[----:B------:R-:W-:Y:S05]  /*22e0*/  BSYNC.RECONVERGENT B1 ;  /* 0x0000000000017941 */ /* 0x000fea0003800200 */
.L_x_396:
        /* <DEDUP_REMOVED lines=32> */
.L_x_399:
[----:B------:R-:W-:Y:S05]  /*24f0*/  BSYNC.RECONVERGENT B1 ;  /* 0x0000000000017941 */ /* 0x000fea0003800200 */
.L_x_398:
[----:B-1----:R-:W-:Y:S01]  /*2500*/  VIADD R2, R4, 0x4 ;  /* 0x0000000404027836 */ /* 0x002fe20000000000 */
[----:B---3--:R1:W3:Y:S01]  /*2510*/  SHFL.DOWN PT, R8, R6, 0x4, R5 ;  /* 0x0880000006087989 */ /* 0x0082e200000e0005 */
[----:B------:R-:W-:Y:S01]  /*2520*/  BSSY.RECONVERGENT B1, `(.L_x_400) ;  /* 0x000001e000017945 */ /* 0x000fe20003800200 */
[----:B------:R-:W-:Y:S01]  /*2530*/  IMAD.MOV.U32 R14, RZ, RZ, R10 ;  /* 0x000000ffff0e7224 */ /* 0x000fe200078e000a */
[----:B------:R-:W-:Y:S01]  /*2540*/  MOV R3, R7 ;  /* 0x0000000700037202 */ /* 0x000fe20000000f00 */
[----:B0-----:R1:W0:Y:S01]  /*2550*/  SHFL.DOWN PT, R9, R7, 0x4, R5 ;  /* 0x0880000007097989 */ /* 0x00122200000e0005 */
[----:B------:R-:W-:Y:S01]  /*2560*/  ISETP.GT.AND P0, PT, R2, R5, PT ;  /* 0x000000050200720c */ /* 0x000fe20003f04270 */
[----:B------:R-:W-:Y:S02]  /*2570*/  IMAD.MOV.U32 R16, RZ, RZ, R12 ;  /* 0x000000ffff107224 */ /* 0x000fe400078e000c */
[----:B--2---:R1:W2:Y:S01]  /*2580*/  SHFL.DOWN PT, R11, R10, 0x4, R5 ;  /* 0x088000000a0b7989 */ /* 0x0042a200000e0005 */
[----:B------:R-:W-:-:S03]  /*2590*/  IMAD.MOV.U32 R2, RZ, RZ, R6 ;  /* 0x000000ffff027224 */ /* 0x000fc600078e0006 */
[----:B----4-:R1:W4:Y:S06]  /*25a0*/  SHFL.DOWN PT, R13, R12, 0x4, R5 ;  /* 0x088000000c0d7989 */ /* 0x01032c00000e0005 */
        /* <DEDUP_REMOVED lines=21> */
.L_x_401:
[----:B------:R-:W-:Y:S05]  /*2700*/  BSYNC.RECONVERGENT B1 ;  /* 0x0000000000017941 */ /* 0x000fea0003800200 */
.L_x_400:
        /* <DEDUP_REMOVED lines=32> */
.L_x_403:
[----:B------:R-:W-:Y:S05]  /*2910*/  BSYNC.RECONVERGENT B1 ;  /* 0x0000000000017941 */ /* 0x000fea0003800200 */
.L_x_402:
[----:B-1----:R-:W-:Y:S01]  /*2920*/  VIADD R2, R4, 0x10 ;  /* 0x0000001004027836 */ /* 0x002fe20000000000 */
[----:B---3--:R1:W3:Y:S01]  /*2930*/  SHFL.DOWN PT, R8, R6, 0x10, R5 ;  /* 0x0a00000006087989 */ /* 0x0082e200000e0005 */
[----:B------:R-:W-:Y:S01]  /*2940*/  BSSY.RECONVERGENT B1, `(.L_x_404) ;  /* 0x000001e000017945 */ /* 0x000fe20003800200 */
[----:B------:R-:W-:Y:S02]  /*2950*/  IMAD.MOV.U32 R14, RZ, RZ, R10 ;  /* 0x000000ffff0e7224 */ /* 0x000fe400078e000a */
[----:B------:R-:W-:Y:S01]  /*2960*/  ISETP.GT.AND P0, PT, R2, R5, PT ;  /* 0x000000050200720c */ /* 0x000fe20003f04270 */
[----:B0-----:R1:W0:Y:S01]  /*2970*/  SHFL.DOWN PT, R9, R7, 0x10, R5 ;  /* 0x0a00000007097989 */ /* 0x00122200000e0005 */
[----:B------:R-:W-:Y:S01]  /*2980*/  IMAD.MOV.U32 R15, RZ, RZ, R12 ;  /* 0x000000ffff0f7224 */ /* 0x000fe200078e000c */
[----:B------:R-:W-:Y:S01]  /*2990*/  MOV R2, R6 ;  /* 0x0000000600027202 */ /* 0x000fe20000000f00 */
[----:B------:R-:W-:Y:S01]  /*29a0*/  IMAD.MOV.U32 R3, RZ, RZ, R7 ;  /* 0x000000ffff037224 */ /* 0x000fe200078e0007 */
[----:B--2---:R1:W2:Y:S04]  /*29b0*/  SHFL.DOWN PT, R11, R10, 0x10, R5 ;  /* 0x0a0000000a0b7989 */ /* 0x0042a800000e0005 */
        /* <DEDUP_REMOVED lines=22> */
.L_x_405:
[----:B------:R-:W-:Y:S05]  /*2b20*/  BSYNC.RECONVERGENT B1 ;  /* 0x0000000000017941 */ /* 0x000fea0003800200 */
.L_x_404:
        /* <DEDUP_REMOVED lines=11> */
.L_x_407:
[----:B------:R-:W-:Y:S05]  /*2be0*/  BSYNC.RECONVERGENT B1 ;  /* 0x0000000000017941 */ /* 0x000fea0003800200 */
.L_x_406:
        /* <DEDUP_REMOVED lines=35> */
.L_x_409:
[----:B------:R-:W-:Y:S05]  /*2e20*/  BSYNC.RECONVERGENT B1 ;  /* 0x0000000000017941 */ /* 0x000fea0003800200 */
.L_x_408:
[----:B------:R-:W-:Y:S01]  /*2e30*/  UISETP.GE.AND UP0, UPT, UR8, 0x41, UPT ;  /* 0x000000410800788c */ /* 0x000fe2000bf06270 */
[----:B0-----:R-:W-:Y:S01]  /*2e40*/  IMAD.MOV.U32 R9, RZ, RZ, R11 ;  /* 0x000000ffff097224 */ /* 0x001fe200078e000b */
[----:B------:R-:W-:Y:S01]  /*2e50*/  MOV R2, R4 ;  /* 0x0000000400027202 */ /* 0x000fe20000000f00 */
[----:B------:R-:W-:Y:S02]  /*2e60*/  IMAD.MOV.U32 R0, RZ, RZ, R8 ;  /* 0x000000ffff007224 */ /* 0x000fe400078e0008 */
[----:B------:R-:W-:-:S04]  /*2e70*/  IMAD.MOV.U32 R3, RZ, RZ, R5 ;  /* 0x000000ffff037224 */ /* 0x000fc800078e0005 */
        /* <DEDUP_REMOVED lines=27> */
.L_x_411:
[----:B------:R-:W-:Y:S05]  /*3030*/  BSYNC.RECONVERGENT B1 ;  /* 0x0000000000017941 */ /* 0x000fea0003800200 */
.L_x_410:
        /* <DEDUP_REMOVED lines=32> */
.L_x_413:
[----:B------:R-:W-:Y:S05]  /*3240*/  BSYNC.RECONVERGENT B1 ;  /* 0x0000000000017941 */ /* 0x000fea0003800200 */
.L_x_412:
[----:B------:R-:W-:Y:S01]  /*3250*/  UISETP.GE.AND UP0, UPT, UR8, 0x81, UPT ;  /* 0x000000810800788c */ /* 0x000fe2000bf06270 */
[----:B------:R-:W-:Y:S01]  /*3260*/  IMAD.MOV.U32 R9, RZ, RZ, R11 ;  /* 0x000000ffff097224 */ /* 0x000fe200078e000b */
        /* <DEDUP_REMOVED lines=30> */
.L_x_415:
[----:B------:R-:W-:Y:S05]  /*3450*/  BSYNC.RECONVERGENT B1 ;  /* 0x0000000000017941 */ /* 0x000fea0003800200 */
.L_x_414:
        /* <DEDUP_REMOVED lines=32> */
.L_x_417:
[----:B------:R-:W-:Y:S05]  /*3660*/  BSYNC.RECONVERGENT B1 ;  /* 0x0000000000017941 */ /* 0x000fea0003800200 */
.L_x_416:
        /* <DEDUP_REMOVED lines=13> */
[----:B------:R-:W-:Y:S01]  /*3740*/  MOV R6, R2 ;  /* 0x0000000200067202 */ /* 0x000fe20000000f00 */
[----:B------:R-:W-:Y:S02]  /*3750*/  IMAD.MOV.U32 R7, RZ, RZ, R3 ;  /* 0x000000ffff077224 */ /* 0x000fe400078e0003 */
[----:B-1----:R-:W-:Y:S02]  /*3760*/  IMAD.MOV.U32 R9, RZ, RZ, R12 ;  /* 0x000000ffff097224 */ /* 0x002fe400078e000c */
        /* <DEDUP_REMOVED lines=16> */
.L_x_419:
[----:B------:R-:W-:Y:S05]  /*3870*/  BSYNC.RECONVERGENT B1 ;  /* 0x0000000000017941 */ /* 0x000fea0003800200 */
.L_x_418:
        /* <DEDUP_REMOVED lines=32> */
.L_x_351:
        /* <DEDUP_REMOVED lines=34> */
[----:B------:R-:W-:-:S04]  /*3ca0*/  IMAD.MOV.U32 R15, RZ, RZ, 0x500 ;  /* 0x00000500ff0f7424 */ /* 0x000fc800078e00ff */
        /* <DEDUP_REMOVED lines=8> */
[----:B------:R-:W-:Y:S02]  /*3d30*/  @P2 MOV R9, R13 ;  /* 0x0000000d00092202 */ /* 0x000fe40000000f00 */
[----:B------:R-:W-:-:S04]  /*3d40*/  @P2 SEL R7, R11, R7, P0 ;  /* 0x000000070b072207 */ /* 0x000fc80000000000 */
        /* <DEDUP_REMOVED lines=10> */
[----:B------:R-:W-:Y:S06]  /*3df0*/  BRA.U !UP0, `(.L_x_420) ;  /* 0x0000000508287547 */ /* 0x000fec000b800000 */
[----:B------:R-:W-:Y:S01]  /*3e00*/  IMAD.MOV.U32 R25, RZ, RZ, R2 ;  /* 0x000000ffff197224 */ /* 0x000fe200078e0002 */
[----:B------:R-:W0:Y:S01]  /*3e10*/  LDCU UR4, c[0x0][0x390] ;  /* 0x00007200ff0477ac */ /* 0x000e220008000800 */
[----:B------:R-:W-:Y:S02]  /*3e20*/  IMAD.MOV.U32 R24, RZ, RZ, R3 ;  /* 0x000000ffff187224 */ /* 0x000fe400078e0003 */
[----:B------:R-:W-:-:S07]  /*3e30*/  IMAD.MOV.U32 R27, RZ, RZ, 0x500 ;  /* 0x00000500ff1b7424 */ /* 0x000fce00078e00ff */
.L_x_421:
[----:B------:R-:W1:Y:S01]  /*3e40*/  LDC.64 R22, c[0x0][0x380] ;  /* 0x0000e000ff167b82 */ /* 0x000e620000000a00 */
[----:B------:R-:W-:-:S04]  /*3e50*/  IMAD.IADD R3, R0, 0x1, R27 ;  /* 0x0000000100037824 */ /* 0x000fc800078e021b */
[----:B-1----:R-:W-:-:S05]  /*3e60*/  IMAD.WIDE.U32 R22, R3, 0x10, R22 ;  /* 0x0000001003167825 */ /* 0x002fca00078e0016 */
        /* <DEDUP_REMOVED lines=14> */
[----:B------:R-:W-:Y:S02]  /*3f50*/  @P2 FSEL R29, R5, R21, P0 ;  /* 0x00000015051d2208 */ /* 0x000fe40000000000 */
[----:B------:R-:W2:Y:S01]  /*3f60*/  LDG.E.64.CONSTANT R4, desc[UR6][R22.64+0x4000] ;  /* 0x0040000616047981 */ /* 0x000ea2000c1e9b00 */
[----:B------:R-:W-:Y:S02]  /*3f70*/  @P2 IMAD.MOV.U32 R20, RZ, RZ, R26 ;  /* 0x000000ffff142224 */ /* 0x000fe400078e001a */
[----:B------:R-:W-:-:S06]  /*3f80*/  @P2 IMAD.MOV.U32 R21, RZ, RZ, R29 ;  /* 0x000000ffff152224 */ /* 0x000fcc00078e001d */
        /* <DEDUP_REMOVED lines=32> */
[----:B------:R-:W-:-:S05]  /*4190*/  VIADD R7, R27, 0xa00 ;  /* 0x00000a001b077836 */ /* 0x000fca0000000000 */
[----:B0-----:R-:W-:Y:S01]  /*41a0*/  ISETP.GT.AND P1, PT, R7, UR4, PT ;  /* 0x0000000407007c0c */ /* 0x001fe2000bf24270 */
[----:B------:R-:W-:-:S04]  /*41b0*/  VIADD R15, R27, 0x500 ;  /* 0x000005001b0f7836 */ /* 0x000fc80000000000 */
[----:B------:R-:W-:Y:S01]  /*41c0*/  IMAD.MOV.U32 R27, RZ, RZ, R15 ;  /* 0x000000ffff1b7224 */ /* 0x000fe200078e000f */
        /* <DEDUP_REMOVED lines=11> */
[----:B------:R-:W-:Y:S01]  /*4280*/  IMAD.MOV.U32 R24, RZ, RZ, R3 ;  /* 0x000000ffff187224 */ /* 0x000fe200078e0003 */
[----:B------:R-:W-:Y:S06]  /*4290*/  @!P1 BRA `(.L_x_421) ;  /* 0xfffffff800e89947 */ /* 0x000fec000383ffff */
.L_x_420:
[----:B------:R-:W-:-:S13]  /*42a0*/  ISETP.GE.AND P0, PT, R15, UR4, PT ;  /* 0x000000040f007c0c */ /* 0x000fda000bf06270 */
        /* <DEDUP_REMOVED lines=12> */
[----:B------:R-:W0:Y:S01]  /*4370*/  LDC.64 R6, c[0x0][0x380] ;  /* 0x0000e000ff067b82 */ /* 0x000e220000000a00 */
[----:B------:R-:W-:Y:S01]  /*4380*/  LEA.HI R8, R20, 0x1, RZ, 0x18 ;  /* 0x0000000114087811 */ /* 0x000fe200078fc0ff */
[----:B------:R-:W-:Y:S01]  /*4390*/  IMAD.IADD R21, R0, 0x1, R15 ;  /* 0x0000000100157824 */ /* 0x000fe200078e020f */
[----:B------:R-:W-:Y:S02]  /*43a0*/  MOV R12, R0 ;  /* 0x00000000000c7202 */ /* 0x000fe40000000f00 */
[----:B------:R-:W-:-:S05]  /*43b0*/  LOP3.LUT R8, R8, 0x3, RZ, 0xc0, !PT ;  /* 0x0000000308087812 */ /* 0x000fca00078ec0ff */
[----:B------:R-:W-:-:S07]  /*43c0*/  IMAD.MOV R14, RZ, RZ, -R8 ;  /* 0x000000ffff0e7224 */ /* 0x000fce00078e0a08 */
.L_x_428:
[----:B0-----:R-:W-:-:S05]  /*43d0*/  IMAD.WIDE.U32 R18, R21, 0x10, R6 ;  /* 0x0000001015127825 */ /* 0x001fca00078e0006 */
[----:B------:R-:W2:Y:S04]  /*43e0*/  LDG.E.64.CONSTANT R8, desc[UR6][R18.64] ;  /* 0x0000000612087981 */ /* 0x000ea8000c1e9b00 */
[----:B------:R-:W3:Y:S01]  /*43f0*/  LDG.E.64.CONSTANT R10, desc[UR6][R18.64+0x8] ;  /* 0x00000806120a7981 */ /* 0x000ee2000c1e9b00 */
[----:B------:R-:W-:Y:S01]  /*4400*/  VIADD R14, R14, 0x1 ;  /* 0x000000010e0e7836 */ /* 0x000fe20000000000 */
[----:B------:R-:W-:Y:S01]  /*4410*/  BSSY.RECONVERGENT B3, `(.L_x_426) ;  /* 0x000001a000037945 */ /* 0x000fe20003800200 */
[----:B------:R-:W-:Y:S02]  /*4420*/  IMAD.MOV.U32 R23, RZ, RZ, R2 ;  /* 0x000000ffff177224 */ /* 0x000fe400078e0002 */
        /* <DEDUP_REMOVED lines=24> */
.L_x_427:
[----:B------:R-:W-:Y:S05]  /*45b0*/  BSYNC.RECONVERGENT B3 ;  /* 0x0000000000037941 */ /* 0x000fea0003800200 */
.L_x_426:
[----:B------:R-:W-:Y:S02]  /*45c0*/  VIADD R12, R12, 0x100 ;  /* 0x000001000c0c7836 */ /* 0x000fe40000000000 */
[----:B------:R-:W-:Y:S01]  /*45d0*/  VIADD R21, R21, 0x100 ;  /* 0x0000010015157836 */ /* 0x000fe20000000000 */
[----:B------:R-:W-:Y:S06]  /*45e0*/  @P2 BRA `(.L_x_428) ;  /* 0xfffffffc00782947 */ /* 0x000fec000383ffff */
.L_x_425:
[----:B------:R-:W-:Y:S05]  /*45f0*/  BSYNC.RECONVERGENT B2 ;  /* 0x0000000000027941 */ /* 0x000fea0003800200 */
.L_x_424:
[----:B------:R-:W-:-:S13]  /*4600*/  ISETP.GE.U32.AND P0, PT, R20, 0x300, PT ;  /* 0x000003001400780c */ /* 0x000fda0003f06070 */
[----:B------:R-:W-:Y:S05]  /*4610*/  @!P0 BRA `(.L_x_423) ;  /* 0x0000000400c88947 */ /* 0x000fea0003800000 */
[----:B------:R-:W0:Y:S01]  /*4620*/  LDCU.64 UR8, c[0x0][0x380] ;  /* 0x00007000ff0877ac */ /* 0x000e220008000a00 */
[----:B------:R-:W1:Y:S01]  /*4630*/  LDC.64 R10, c[0x0][0x380] ;  /* 0x0000e000ff0a7b82 */ /* 0x000e620000000a00 */
[C---:B------:R-:W-:Y:S01]  /*4640*/  IADD3 R17, P0, PT, R12.reuse, R15, RZ ;  /* 0x0000000f0c117210 */ /* 0x040fe20007f1e0ff */
[----:B------:R-:W-:-:S04]  /*4650*/  IMAD.IADD R15, R12, 0x1, R15 ;  /* 0x000000010c0f7824 */ /* 0x000fc800078e020f */
[----:B------:R-:W-:Y:S01]  /*4660*/  IMAD.X R6, RZ, RZ, RZ, P0 ;  /* 0x000000ffff067224 */ /* 0x000fe200000e06ff */
[----:B0-----:R-:W-:-:S04]  /*4670*/  LEA R14, P1, R17, UR8, 0x4 ;  /* 0x00000008110e7c11 */ /* 0x001fc8000f8220ff */
[----:B------:R-:W-:Y:S02]  /*4680*/  IADD3 R14, P0, PT, R14, 0x3008, RZ ;  /* 0x000030080e0e7810 */ /* 0x000fe40007f1e0ff */
[----:B------:R-:W-:-:S05]  /*4690*/  LEA.HI.X R17, R17, UR9, R6, 0x4, P1 ;  /* 0x0000000911117c11 */ /* 0x000fca00088f2406 */
[----:B------:R-:W-:-:S07]  /*46a0*/  IMAD.X R17, RZ, RZ, R17, P0 ;  /* 0x000000ffff117224 */ /* 0x000fce00000e0611 */
.L_x_437:
[----:B-1----:R-:W-:-:S05]  /*46b0*/  IMAD.WIDE.U32 R8, R15, 0x10, R10 ;  /* 0x000000100f087825 */ /* 0x002fca00078e000a */
[----:B------:R-:W2:Y:S04]  /*46c0*/  LDG.E.64.CONSTANT R22, desc[UR6][R8.64] ;  /* 0x0000000608167981 */ /* 0x000ea8000c1e9b00 */
[----:B------:R0:W3:Y:S02]  /*46d0*/  LDG.E.64.CONSTANT R6, desc[UR6][R8.64+0x8] ;  /* 0x0000080608067981 */ /* 0x0000e4000c1e9b00 */
[----:B0-----:R-:W-:Y:S02]  /*46e0*/  IMAD.MOV.U32 R8, RZ, RZ, R14 ;  /* 0x000000ffff087224 */ /* 0x001fe400078e000e */
[----:B------:R-:W-:-:S05]  /*46f0*/  IMAD.MOV.U32 R9, RZ, RZ, R17 ;  /* 0x000000ffff097224 */ /* 0x000fca00078e0011 */
[----:B------:R0:W5:Y:S04]  /*4700*/  LDG.E.64.CONSTANT R20, desc[UR6][R8.64+-0x2008] ;  /* 0xffdff80608147981 */ /* 0x000168000c1e9b00 */
[----:B------:R0:W5:Y:S01]  /*4710*/  LDG.E.64.CONSTANT R18, desc[UR6][R8.64+-0x2000] ;  /* 0xffe0000608127981 */ /* 0x000162000c1e9b00 */
[----:B------:R-:W-:Y:S01]  /*4720*/  BSSY.RECONVERGENT B2, `(.L_x_429) ;  /* 0x0000015000027945 */ /* 0x000fe20003800200 */
[----:B--2---:R-:W-:Y:S01]  /*4730*/  DSETP.GEU.AND P0, PT, |R4|, |R22|, PT ;  /* 0x400000160400722a */ /* 0x004fe20003f0e200 */
[----:B------:R-:W-:Y:S02]  /*4740*/  IMAD.MOV.U32 R16, RZ, RZ, R22 ;  /* 0x000000ffff107224 */ /* 0x000fe400078e0016 */
[----:B------:R-:W-:Y:S01]  /*4750*/  IMAD.MOV.U32 R17, RZ, RZ, R23 ;  /* 0x000000ffff117224 */ /* 0x000fe200078e0017 */
[----:B---3--:R-:W-:Y:S01]  /*4760*/  MOV R29, R7 ;  /* 0x00000007001d7202 */ /* 0x008fe20000000f00 */
[----:B------:R-:W-:-:S09]  /*4770*/  IMAD.MOV.U32 R27, RZ, RZ, R6 ;  /* 0x000000ffff1b7224 */ /* 0x000fd200078e0006 */
        /* <DEDUP_REMOVED lines=15> */
.L_x_430:
[----:B------:R-:W-:Y:S05]  /*4870*/  BSYNC.RECONVERGENT B2 ;  /* 0x0000000000027941 */ /* 0x000fea0003800200 */
.L_x_429:
[----:B------:R0:W5:Y:S04]  /*4880*/  LDG.E.64.CONSTANT R6, desc[UR6][R8.64+-0x1008] ;  /* 0xffeff80608067981 */ /* 0x000168000c1e9b00 */
[----:B------:R0:W5:Y:S02]  /*4890*/  LDG.E.64.CONSTANT R4, desc[UR6][R8.64+-0x1000] ;  /* 0xfff0000608047981 */ /* 0x000164000c1e9b00 */
[----:B-----5:R-:W-:Y:S01]  /*48a0*/  DSETP.GEU.AND P0, PT, |R16|, |R20|, PT ;  /* 0x400000141000722a */ /* 0x020fe20003f0e200 */
[----:B------:R-:W-:Y:S01]  /*48b0*/  BSSY.RECONVERGENT B2, `(.L_x_431) ;  /* 0x0000014000027945 */ /* 0x000fe20003800200 */
[----:B------:R-:W-:Y:S02]  /*48c0*/  IMAD.MOV.U32 R2, RZ, RZ, R20 ;  /* 0x000000ffff027224 */ /* 0x000fe400078e0014 */
[----:B------:R-:W-:-:S02]  /*48d0*/  IMAD.MOV.U32 R3, RZ, RZ, R21 ;  /* 0x000000ffff037224 */ /* 0x000fc400078e0015 */
        /* <DEDUP_REMOVED lines=17> */
.L_x_432:
[----:B------:R-:W-:Y:S05]  /*49f0*/  BSYNC.RECONVERGENT B2 ;  /* 0x0000000000027941 */ /* 0x000fea0003800200 */
.L_x_431:
[----:B------:R0:W5:Y:S04]  /*4a00*/  LDG.E.64.CONSTANT R16, desc[UR6][R8.64+-0x8] ;  /* 0xfffff80608107981 */ /* 0x000168000c1e9b00 */
[----:B------:R0:W5:Y:S01]  /*4a10*/  LDG.E.64.CONSTANT R18, desc[UR6][R8.64] ;  /* 0x0000000608127981 */ /* 0x000162000c1e9b00 */
[----:B------:R-:W-:Y:S01]  /*4a20*/  DSETP.GEU.AND P0, PT, |R2|, |R6|, PT ;  /* 0x400000060200722a */ /* 0x000fe20003f0e200 */
[----:B------:R-:W-:Y:S01]  /*4a30*/  BSSY.RECONVERGENT B2, `(.L_x_433) ;  /* 0x0000014000027945 */ /* 0x000fe20003800200 */
[----:B------:R-:W-:Y:S02]  /*4a40*/  IMAD.MOV.U32 R20, RZ, RZ, R6 ;  /* 0x000000ffff147224 */ /* 0x000fe400078e0006 */
[----:B------:R-:W-:Y:S02]  /*4a50*/  IMAD.MOV.U32 R21, RZ, RZ, R7 ;  /* 0x000000ffff157224 */ /* 0x000fe400078e0007 */
[----:B------:R-:W-:-:S02]  /*4a60*/  IMAD.MOV.U32 R29, RZ, RZ, R4 ;  /* 0x000000ffff1d7224 */ /* 0x000fc400078e0004 */
        /* <DEDUP_REMOVED lines=16> */
.L_x_434:
[----:B------:R-:W-:Y:S05]  /*4b70*/  BSYNC.RECONVERGENT B2 ;  /* 0x0000000000027941 */ /* 0x000fea0003800200 */
.L_x_433:
[----:B-----5:R-:W-:Y:S01]  /*4b80*/  DSETP.GEU.AND P0, PT, |R20|, |R16|, PT ;  /* 0x400000101400722a */ /* 0x020fe20003f0e200 */
[----:B------:R-:W-:Y:S01]  /*4b90*/  BSSY.RECONVERGENT B2, `(.L_x_435) ;  /* 0x0000014000027945 */ /* 0x000fe20003800200 */
[----:B------:R-:W-:Y:S02]  /*4ba0*/  IMAD.MOV.U32 R4, RZ, RZ, R16 ;  /* 0x000000ffff047224 */ /* 0x000fe400078e0010 */
[----:B------:R-:W-:Y:S02]  /*4bb0*/  IMAD.MOV.U32 R5, RZ, RZ, R17 ;  /* 0x000000ffff057224 */ /* 0x000fe400078e0011 */
[----:B------:R-:W-:Y:S02]  /*4bc0*/  IMAD.MOV.U32 R2, RZ, RZ, R18 ;  /* 0x000000ffff027224 */ /* 0x000fe400078e0012 */
[----:B------:R-:W-:-:S06]  /*4bd0*/  IMAD.MOV.U32 R3, RZ, RZ, R19 ;  /* 0x000000ffff037224 */ /* 0x000fcc00078e0013 */
        /* <DEDUP_REMOVED lines=15> */
.L_x_436:
[----:B------:R-:W-:Y:S05]  /*4cd0*/  BSYNC.RECONVERGENT B2 ;  /* 0x0000000000027941 */ /* 0x000fea0003800200 */
.L_x_435:
[----:B------:R-:W-:Y:S01]  /*4ce0*/  VIADD R12, R12, 0x400 ;  /* 0x000004000c0c7836 */ /* 0x000fe20000000000 */
[----:B------:R-:W-:Y:S01]  /*4cf0*/  IADD3 R14, P1, PT, R8, 0x4000, RZ ;  /* 0x00004000080e7810 */ /* 0x000fe20007f3e0ff */
[----:B------:R-:W-:-:S03]  /*4d00*/  VIADD R15, R15, 0x400 ;  /* 0x000004000f0f7836 */ /* 0x000fc60000000000 */
[----:B------:R-:W-:Y:S01]  /*4d10*/  ISETP.GE.AND P0, PT, R12, R13, PT ;  /* 0x0000000d0c00720c */ /* 0x000fe20003f06270 */
[----:B------:R-:W-:-:S12]  /*4d20*/  IMAD.X R17, RZ, RZ, R9, P1 ;  /* 0x000000ffff117224 */ /* 0x000fd800008e0609 */
[----:B------:R-:W-:Y:S05]  /*4d30*/  @!P0 BRA `(.L_x_437) ;  /* 0xfffffff8005c8947 */ /* 0x000fea000383ffff */
.L_x_423:
[----:B------:R-:W-:Y:S05]  /*4d40*/  BSYNC.RECONVERGENT B1 ;  /* 0x0000000000017941 */ /* 0x000fea0003800200 */
.L_x_422:
        /* <DEDUP_REMOVED lines=32> */
.L_x_439:
[----:B------:R-:W-:Y:S05]  /*4f50*/  BSYNC.RECONVERGENT B1 ;  /* 0x0000000000017941 */ /* 0x000fea0003800200 */
.L_x_438:
        /* <DEDUP_REMOVED lines=12> */
[----:B---3--:R-:W-:Y:S01]  /*5020*/  IMAD.MOV.U32 R8, RZ, RZ, R14 ;  /* 0x000000ffff087224 */ /* 0x008fe200078e000e */
[----:B------:R-:W-:Y:S01]  /*5030*/  MOV R2, R4 ;  /* 0x0000000400027202 */ /* 0x000fe20000000f00 */
[----:B----4-:R-:W-:Y:S02]  /*5040*/  IMAD.MOV.U32 R9, RZ, RZ, R13 ;  /* 0x000000ffff097224 */ /* 0x010fe400078e000d */
        /* <DEDUP_REMOVED lines=16> */
.L_x_441:
[----:B------:R-:W-:Y:S05]  /*5150*/  BSYNC.RECONVERGENT B1 ;  /* 0x0000000000017941 */ /* 0x000fea0003800200 */
.L_x_440:
[----:B------:R-:W-:Y:S01]  /*5160*/  ISETP.GT.AND P0, PT, R10, 0x1b, PT ;  /* 0x0000001b0a00780c */ /* 0x000fe20003f04270 */
[----:B0-----:R0:W0:Y:S01]  /*5170*/  SHFL.DOWN PT, R6, R2, 0x4, 0x1f ;  /* 0x08801f0002067f89 */ /* 0x00102200000e0000 */
[----:B------:R-:W-:Y:S01]  /*5180*/  BSSY.RECONVERGENT B1, `(.L_x_442) ;  /* 0x000001d000017945 */ /* 0x000fe20003800200 */
[----:B------:R-:W-:Y:S02]  /*5190*/  IMAD.MOV.U32 R11, RZ, RZ, R8 ;  /* 0x000000ffff0b7224 */ /* 0x000fe400078e0008 */
[----:B------:R0:W0:Y:S01]  /*51a0*/  SHFL.DOWN PT, R7, R3, 0x4, 0x1f ;  /* 0x08801f0003077f89 */ /* 0x00002200000e0000 */
[----:B------:R-:W-:Y:S02]  /*51b0*/  IMAD.MOV.U32 R12, RZ, RZ, R9 ;  /* 0x000000ffff0c7224 */ /* 0x000fe400078e0009 */
[----:B-1----:R-:W-:Y:S01]  /*51c0*/  IMAD.MOV.U32 R4, RZ, RZ, R2 ;  /* 0x000000ffff047224 */ /* 0x002fe200078e0002 */
[----:B----4-:R1:W4:Y:S01]  /*51d0*/  SHFL.DOWN PT, R13, R8, 0x4, 0x1f ;  /* 0x08801f00080d7f89 */ /* 0x01032200000e0000 */
[----:B--2---:R-:W-:-:S03]  /*51e0*/  IMAD.MOV.U32 R5, RZ, RZ, R3 ;  /* 0x000000ffff057224 */ /* 0x004fc600078e0003 */
[----:B---3--:R1:W2:Y:S01]  /*51f0*/  SHFL.DOWN PT, R14, R9, 0x4, 0x1f ;  /* 0x08801f00090e7f89 */ /* 0x0082a200000e0000 */
[----:B------:R-:W-:Y:S05]  /*5200*/  @P0 BRA `(.L_x_443) ;  /* 0x0000000000500947 */ /* 0x000fea0003800000 */
[----:B0-----:R-:W-:Y:S01]  /*5210*/  DSETP.GEU.AND P0, PT, |R2|, |R6|, PT ;  /* 0x400000060200722a */ /* 0x001fe20003f0e200 */
[----:B----4-:R-:W-:Y:S02]  /*5220*/  IMAD.MOV.U32 R11, RZ, RZ, R13 ;  /* 0x000000ffff0b7224 */ /* 0x010fe400078e000d */
        /* <DEDUP_REMOVED lines=18> */
.L_x_443:
[----:B------:R-:W-:Y:S05]  /*5350*/  BSYNC.RECONVERGENT B1 ;  /* 0x0000000000017941 */ /* 0x000fea0003800200 */
.L_x_442:
[----:B------:R-:W-:Y:S01]  /*5360*/  ISETP.GT.AND P0, PT, R10, 0x17, PT ;  /* 0x000000170a00780c */ /* 0x000fe20003f04270 */
[----:B0-----:R0:W3:Y:S01]  /*5370*/  SHFL.DOWN PT, R2, R4, 0x8, 0x1f ;  /* 0x09001f0004027f89 */ /* 0x0010e200000e0000 */
[----:B------:R-:W-:Y:S01]  /*5380*/  BSSY.RECONVERGENT B1, `(.L_x_444) ;  /* 0x000001d000017945 */ /* 0x000fe20003800200 */
[----:B-1----:R-:W-:Y:S02]  /*5390*/  IMAD.MOV.U32 R8, RZ, RZ, R11 ;  /* 0x000000ffff087224 */ /* 0x002fe400078e000b */
[----:B------:R0:W1:Y:S01]  /*53a0*/  SHFL.DOWN PT, R3, R5, 0x8, 0x1f ;  /* 0x09001f0005037f89 */ /* 0x00006200000e0000 */
[----:B------:R-:W-:Y:S02]  /*53b0*/  IMAD.MOV.U32 R9, RZ, RZ, R12 ;  /* 0x000000ffff097224 */ /* 0x000fe400078e000c */
[----:B------:R-:W-:Y:S01]  /*53c0*/  IMAD.MOV.U32 R6, RZ, RZ, R4 ;  /* 0x000000ffff067224 */ /* 0x000fe200078e0004 */
[----:B--2---:R0:W2:Y:S01]  /*53d0*/  SHFL.DOWN PT, R14, R11, 0x8, 0x1f ;  /* 0x09001f000b0e7f89 */ /* 0x0040a200000e0000 */
[----:B------:R-:W-:-:S03]  /*53e0*/  IMAD.MOV.U32 R7, RZ, RZ, R5 ;  /* 0x000000ffff077224 */ /* 0x000fc600078e0005 */
[----:B----4-:R0:W4:Y:S01]  /*53f0*/  SHFL.DOWN PT, R13, R12, 0x8, 0x1f ;  /* 0x09001f000c0d7f89 */ /* 0x01012200000e0000 */
[----:B------:R-:W-:Y:S05]  /*5400*/  @P0 BRA `(.L_x_445) ;  /* 0x0000000000500947 */ /* 0x000fea0003800000 */
[----:B-1-3--:R-:W-:Y:S01]  /*5410*/  DSETP.GEU.AND P0, PT, |R4|, |R2|, PT ;  /* 0x400000020400722a */ /* 0x00afe20003f0e200 */
[----:B--2---:R-:W-:Y:S01]  /*5420*/  IMAD.MOV.U32 R8, RZ, RZ, R14 ;  /* 0x000000ffff087224 */ /* 0x004fe200078e000e */
        /* <DEDUP_REMOVED lines=18> */
.L_x_445:
[----:B------:R-:W-:Y:S05]  /*5550*/  BSYNC.RECONVERGENT B1 ;  /* 0x0000000000017941 */ /* 0x000fea0003800200 */
.L_x_444:
[----:B------:R-:W-:Y:S01]  /*5560*/  ISETP.GT.AND P0, PT, R10, 0xf, PT ;  /* 0x0000000f0a00780c */ /* 0x000fe20003f04270 */
[----:B0-----:R0:W0:Y:S01]  /*5570*/  SHFL.DOWN PT, R4, R6, 0x10, 0x1f ;  /* 0x0a001f0006047f89 */ /* 0x00102200000e0000 */
[----:B------:R-:W-:Y:S01]  /*5580*/  BSSY.RECONVERGENT B1, `(.L_x_446) ;  /* 0x000001d000017945 */ /* 0x000fe20003800200 */
[----:B--2---:R-:W-:Y:S02]  /*5590*/  IMAD.MOV.U32 R14, RZ, RZ, R8 ;  /* 0x000000ffff0e7224 */ /* 0x004fe400078e0008 */
[----:B------:R2:W0:Y:S01]  /*55a0*/  SHFL.DOWN PT, R5, R7, 0x10, 0x1f ;  /* 0x0a001f0007057f89 */ /* 0x00042200000e0000 */
[----:B------:R-:W-:Y:S02]  /*55b0*/  IMAD.MOV.U32 R15, RZ, RZ, R9 ;  /* 0x000000ffff0f7224 */ /* 0x000fe400078e0009 */
[----:B---3--:R-:W-:Y:S01]  /*55c0*/  IMAD.MOV.U32 R2, RZ, RZ, R6 ;  /* 0x000000ffff027224 */ /* 0x008fe200078e0006 */
[----:B------:R2:W3:Y:S01]  /*55d0*/  SHFL.DOWN PT, R11, R8, 0x10, 0x1f ;  /* 0x0a001f00080b7f89 */ /* 0x0004e200000e0000 */
[----:B-1----:R-:W-:-:S03]  /*55e0*/  IMAD.MOV.U32 R3, RZ, RZ, R7 ;  /* 0x000000ffff037224 */ /* 0x002fc600078e0007 */
[----:B------:R2:W1:Y:S01]  /*55f0*/  SHFL.DOWN PT, R12, R9, 0x10, 0x1f ;  /* 0x0a001f00090c7f89 */ /* 0x00046200000e0000 */
[----:B------:R-:W-:Y:S05]  /*5600*/  @P0 BRA `(.L_x_447) ;  /* 0x0000000000500947 */ /* 0x000fea0003800000 */
[----:B0-----:R-:W-:Y:S01]  /*5610*/  DSETP.GEU.AND P0, PT, |R6|, |R4|, PT ;  /* 0x400000040600722a */ /* 0x001fe20003f0e200 */
[----:B---3--:R-:W-:Y:S02]  /*5620*/  IMAD.MOV.U32 R14, RZ, RZ, R11 ;  /* 0x000000ffff0e7224 */ /* 0x008fe400078e000b */
[----:B-1----:R-:W-:Y:S02]  /*5630*/  IMAD.MOV.U32 R15, RZ, RZ, R12 ;  /* 0x000000ffff0f7224 */ /* 0x002fe400078e000c */
        /* <DEDUP_REMOVED lines=17> */
.L_x_447:
[----:B------:R-:W-:Y:S05]  /*5750*/  BSYNC.RECONVERGENT B1 ;  /* 0x0000000000017941 */ /* 0x000fea0003800200 */
.L_x_446:
        /* <DEDUP_REMOVED lines=11> */
.L_x_449:
[----:B------:R-:W-:Y:S05]  /*5810*/  BSYNC.RECONVERGENT B1 ;  /* 0x0000000000017941 */ /* 0x000fea0003800200 */
.L_x_448:
        /* <DEDUP_REMOVED lines=8> */
[----:B--2---:R-:W2:Y:S04]  /*58a0*/  LDS.128 R4, [R0+0x20] ;  /* 0x0000200000047984 */ /* 0x004ea80000000c00 */
[----:B-1--4-:R1:W4:Y:S04]  /*58b0*/  LDS.64 R12, [R0+0x80] ;  /* 0x00008000000c7984 */ /* 0x0123280000000a00 */
[----:B---3--:R1:W3:Y:S01]  /*58c0*/  LDS.128 R8, [R0+0x30] ;  /* 0x0000300000087984 */ /* 0x0082e20000000c00 */
[----:B0-----:R-:W-:Y:S01]  /*58d0*/  DSETP.GEU.AND P0, PT, |R2|, |R16|, PT ;  /* 0x400000100200722a */ /* 0x001fe20003f0e200 */
[----:B------:R-:W-:-:S02]  /*58e0*/  IMAD.MOV.U32 R24, RZ, RZ, R16 ;  /* 0x000000ffff187224 */ /* 0x000fc400078e0010 */
[----:B------:R-:W-:Y:S02]  /*58f0*/  IMAD.MOV.U32 R25, RZ, RZ, R17 ;  /* 0x000000ffff197224 */ /* 0x000fe400078e0011 */
[----:B--2---:R-:W-:Y:S02]  /*5900*/  IMAD.MOV.U32 R27, RZ, RZ, R4 ;  /* 0x000000ffff1b7224 */ /* 0x004fe400078e0004 */
[----:B------:R-:W-:-:S07]  /*5910*/  IMAD.MOV.U32 R29, RZ, RZ, R5 ;  /* 0x000000ffff1d7224 */ /* 0x000fce00078e0005 */
[----:B-1-34-:R-:W-:Y:S05]  /*5920*/  @!P0 BRA `(.L_x_451) ;  /* 0x0000000000388947 */ /* 0x01afea0003800000 */
        /* <DEDUP_REMOVED lines=14> */
.L_x_451:
[----:B------:R-:W-:Y:S05]  /*5a10*/  BSYNC.RECONVERGENT B1 ;  /* 0x0000000000017941 */ /* 0x000fea0003800200 */
.L_x_450:
        /* <DEDUP_REMOVED lines=23> */
.L_x_453:
[----:B------:R-:W-:Y:S05]  /*5b90*/  BSYNC.RECONVERGENT B1 ;  /* 0x0000000000017941 */ /* 0x000fea0003800200 */
.L_x_452:
        /* <DEDUP_REMOVED lines=21> */
.L_x_455:
[----:B------:R-:W-:Y:S05]  /*5cf0*/  BSYNC.RECONVERGENT B1 ;  /* 0x0000000000017941 */ /* 0x000fea0003800200 */
.L_x_454:
        /* <DEDUP_REMOVED lines=23> */
.L_x_457:
[----:B------:R-:W-:Y:S05]  /*5e70*/  BSYNC.RECONVERGENT B1 ;  /* 0x0000000000017941 */ /* 0x000fea0003800200 */
.L_x_456:
[----:B------:R-:W-:Y:S01]  /*5e80*/  DSETP.GEU.AND P0, PT, |R14|, |R22|, PT ;  /* 0x400000160e00722a */ /* 0x000fe20003f0e200 */
[----:B------:R-:W-:Y:S01]  /*5e90*/  BSSY.RECONVERGENT B1, `(.L_x_458) ;  /* 0x0000014000017945 */ /* 0x000fe20003800200 */
[----:B------:R-:W-:Y:S01]  /*5ea0*/  MOV R2, R22 ;  /* 0x0000001600027202 */ /* 0x000fe20000000f00 */
[----:B------:R-:W-:Y:S02]  /*5eb0*/  IMAD.MOV.U32 R3, RZ, RZ, R23 ;  /* 0x000000ffff037224 */ /* 0x000fe400078e0017 */
[----:B-1----:R-:W-:Y:S02]  /*5ec0*/  IMAD.MOV.U32 R19, RZ, RZ, R8 ;  /* 0x000000ffff137224 */ /* 0x002fe400078e0008 */
        /* <DEDUP_REMOVED lines=16> */
.L_x_459:
[----:B------:R-:W-:Y:S05]  /*5fd0*/  BSYNC.RECONVERGENT B1 ;  /* 0x0000000000017941 */ /* 0x000fea0003800200 */
.L_x_458:
        /* <DEDUP_REMOVED lines=21> */
.L_x_461:
[----:B------:R-:W-:Y:S05]  /*6130*/  BSYNC.RECONVERGENT B1 ;  /* 0x0000000000017941 */ /* 0x000fea0003800200 */
.L_x_460:
        /* <DEDUP_REMOVED lines=20> */
.L_x_383:
[----:B------:R-:W-:Y:S05]  /*6280*/  BSYNC.RECONVERGENT B0 ;  /* 0x0000000000007941 */ /* 0x000fea0003800200 */
.L_x_350:
[----:B------:R-:W-:Y:S05]  /*6290*/  @P1 EXIT ;  /* 0x000000000000194d */ /* 0x000fea0003800000 */
[----:B01----:R-:W0:Y:S02]  /*62a0*/  LDC.64 R4, c[0x0][0x388] ;  /* 0x0000e200ff047b82 */ /* 0x003e240000000a00 */
[----:B0-----:R-:W-:Y:S04]  /*62b0*/  STG.E.64 desc[UR6][R4.64], R2 ;  /* 0x0000000204007986 */ /* 0x001fe8000c101b06 */
[----:B------:R-:W-:Y:S01]  /*62c0*/  STG.E.64 desc[UR6][R4.64+0x8], R14 ;  /* 0x0000080e04007986 */ /* 0x000fe2000c101b06 */
[----:B------:R-:W-:Y:S05]  /*62d0*/  EXIT ;  /* 0x000000000000794d */ /* 0x000fea0003800000 */
.L_x_462:
        /* <DEDUP_REMOVED lines=10> */
.L_x_737:


//--------------------- .text._ZN6thrust24THRUST_300001_SM_1000_NS8cuda_cub4core6detail13_kernel_agentINS1_8__reduce10DrainAgentIiEEJN3cub18CUB_300001_SM_10009GridQueueIjEEiEEEvDpT0_ --------------------------
	.section	.text._ZN6thrust24THRUST_300001_SM_1000_NS8cuda_cub4core6detail13_kernel_agentINS1_8__reduce10DrainAgentIiEEJN3cub18CUB_300001_SM_10009GridQueueIjEEiEEEvDpT0_,"ax",@progbits
	.align	128
        .global         _ZN6thrust24THRUST_300001_SM_1000_NS8cuda_cub4core6detail13_kernel_agentINS1_8__reduce10DrainAgentIiEEJN3cub18CUB_300001_SM_10009GridQueueIjEEiEEEvDpT0_
        .type           _ZN6thrust24THRUST_300001_SM_1000_NS8cuda_cub4core6detail13_kernel_agentINS1_8__reduce10DrainAgentIiEEJN3cub18CUB_300001_SM_10009GridQueueIjEEiEEEvDpT0_,@function
        .size           _ZN6thrust24THRUST_300001_SM_1000_NS8cuda_cub4core6detail13_kernel_agentINS1_8__reduce10DrainAgentIiEEJN3cub18CUB_300001_SM_10009GridQueueIjEEiEEEvDpT0_,(.L_x_738 - _ZN6thrust24THRUST_300001_SM_1000_NS8cuda_cub4core6detail13_kernel_agentINS1_8__reduce10DrainAgentIiEEJN3cub18CUB_300001_SM_10009GridQueueIjEEiEEEvDpT0_)
        .other          _ZN6thrust24THRUST_300001_SM_1000_NS8cuda_cub4core6detail13_kernel_agentINS1_8__reduce10DrainAgentIiEEJN3cub18CUB_300001_SM_10009GridQueueIjEEiEEEvDpT0_,@"STO_CUDA_ENTRY STV_DEFAULT"
_ZN6thrust24THRUST_300001_SM_1000_NS8cuda_cub4core6detail13_kernel_agentINS1_8__reduce10DrainAgentIiEEJN3cub18CUB_300001_SM_10009GridQueueIjEEiEEEvDpT0_:
.text._ZN6thrust24THRUST_300001_SM_1000_NS8cuda_cub4core6detail13_kernel_agentINS1_8__reduce10DrainAgentIiEEJN3cub18CUB_300001_SM_10009GridQueueIjEEiEEEvDpT0_:
[----:B------:R-:W-:Y:S08]  /*0000*/  LDC R1, c[0x0][0x37c] ;  /* 0x0000df00ff017b82 */ /* 0x000ff00000000800 */
[----:B------:R-:W0:Y:S01]  /*0010*/  LDC.64 R2, c[0x0][0x380] ;  /* 0x0000e000ff027b82 */ /* 0x000e220000000a00 */
[----:B------:R-:W0:Y:S07]  /*0020*/  LDCU.64 UR4, c[0x0][0x358] ;  /* 0x00006b00ff0477ac */ /* 0x000e2e0008000a00 */
[----:B------:R-:W1:Y:S01]  /*0030*/  LDC R5, c[0x0][0x388] ;  /* 0x0000e200ff057b82 */ /* 0x000e620000000800 */
[----:B0-----:R-:W-:Y:S04]  /*0040*/  STG.E desc[UR4][R2.64+0x4], RZ ;  /* 0x000004ff02007986 */ /* 0x001fe8000c101904 */
[----:B-1----:R-:W-:Y:S01]  /*0050*/  STG.E desc[UR4][R2.64], R5 ;  /* 0x0000000502007986 */ /* 0x002fe2000c101904 */
[----:B------:R-:W-:Y:S05]  /*0060*/  EXIT ;  /* 0x000000000000794d */ /* 0x000fea0003800000 */
.L_x_463:
        /* <DEDUP_REMOVED lines=9> */
.L_x_738:


//--------------------- .text._ZN6thrust24THRUST_300001_SM_1000_NS8cuda_cub4core6detail13_kernel_agentINS1_8__reduce11ReduceAgentINS0_12zip_iteratorIN4cuda3std3__45tupleIJNS0_10device_ptrIdEENS0_17counting_iteratorIlNS0_11use_defaultESF_SF_EEEEEEEPNSB_IJdlEEESJ_iNS1_9__extrema9arg_max_fIdl10comparatorEEEEJSI_SK_iN3cub18CUB_300001_SM_100013GridEvenShareIiEENSR_9GridQueueIjEESO_EEEvDpT0_ --------------------------
	.section	.text._ZN6thrust24THRUST_300001_SM_1000_NS8cuda_cub4core6detail13_kernel_agentINS1_8__reduce11ReduceAgentINS0_12zip_iteratorIN4cuda3std3__45tupleIJNS0_10device_ptrIdEENS0_17counting_iteratorIlNS0_11use_defaultESF_SF_EEEEEEEPNSB_IJdlEEESJ_iNS1_9__extrema9arg_max_fIdl10comparatorEEEEJSI_SK_iN3cub18CUB_300001_SM_100013GridEvenShareIiEENSR_9GridQueueIjEESO_EEEvDpT0_,"ax",@progbits
	.align	128
        .global         _ZN6thrust24THRUST_300001_SM_1000_NS8cuda_cub4core6detail13_kernel_agentINS1_8__reduce11ReduceAgentINS0_12zip_iteratorIN4cuda3std3__45tupleIJNS0_10device_ptrIdEENS0_17counting_iteratorIlNS0_11use_defaultESF_SF_EEEEEEEPNSB_IJdlEEESJ_iNS1_9__extrema9arg_max_fIdl10comparatorEEEEJSI_SK_iN3cub18CUB_300001_SM_100013GridEvenShareIiEENSR_9GridQueueIjEESO_EEEvDpT0_
        .type           _ZN6thrust24THRUST_300001_SM_1000_NS8cuda_cub4core6detail13_kernel_agentINS1_8__reduce11ReduceAgentINS0_12zip_iteratorIN4cuda3std3__45tupleIJNS0_10device_ptrIdEENS0_17counting_iteratorIlNS0_11use_defaultESF_SF_EEEEEEEPNSB_IJdlEEESJ_iNS1_9__extrema9arg_max_fIdl10comparatorEEEEJSI_SK_iN3cub18CUB_300001_SM_100013GridEvenShareIiEENSR_9GridQueueIjEESO_EEEvDpT0_,@function
        .size           _ZN6thrust24THRUST_300001_SM_1000_NS8cuda_cub4core6detail13_kernel_agentINS1_8__reduce11ReduceAgentINS0_12zip_iteratorIN4cuda3std3__45tupleIJNS0_10device_ptrIdEENS0_17counting_iteratorIlNS0_11use_defaultESF_SF_EEEEEEEPNSB_IJdlEEESJ_iNS1_9__extrema9arg_max_fIdl10comparatorEEEEJSI_SK_iN3cub18CUB_300001_SM_100013GridEvenShareIiEENSR_9GridQueueIjEESO_EEEvDpT0_,(.L_x_739 - _ZN6thrust24THRUST_300001_SM_1000_NS8cuda_cub4core6detail13_kernel_agentINS1_8__reduce11ReduceAgentINS0_12zip_iteratorIN4cuda3std3__45tupleIJNS0_10device_ptrIdEENS0_17counting_iteratorIlNS0_11use_defaultESF_SF_EEEEEEEPNSB_IJdlEEESJ_iNS1_9__extrema9arg_max_fIdl10comparatorEEEEJSI_SK_iN3cub18CUB_300001_SM_100013GridEvenShareIiEENSR_9GridQueueIjEESO_EEEvDpT0_)
        .other          _ZN6thrust24THRUST_300001_SM_1000_NS8cuda_cub4core6detail13_kernel_agentINS1_8__reduce11ReduceAgentINS0_12zip_iteratorIN4cuda3std3__45tupleIJNS0_10device_ptrIdEENS0_17counting_iteratorIlNS0_11use_defaultESF_SF_EEEEEEEPNSB_IJdlEEESJ_iNS1_9__extrema9arg_max_fIdl10comparatorEEEEJSI_SK_iN3cub18CUB_300001_SM_100013GridEvenShareIiEENSR_9GridQueueIjEESO_EEEvDpT0_,@"STO_CUDA_ENTRY STV_DEFAULT"
_ZN6thrust24THRUST_300001_SM_1000_NS8cuda_cub4core6detail13_kernel_agentINS1_8__reduce11ReduceAgentINS0_12zip_iteratorIN4cuda3std3__45tupleIJNS0_10device_ptrIdEENS0_17counting_iteratorIlNS0_11use_defaultESF_SF_EEEEEEEPNSB_IJdlEEESJ_iNS1_9__extrema9arg_max_fIdl10comparatorEEEEJSI_SK_iN3cub18CUB_300001_SM_100013GridEvenShareIiEENSR_9GridQueueIjEESO_EEEvDpT0_:
.text._ZN6thrust24THRUST_300001_SM_1000_NS8cuda_cub4core6detail13_kernel_agentINS1_8__reduce11ReduceAgentINS0_12zip_iteratorIN4cuda3std3__45tupleIJNS0_10device_ptrIdEENS0_17counting_iteratorIlNS0_11use_defaultESF_SF_EEEEEEEPNSB_IJdlEEESJ_iNS1_9__extrema9arg_max_fIdl10comparatorEEEEJSI_SK_iN3cub18CUB_300001_SM_100013GridEvenShareIiEENSR_9GridQueueIjEESO_EEEvDpT0_:
[----:B------:R-:W-:Y:S01]  /*0000*/  LDC R1, c[0x0][0x37c] ;  /* 0x0000df00ff017b82 */ /* 0x000fe20000000800 */
[----:B------:R-:W0:Y:S01]  /*0010*/  S2R R0, SR_CTAID.X ;  /* 0x0000000000007919 */ /* 0x000e220000002500 */
[----:B------:R-:W1:Y:S01]  /*0020*/  LDCU UR4, c[0x0][0x398] ;  /* 0x00007300ff0477ac */ /* 0x000e620008000800 */
[----:B------:R-:W-:Y:S01]  /*0030*/  BSSY.RECONVERGENT B0, `(.L_x_464) ;  /* 0x000066d000007945 */ /* 0x000fe20003800200 */
[----:B------:R-:W2:Y:S01]  /*0040*/  LDCU UR6, c[0x0][0x370] ;  /* 0x00006e00ff0677ac */ /* 0x000ea20008000800 */
[----:B------:R-:W3:Y:S01]  /*0050*/  LDCU.64 UR10, c[0x0][0x358] ;  /* 0x00006b00ff0a77ac */ /* 0x000ee20008000a00 */
[----:B-1----:R-:W-:Y:S01]  /*0060*/  IMAD.U32 R7, RZ, RZ, UR4 ;  /* 0x00000004ff077e24 */ /* 0x002fe2000f8e00ff */
[----:B--2---:R-:W-:Y:S01]  /*0070*/  UIMAD UR6, UR6, 0x500, URZ ;  /* 0x00000500060678a4 */ /* 0x004fe2000f8e02ff */
[----:B0-----:R-:W-:-:S04]  /*0080*/  IMAD R10, R0, 0x500, RZ ;  /* 0x00000500000a7824 */ /* 0x001fc800078e02ff */
[----:B------:R-:W-:-:S05]  /*0090*/  VIADD R2, R10, 0x500 ;  /* 0x000005000a027836 */ /* 0x000fca0000000000 */
[----:B------:R-:W-:-:S13]  /*00a0*/  ISETP.GT.AND P0, PT, R2, R7, PT ;  /* 0x000000070200720c */ /* 0x000fda0003f04270 */
[----:B---3--:R-:W-:Y:S05]  /*00b0*/  @!P0 BRA `(.L_x_465) ;  /* 0x0000003800d08947 */ /* 0x008fea0003800000 */
[----:B------:R-:W0:Y:S01]  /*00c0*/  S2R R5, SR_TID.X ;  /* 0x0000000000057919 */ /* 0x000e220000002100 */
[----:B------:R-:W-:Y:S01]  /*00d0*/  IMAD.IADD R4, R7, 0x1, -R10 ;  /* 0x0000000107047824 */ /* 0x000fe200078e0a0a */
[----:B------:R-:W1:Y:S01]  /*00e0*/  LDCU.64 UR6, c[0x0][0x388] ;  /* 0x00007100ff0677ac */ /* 0x000e620008000a00 */
[----:B------:R-:W-:Y:S01]  /*00f0*/  BSSY.RECONVERGENT B1, `(.L_x_466) ;  /* 0x0000010000017945 */ /* 0x000fe20003800200 */
[----:B------:R-:W-:Y:S01]  /*0100*/  IMAD.MOV.U32 R8, RZ, RZ, RZ ;  /* 0x000000ffff087224 */ /* 0x000fe200078e00ff */
[----:B------:R-:W-:Y:S01]  /*0110*/  CS2R R2, SRZ ;  /* 0x0000000000027805 */ /* 0x000fe2000001ff00 */
[----:B------:R-:W2:Y:S01]  /*0120*/  LDCU.64 UR8, c[0x0][0x388] ;  /* 0x00007100ff0877ac */ /* 0x000ea20008000a00 */
[----:B------:R-:W-:Y:S01]  /*0130*/  IMAD.MOV.U32 R6, RZ, RZ, RZ ;  /* 0x000000ffff067224 */ /* 0x000fe200078e00ff */
[----:B0-----:R-:W-:Y:S01]  /*0140*/  ISETP.GE.AND P0, PT, R5, R4, PT ;  /* 0x000000040500720c */ /* 0x001fe20003f06270 */
[----:B------:R-:W-:-:S12]  /*0150*/  IMAD.MOV.U32 R9, RZ, RZ, R5 ;  /* 0x000000ffff097224 */ /* 0x000fd800078e0005 */
[----:B-12---:R-:W-:Y:S05]  /*0160*/  @P0 BRA `(.L_x_467) ;  /* 0x0000000000200947 */ /* 0x006fea0003800000 */
[----:B------:R-:W0:Y:S01]  /*0170*/  LDC.64 R2, c[0x0][0x380] ;  /* 0x0000e000ff027b82 */ /* 0x000e220000000a00 */
[----:B------:R-:W-:Y:S01]  /*0180*/  IMAD.IADD R11, R10, 0x1, R5 ;  /* 0x000000010a0b7824 */ /* 0x000fe200078e0205 */
[----:B------:R-:W1:Y:S03]  /*0190*/  LDCU.64 UR4, c[0x0][0x388] ;  /* 0x00007100ff0477ac */ /* 0x000e660008000a00 */
[----:B0-----:R-:W-:-:S06]  /*01a0*/  IMAD.WIDE R2, R11, 0x8, R2 ;  /* 0x000000080b027825 */ /* 0x001fcc00078e0202 */
[----:B------:R-:W5:Y:S01]  /*01b0*/  LDG.E.64 R2, desc[UR10][R2.64] ;  /* 0x0000000a02027981 */ /* 0x000f62000c1e1b00 */
[----:B-1----:R-:W-:Y:S01]  /*01c0*/  IADD3 R8, P0, PT, R11, UR4, RZ ;  /* 0x000000040b087c10 */ /* 0x002fe2000ff1e0ff */
[----:B------:R-:W-:-:S03]  /*01d0*/  VIADD R9, R5, 0x100 ;  /* 0x0000010005097836 */ /* 0x000fc60000000000 */
[----:B------:R-:W-:-:S09]  /*01e0*/  LEA.HI.X.SX32 R6, R11, UR5, 0x1, P0 ;  /* 0x000000050b067c11 */ /* 0x000fd200080f0eff */
.L_x_467:
[----:B------:R-:W-:Y:S05]  /*01f0*/  BSYNC.RECONVERGENT B1 ;  /* 0x0000000000017941 */ /* 0x000fea0003800200 */
.L_x_466:
        /* <DEDUP_REMOVED lines=9> */
[----:B------:R-:W0:Y:S01]  /*0290*/  LDC.64 R12, c[0x0][0x380] ;  /* 0x0000e000ff0c7b82 */ /* 0x000e220000000a00 */
[----:B------:R-:W-:Y:S01]  /*02a0*/  LEA.HI R7, R18, 0x1, RZ, 0x18 ;  /* 0x0000000112077811 */ /* 0x000fe200078fc0ff */
[----:B------:R-:W-:-:S03]  /*02b0*/  IMAD.IADD R11, R10, 0x1, R9 ;  /* 0x000000010a0b7824 */ /* 0x000fc600078e0209 */
[----:B------:R-:W-:-:S05]  /*02c0*/  LOP3.LUT R7, R7, 0x3, RZ, 0xc0, !PT ;  /* 0x0000000307077812 */ /* 0x000fca00078ec0ff */
[----:B------:R-:W-:-:S07]  /*02d0*/  IMAD.MOV R7, RZ, RZ, -R7 ;  /* 0x000000ffff077224 */ /* 0x000fce00078e0a07 */
.L_x_474:
[----:B0-----:R-:W-:-:S06]  /*02e0*/  IMAD.WIDE R14, R11, 0x8, R12 ;  /* 0x000000080b0e7825 */ /* 0x001fcc00078e020c */
[----:B------:R-:W2:Y:S01]  /*02f0*/  LDG.E.64 R14, desc[UR10][R14.64] ;  /* 0x0000000a0e0e7981 */ /* 0x000ea2000c1e1b00 */
[----:B------:R-:W-:Y:S01]  /*0300*/  IADD3 R22, P1, PT, R11, UR6, RZ ;  /* 0x000000060b167c10 */ /* 0x000fe2000ff3e0ff */
[----:B------:R-:W-:Y:S01]  /*0310*/  VIADD R7, R7, 0x1 ;  /* 0x0000000107077836 */ /* 0x000fe20000000000 */
[----:B------:R-:W-:Y:S01]  /*0320*/  BSSY.RECONVERGENT B3, `(.L_x_472) ;  /* 0x000001b000037945 */ /* 0x000fe20003800200 */
[----:B------:R-:W-:Y:S01]  /*0330*/  IMAD.MOV.U32 R19, RZ, RZ, R8 ;  /* 0x000000ffff137224 */ /* 0x000fe200078e0008 */
[----:B------:R-:W-:Y:S01]  /*0340*/  LEA.HI.X.SX32 R21, R11, UR7, 0x1, P1 ;  /* 0x000000070b157c11 */ /* 0x000fe200088f0eff */
[----:B------:R-:W-:Y:S01]  /*0350*/  IMAD.MOV.U32 R20, RZ, RZ, R6 ;  /* 0x000000ffff147224 */ /* 0x000fe200078e0006 */
[----:B------:R-:W-:Y:S01]  /*0360*/  ISETP.NE.AND P2, PT, R7, RZ, PT ;  /* 0x000000ff0700720c */ /* 0x000fe20003f45270 */
[----:B-----5:R-:W-:Y:S02]  /*0370*/  IMAD.MOV.U32 R16, RZ, RZ, R2 ;  /* 0x000000ffff107224 */ /* 0x020fe400078e0002 */
[----:B------:R-:W-:-:S02]  /*0380*/  IMAD.MOV.U32 R17, RZ, RZ, R3 ;  /* 0x000000ffff117224 */ /* 0x000fc400078e0003 */
[----:B------:R-:W-:Y:S02]  /*0390*/  IMAD.MOV.U32 R8, RZ, RZ, R22 ;  /* 0x000000ffff087224 */ /* 0x000fe400078e0016 */
        /* <DEDUP_REMOVED lines=19> */
.L_x_473:
[----:B------:R-:W-:Y:S05]  /*04d0*/  BSYNC.RECONVERGENT B3 ;  /* 0x0000000000037941 */ /* 0x000fea0003800200 */
.L_x_472:
[----:B------:R-:W-:Y:S02]  /*04e0*/  VIADD R9, R9, 0x100 ;  /* 0x0000010009097836 */ /* 0x000fe40000000000 */
[----:B------:R-:W-:Y:S01]  /*04f0*/  VIADD R11, R11, 0x100 ;  /* 0x000001000b0b7836 */ /* 0x000fe20000000000 */
[----:B------:R-:W-:Y:S06]  /*0500*/  @P2 BRA `(.L_x_474) ;  /* 0xfffffffc00742947 */ /* 0x000fec000383ffff */
.L_x_471:
[----:B------:R-:W-:Y:S05]  /*0510*/  BSYNC.RECONVERGENT B2 ;  /* 0x0000000000027941 */ /* 0x000fea0003800200 */
.L_x_470:
[----:B------:R-:W-:-:S13]  /*0520*/  ISETP.GE.U32.AND P0, PT, R18, 0x300, PT ;  /* 0x000003001200780c */ /* 0x000fda0003f06070 */
[----:B------:R-:W-:Y:S05]  /*0530*/  @!P0 BRA `(.L_x_469) ;  /* 0x0000000400cc8947 */ /* 0x000fea0003800000 */
[----:B------:R-:W0:Y:S01]  /*0540*/  LDC.64 R12, c[0x0][0x380] ;  /* 0x0000e000ff0c7b82 */ /* 0x000e220000000a00 */
[----:B------:R-:W-:-:S04]  /*0550*/  IMAD.IADD R7, R10, 0x1, R9 ;  /* 0x000000010a077824 */ /* 0x000fc800078e0209 */
[C---:B------:R-:W-:Y:S02]  /*0560*/  VIADD R27, R7.reuse, 0x100 ;  /* 0x00000100071b7836 */ /* 0x040fe40000000000 */
[C---:B------:R-:W-:Y:S02]  /*0570*/  VIADD R26, R7.reuse, 0x200 ;  /* 0x00000200071a7836 */ /* 0x040fe40000000000 */
[----:B------:R-:W-:Y:S01]  /*0580*/  VIADD R25, R7, 0x300 ;  /* 0x0000030007197836 */ /* 0x000fe20000000000 */
[----:B0-----:R-:W-:-:S05]  /*0590*/  IADD3 R10, P0, PT, R12, 0x1000, RZ ;  /* 0x000010000c0a7810 */ /* 0x001fca0007f1e0ff */
[----:B------:R-:W-:-:S08]  /*05a0*/  IMAD.X R11, RZ, RZ, R13, P0 ;  /* 0x000000ffff0b7224 */ /* 0x000fd000000e060d */
.L_x_483:
[----:B------:R-:W-:-:S05]  /*05b0*/  IMAD.WIDE R22, R7, 0x8, R10 ;  /* 0x0000000807167825 */ /* 0x000fca00078e020a */
[----:B------:R-:W2:Y:S04]  /*05c0*/  LDG.E.64 R20, desc[UR10][R22.64+-0x1000] ;  /* 0xfff0000a16147981 */ /* 0x000ea8000c1e1b00 */
[----:B-----5:R0:W5:Y:S04]  /*05d0*/  LDG.E.64 R16, desc[UR10][R22.64+-0x800] ;  /* 0xfff8000a16107981 */ /* 0x020168000c1e1b00 */
[----:B------:R0:W5:Y:S04]  /*05e0*/  LDG.E.64 R14, desc[UR10][R22.64] ;  /* 0x0000000a160e7981 */ /* 0x000168000c1e1b00 */
[----:B------:R0:W5:Y:S01]  /*05f0*/  LDG.E.64 R12, desc[UR10][R22.64+0x800] ;  /* 0x0008000a160c7981 */ /* 0x000162000c1e1b00 */
[C---:B------:R-:W-:Y:S01]  /*0600*/  IADD3 R29, P1, PT, R7.reuse, UR8, RZ ;  /* 0x00000008071d7c10 */ /* 0x040fe2000ff3e0ff */
[----:B------:R-:W-:Y:S03]  /*0610*/  BSSY.RECONVERGENT B2, `(.L_x_475) ;  /* 0x0000016000027945 */ /* 0x000fe60003800200 */
[----:B------:R-:W-:Y:S01]  /*0620*/  LEA.HI.X.SX32 R31, R7, UR9, 0x1, P1 ;  /* 0x00000009071f7c11 */ /* 0x000fe200088f0eff */
[----:B------:R-:W-:-:S03]  /*0630*/  IMAD.MOV.U32 R24, RZ, RZ, R29 ;  /* 0x000000ffff187224 */ /* 0x000fc600078e001d */
[----:B------:R-:W-:Y:S01]  /*0640*/  MOV R28, R31 ;  /* 0x0000001f001c7202 */ /* 0x000fe20000000f00 */
        /* <DEDUP_REMOVED lines=18> */
.L_x_476:
[----:B------:R-:W-:Y:S05]  /*0770*/  BSYNC.RECONVERGENT B2 ;  /* 0x0000000000027941 */ /* 0x000fea0003800200 */
.L_x_475:
[----:B-----5:R-:W-:Y:S01]  /*0780*/  DSETP.GEU.AND P0, PT, |R18|, |R16|, PT ;  /* 0x400000101200722a */ /* 0x020fe20003f0e200 */
[C---:B------:R-:W-:Y:S01]  /*0790*/  IADD3 R21, P1, PT, R27.reuse, UR8, RZ ;  /* 0x000000081b157c10 */ /* 0x040fe2000ff3e0ff */
[----:B------:R-:W-:Y:S01]  /*07a0*/  BSSY.RECONVERGENT B2, `(.L_x_477) ;  /* 0x0000015000027945 */ /* 0x000fe20003800200 */
[----:B------:R-:W-:Y:S02]  /*07b0*/  IMAD.MOV.U32 R2, RZ, RZ, R16 ;  /* 0x000000ffff027224 */ /* 0x000fe400078e0010 */
[----:B------:R-:W-:Y:S01]  /*07c0*/  LEA.HI.X.SX32 R23, R27, UR9, 0x1, P1 ;  /* 0x000000091b177c11 */ /* 0x000fe200088f0eff */
[----:B------:R-:W-:Y:S02]  /*07d0*/  IMAD.MOV.U32 R6, RZ, RZ, R21 ;  /* 0x000000ffff067224 */ /* 0x000fe400078e0015 */
[----:B------:R-:W-:Y:S02]  /*07e0*/  IMAD.MOV.U32 R3, RZ, RZ, R17 ;  /* 0x000000ffff037224 */ /* 0x000fe400078e0011 */
[----:B------:R-:W-:-:S04]  /*07f0*/  IMAD.MOV.U32 R8, RZ, RZ, R23 ;  /* 0x000000ffff087224 */ /* 0x000fc800078e0017 */
        /* <DEDUP_REMOVED lines=15> */
.L_x_478:
[----:B------:R-:W-:Y:S05]  /*08f0*/  BSYNC.RECONVERGENT B2 ;  /* 0x0000000000027941 */ /* 0x000fea0003800200 */
.L_x_477:
[----:B------:R-:W-:Y:S01]  /*0900*/  DSETP.GEU.AND P0, PT, |R2|, |R14|, PT ;  /* 0x4000000e0200722a */ /* 0x000fe20003f0e200 */
[C---:B------:R-:W-:Y:S01]  /*0910*/  IADD3 R21, P1, PT, R26.reuse, UR8, RZ ;  /* 0x000000081a157c10 */ /* 0x040fe2000ff3e0ff */
[----:B------:R-:W-:Y:S01]  /*0920*/  BSSY.RECONVERGENT B2, `(.L_x_479) ;  /* 0x0000016000027945 */ /* 0x000fe20003800200 */
[----:B------:R-:W-:Y:S01]  /*0930*/  IADD3 R29, P2, PT, R25, UR8, RZ ;  /* 0x00000008191d7c10 */ /* 0x000fe2000ff5e0ff */
[----:B------:R-:W-:Y:S01]  /*0940*/  IMAD.MOV.U32 R16, RZ, RZ, R14 ;  /* 0x000000ffff107224 */ /* 0x000fe200078e000e */
        /* <DEDUP_REMOVED lines=19> */
.L_x_480:
[----:B------:R-:W-:Y:S05]  /*0a80*/  BSYNC.RECONVERGENT B2 ;  /* 0x0000000000027941 */ /* 0x000fea0003800200 */
.L_x_479:
[----:B------:R-:W-:Y:S01]  /*0a90*/  DSETP.GEU.AND P0, PT, |R16|, |R12|, PT ;  /* 0x4000000c1000722a */ /* 0x000fe20003f0e200 */
[----:B------:R-:W-:Y:S01]  /*0aa0*/  LEA.HI.X.SX32 R14, R25, UR9, 0x1, P2 ;  /* 0x00000009190e7c11 */ /* 0x000fe200090f0eff */
[----:B------:R-:W-:Y:S01]  /*0ab0*/  BSSY.RECONVERGENT B2, `(.L_x_481) ;  /* 0x0000014000027945 */ /* 0x000fe20003800200 */
[----:B------:R-:W-:Y:S02]  /*0ac0*/  IMAD.MOV.U32 R8, RZ, RZ, R29 ;  /* 0x000000ffff087224 */ /* 0x000fe400078e001d */
[----:B------:R-:W-:Y:S02]  /*0ad0*/  IMAD.MOV.U32 R2, RZ, RZ, R12 ;  /* 0x000000ffff027224 */ /* 0x000fe400078e000c */
[----:B------:R-:W-:Y:S02]  /*0ae0*/  IMAD.MOV.U32 R6, RZ, RZ, R14 ;  /* 0x000000ffff067224 */ /* 0x000fe400078e000e */
[----:B------:R-:W-:-:S05]  /*0af0*/  IMAD.MOV.U32 R3, RZ, RZ, R13 ;  /* 0x000000ffff037224 */ /* 0x000fca00078e000d */
        /* <DEDUP_REMOVED lines=15> */
.L_x_482:
[----:B------:R-:W-:Y:S05]  /*0bf0*/  BSYNC.RECONVERGENT B2 ;  /* 0x0000000000027941 */ /* 0x000fea0003800200 */
.L_x_481:
[----:B------:R-:W-:Y:S02]  /*0c00*/  VIADD R9, R9, 0x400 ;  /* 0x0000040009097836 */ /* 0x000fe40000000000 */
[----:B------:R-:W-:Y:S02]  /*0c10*/  VIADD R27, R27, 0x400 ;  /* 0x000004001b1b7836 */ /* 0x000fe40000000000 */
[----:B------:R-:W-:Y:S01]  /*0c20*/  VIADD R26, R26, 0x400 ;  /* 0x000004001a1a7836 */ /* 0x000fe20000000000 */
[----:B------:R-:W-:Y:S01]  /*0c30*/  ISETP.GE.AND P0, PT, R9, R4, PT ;  /* 0x000000040900720c */ /* 0x000fe20003f06270 */
[----:B------:R-:W-:Y:S02]  /*0c40*/  VIADD R25, R25, 0x400 ;  /* 0x0000040019197836 */ /* 0x000fe40000000000 */
[----:B------:R-:W-:-:S10]  /*0c50*/  VIADD R7, R7, 0x400 ;  /* 0x0000040007077836 */ /* 0x000fd40000000000 */
[----:B------:R-:W-:Y:S05]  /*0c60*/  @!P0 BRA `(.L_x_483) ;  /* 0xfffffff800508947 */ /* 0x000fea000383ffff */
.L_x_469:
[----:B------:R-:W-:Y:S05]  /*0c70*/  BSYNC.RECONVERGENT B1 ;  /* 0x0000000000017941 */ /* 0x000fea0003800200 */
.L_x_468:
        /* <DEDUP_REMOVED lines=34> */
.L_x_486:
[----:B------:R-:W-:Y:S05]  /*0ea0*/  BSYNC.RECONVERGENT B1 ;  /* 0x0000000000017941 */ /* 0x000fea0003800200 */
.L_x_485:
        /* <DEDUP_REMOVED lines=31> */
.L_x_488:
[----:B------:R-:W-:Y:S05]  /*10a0*/  BSYNC.RECONVERGENT B1 ;  /* 0x0000000000017941 */ /* 0x000fea0003800200 */
.L_x_487:
[----:B------:R-:W-:Y:S01]  /*10b0*/  ISETP.GT.AND P0, PT, R15, 0x1b, PT ;  /* 0x0000001b0f00780c */ /* 0x000fe20003f04270 */
[----:B---3--:R3:W3:Y:S01]  /*10c0*/  SHFL.DOWN PT, R8, R2, 0x4, 0x1f ;  /* 0x08801f0002087f89 */ /* 0x0086e200000e0000 */
[----:B------:R-:W-:Y:S01]  /*10d0*/  BSSY.RECONVERGENT B1, `(.L_x_489) ;  /* 0x000001d000017945 */ /* 0x000fe20003800200 */
[----:B0-----:R-:W-:Y:S01]  /*10e0*/  MOV R11, R4 ;  /* 0x00000004000b7202 */ /* 0x001fe20000000f00 */
[----:B------:R-:W-:Y:S01]  /*10f0*/  IMAD.MOV.U32 R12, RZ, RZ, R13 ;  /* 0x000000ffff0c7224 */ /* 0x000fe200078e000d */
[----:B------:R0:W0:Y:S01]  /*1100*/  SHFL.DOWN PT, R9, R3, 0x4, 0x1f ;  /* 0x08801f0003097f89 */ /* 0x00002200000e0000 */
[----:B-1----:R-:W-:Y:S02]  /*1110*/  IMAD.MOV.U32 R6, RZ, RZ, R2 ;  /* 0x000000ffff067224 */ /* 0x002fe400078e0002 */
[----:B--2---:R-:W-:Y:S01]  /*1120*/  IMAD.MOV.U32 R7, RZ, RZ, R3 ;  /* 0x000000ffff077224 */ /* 0x004fe200078e0003 */
[----:B----4-:R1:W2:Y:S04]  /*1130*/  SHFL.DOWN PT, R17, R4, 0x4, 0x1f ;  /* 0x08801f0004117f89 */ /* 0x0102a800000e0000 */
[----:B------:R1:W4:Y:S01]  /*1140*/  SHFL.DOWN PT, R10, R13, 0x4, 0x1f ;  /* 0x08801f000d0a7f89 */ /* 0x00032200000e0000 */
        /* <DEDUP_REMOVED lines=21> */
.L_x_490:
[----:B------:R-:W-:Y:S05]  /*12a0*/  BSYNC.RECONVERGENT B1 ;  /* 0x0000000000017941 */ /* 0x000fea0003800200 */
.L_x_489:
[----:B------:R-:W-:Y:S01]  /*12b0*/  ISETP.GT.AND P0, PT, R15, 0x17, PT ;  /* 0x000000170f00780c */ /* 0x000fe20003f04270 */
[----:B---3--:R3:W2:Y:S01]  /*12c0*/  SHFL.DOWN PT, R8, R6, 0x8, 0x1f ;  /* 0x09001f0006087f89 */ /* 0x0086a200000e0000 */
[----:B------:R-:W-:Y:S01]  /*12d0*/  BSSY.RECONVERGENT B1, `(.L_x_491) ;  /* 0x000001d000017945 */ /* 0x000fe20003800200 */
[----:B-1----:R-:W-:Y:S02]  /*12e0*/  IMAD.MOV.U32 R4, RZ, RZ, R11 ;  /* 0x000000ffff047224 */ /* 0x002fe400078e000b */
[----:B0-----:R3:W0:Y:S01]  /*12f0*/  SHFL.DOWN PT, R9, R7, 0x8, 0x1f ;  /* 0x09001f0007097f89 */ /* 0x00162200000e0000 */
[----:B----4-:R-:W-:Y:S02]  /*1300*/  IMAD.MOV.U32 R10, RZ, RZ, R12 ;  /* 0x000000ffff0a7224 */ /* 0x010fe400078e000c */
[----:B------:R-:W-:Y:S01]  /*1310*/  IMAD.MOV.U32 R2, RZ, RZ, R6 ;  /* 0x000000ffff027224 */ /* 0x000fe200078e0006 */
[----:B------:R3:W1:Y:S01]  /*1320*/  SHFL.DOWN PT, R14, R11, 0x8, 0x1f ;  /* 0x09001f000b0e7f89 */ /* 0x00066200000e0000 */
[----:B------:R-:W-:-:S03]  /*1330*/  IMAD.MOV.U32 R3, RZ, RZ, R7 ;  /* 0x000000ffff037224 */ /* 0x000fc600078e0007 */
[----:B------:R3:W4:Y:S01]  /*1340*/  SHFL.DOWN PT, R13, R12, 0x8, 0x1f ;  /* 0x09001f000c0d7f89 */ /* 0x00072200000e0000 */
[----:B------:R-:W-:Y:S05]  /*1350*/  @P0 BRA `(.L_x_492) ;  /* 0x0000000000500947 */ /* 0x000fea0003800000 */
[----:B0-2---:R-:W-:Y:S01]  /*1360*/  DSETP.GEU.AND P0, PT, |R6|, |R8|, PT ;  /* 0x400000080600722a */ /* 0x005fe20003f0e200 */
[----:B-1----:R-:W-:Y:S02]  /*1370*/  IMAD.MOV.U32 R4, RZ, RZ, R14 ;  /* 0x000000ffff047224 */ /* 0x002fe400078e000e */
        /* <DEDUP_REMOVED lines=18> */
.L_x_492:
[----:B------:R-:W-:Y:S05]  /*14a0*/  BSYNC.RECONVERGENT B1 ;  /* 0x0000000000017941 */ /* 0x000fea0003800200 */
.L_x_491:
[----:B------:R-:W-:Y:S01]  /*14b0*/  ISETP.GT.AND P0, PT, R15, 0xf, PT ;  /* 0x0000000f0f00780c */ /* 0x000fe20003f04270 */
[----:B---3--:R3:W1:Y:S01]  /*14c0*/  SHFL.DOWN PT, R6, R2, 0x10, 0x1f ;  /* 0x0a001f0002067f89 */ /* 0x00866200000e0000 */
[----:B------:R-:W-:Y:S01]  /*14d0*/  BSSY.RECONVERGENT B1, `(.L_x_493) ;  /* 0x000001d000017945 */ /* 0x000fe20003800200 */
[----:B--2---:R-:W-:Y:S02]  /*14e0*/  IMAD.MOV.U32 R17, RZ, RZ, R4 ;  /* 0x000000ffff117224 */ /* 0x004fe400078e0004 */
[----:B------:R3:W2:Y:S01]  /*14f0*/  SHFL.DOWN PT, R7, R3, 0x10, 0x1f ;  /* 0x0a001f0003077f89 */ /* 0x0006a200000e0000 */
[----:B------:R-:W-:Y:S02]  /*1500*/  IMAD.MOV.U32 R19, RZ, RZ, R10 ;  /* 0x000000ffff137224 */ /* 0x000fe400078e000a */
[----:B------:R-:W-:Y:S01]  /*1510*/  IMAD.MOV.U32 R12, RZ, RZ, R2 ;  /* 0x000000ffff0c7224 */ /* 0x000fe200078e0002 */
[----:B0-----:R3:W0:Y:S01]  /*1520*/  SHFL.DOWN PT, R9, R4, 0x10, 0x1f ;  /* 0x0a001f0004097f89 */ /* 0x00162200000e0000 */
[----:B----4-:R-:W-:-:S03]  /*1530*/  IMAD.MOV.U32 R13, RZ, RZ, R3 ;  /* 0x000000ffff0d7224 */ /* 0x010fc600078e0003 */
[----:B------:R3:W4:Y:S01]  /*1540*/  SHFL.DOWN PT, R11, R10, 0x10, 0x1f ;  /* 0x0a001f000a0b7f89 */ /* 0x00072200000e0000 */
[----:B------:R-:W-:Y:S05]  /*1550*/  @P0 BRA `(.L_x_494) ;  /* 0x0000000000500947 */ /* 0x000fea0003800000 */
[----:B-12---:R-:W-:Y:S01]  /*1560*/  DSETP.GEU.AND P0, PT, |R2|, |R6|, PT ;  /* 0x400000060200722a */ /* 0x006fe20003f0e200 */
[----:B0-----:R-:W-:Y:S01]  /*1570*/  IMAD.MOV.U32 R17, RZ, RZ, R9 ;  /* 0x000000ffff117224 */ /* 0x001fe200078e0009 */
        /* <DEDUP_REMOVED lines=18> */
.L_x_494:
[----:B------:R-:W-:Y:S05]  /*16a0*/  BSYNC.RECONVERGENT B1 ;  /* 0x0000000000017941 */ /* 0x000fea0003800200 */
.L_x_493:
[----:B------:R-:W-:Y:S01]  /*16b0*/  ISETP.NE.AND P0, PT, R15, RZ, PT ;  /* 0x000000ff0f00720c */ /* 0x000fe20003f05270 */
[----:B------:R-:W-:-:S12]  /*16c0*/  BSSY.RECONVERGENT B1, `(.L_x_495) ;  /* 0x000000b000017945 */ /* 0x000fd80003800200 */
[----:B------:R-:W-:Y:S05]  /*16d0*/  @P0 BRA `(.L_x_496) ;  /* 0x0000000000240947 */ /* 0x000fea0003800000 */
[----:B---3--:R-:W3:Y:S01]  /*16e0*/  S2R R4, SR_CgaCtaId ;  /* 0x0000000000047919 */ /* 0x008ee20000008800 */
[----:B------:R-:W-:Y:S01]  /*16f0*/  MOV R3, 0x400 ;  /* 0x0000040000037802 */ /* 0x000fe20000000f00 */
[----:B------:R-:W-:Y:S01]  /*1700*/  IMAD.MOV.U32 R18, RZ, RZ, R17 ;  /* 0x000000ffff127224 */ /* 0x000fe200078e0011 */
[----:B------:R-:W-:-:S04]  /*1710*/  SHF.R.U32.HI R2, RZ, 0x1, R5 ;  /* 0x00000001ff027819 */ /* 0x000fc80000011605 */
[----:B------:R-:W-:Y:S02]  /*1720*/  LOP3.LUT R2, R2, 0x1f0, RZ, 0xc0, !PT ;  /* 0x000001f002027812 */ /* 0x000fe400078ec0ff */
[----:B---3--:R-:W-:-:S05]  /*1730*/  LEA R3, R4, R3, 0x18 ;  /* 0x0000000304037211 */ /* 0x008fca00078ec0ff */
[----:B------:R-:W-:-:S05]  /*1740*/  IMAD.IADD R3, R2, 0x1, R3 ;  /* 0x0000000102037824 */ /* 0x000fca00078e0203 */
[----:B------:R3:W-:Y:S04]  /*1750*/  STS.64 [R3+0x10], R18 ;  /* 0x0000101203007388 */ /* 0x0007e80000000a00 */
[----:B------:R3:W-:Y:S02]  /*1760*/  STS.64 [R3+0x8], R12 ;  /* 0x0000080c03007388 */ /* 0x0007e40000000a00 */
.L_x_496:
[----:B------:R-:W-:Y:S05]  /*1770*/  BSYNC.RECONVERGENT B1 ;  /* 0x0000000000017941 */ /* 0x000fea0003800200 */
.L_x_495:
[----:B------:R-:W-:Y:S01]  /*1780*/  BAR.SYNC.DEFER_BLOCKING 0x0 ;  /* 0x0000000000007b1d */ /* 0x000fe20000010000 */
[----:B------:R-:W-:-:S13]  /*1790*/  ISETP.NE.AND P1, PT, R5, RZ, PT ;  /* 0x000000ff0500720c */ /* 0x000fda0003f25270 */
[----:B------:R-:W-:Y:S05]  /*17a0*/  @P1 BRA `(.L_x_497) ;  /* 0x0000004c00d41947 */ /* 0x000fea0003800000 */
[----:B---3--:R-:W3:Y:S01]  /*17b0*/  S2R R3, SR_CgaCtaId ;  /* 0x0000000000037919 */ /* 0x008ee20000008800 */
[----:B------:R-:W-:Y:S01]  /*17c0*/  MOV R2, 0x400 ;  /* 0x0000040000027802 */ /* 0x000fe20000000f00 */
[----:B------:R-:W-:Y:S03]  /*17d0*/  BSSY.RECONVERGENT B1, `(.L_x_498) ;  /* 0x000001a000017945 */ /* 0x000fe60003800200 */
[----:B---3--:R-:W-:-:S05]  /*17e0*/  LEA R32, R3, R2, 0x18 ;  /* 0x0000000203207211 */ /* 0x008fca00078ec0ff */
[----:B-1----:R-:W1:Y:S04]  /*17f0*/  LDS.64 R14, [R32+0x18] ;  /* 0x00001800200e7984 */ /* 0x002e680000000a00 */
[----:B0---4-:R-:W0:Y:S04]  /*1800*/  LDS.128 R8, [R32+0x20] ;  /* 0x0000200020087984 */ /* 0x011e280000000c00 */
[----:B------:R3:W4:Y:S04]  /*1810*/  LDS.64 R2, [R32+0x80] ;  /* 0x0000800020027984 */ /* 0x0007280000000a00 */
[----:B--2---:R3:W2:Y:S01]  /*1820*/  LDS.128 R4, [R32+0x30] ;  /* 0x0000300020047984 */ /* 0x0046a20000000c00 */
        /* <DEDUP_REMOVED lines=20> */
.L_x_499:
[----:B------:R-:W-:Y:S05]  /*1970*/  BSYNC.RECONVERGENT B1 ;  /* 0x0000000000017941 */ /* 0x000fea0003800200 */
.L_x_498:
[----:B------:R0:W1:Y:S01]  /*1980*/  LDS.128 R12, [R32+0x40] ;  /* 0x00004000200c7984 */ /* 0x0000620000000c00 */
[----:B------:R-:W-:Y:S01]  /*1990*/  DSETP.GEU.AND P0, PT, |R28|, |R10|, PT ;  /* 0x4000000a1c00722a */ /* 0x000fe20003f0e200 */
[----:B------:R-:W-:Y:S01]  /*19a0*/  BSSY.RECONVERGENT B1, `(.L_x_500) ;  /* 0x0000017000017945 */ /* 0x000fe20003800200 */
[----:B------:R-:W-:Y:S01]  /*19b0*/  IMAD.MOV.U32 R33, RZ, RZ, R4 ;  /* 0x000000ffff217224 */ /* 0x000fe200078e0004 */
[----:B------:R0:W2:Y:S01]  /*19c0*/  LDS.128 R16, [R32+0x50] ;  /* 0x0000500020107984 */ /* 0x0000a20000000c00 */
[----:B------:R-:W-:Y:S02]  /*19d0*/  IMAD.MOV.U32 R35, RZ, RZ, R5 ;  /* 0x000000ffff237224 */ /* 0x000fe400078e0005 */
[----:B------:R-:W-:Y:S01]  /*19e0*/  IMAD.MOV.U32 R8, RZ, RZ, R10 ;  /* 0x000000ffff087224 */ /* 0x000fe200078e000a */
[----:B------:R0:W3:Y:S01]  /*19f0*/  LDS.128 R20, [R32+0x60] ;  /* 0x0000600020147984 */ /* 0x0000e20000000c00 */
[----:B------:R-:W-:-:S03]  /*1a00*/  IMAD.MOV.U32 R9, RZ, RZ, R11 ;  /* 0x000000ffff097224 */ /* 0x000fc600078e000b */
[----:B------:R0:W4:Y:S03]  /*1a10*/  LDS.128 R24, [R32+0x70] ;  /* 0x0000700020187984 */ /* 0x0001260000000c00 */
        /* <DEDUP_REMOVED lines=15> */
.L_x_501:
[----:B------:R-:W-:Y:S05]  /*1b10*/  BSYNC.RECONVERGENT B1 ;  /* 0x0000000000017941 */ /* 0x000fea0003800200 */
.L_x_500:
        /* <DEDUP_REMOVED lines=21> */
.L_x_503:
[----:B------:R-:W-:Y:S05]  /*1c70*/  BSYNC.RECONVERGENT B1 ;  /* 0x0000000000017941 */ /* 0x000fea0003800200 */
.L_x_502:
[----:B------:R-:W-:Y:S01]  /*1c80*/  DSETP.GEU.AND P0, PT, |R4|, |R14|, PT ;  /* 0x4000000e0400722a */ /* 0x000fe20003f0e200 */
[----:B------:R-:W-:Y:S01]  /*1c90*/  BSSY.RECONVERGENT B1, `(.L_x_504) ;  /* 0x0000014000017945 */ /* 0x000fe20003800200 */
[----:B------:R-:W-:Y:S02]  /*1ca0*/  IMAD.MOV.U32 R6, RZ, RZ, R14 ;  /* 0x000000ffff067224 */ /* 0x000fe400078e000e */
[----:B------:R-:W-:Y:S02]  /*1cb0*/  IMAD.MOV.U32 R7, RZ, RZ, R15 ;  /* 0x000000ffff077224 */ /* 0x000fe400078e000f */
[----:B--2---:R-:W-:Y:S02]  /*1cc0*/  IMAD.MOV.U32 R9, RZ, RZ, R16 ;  /* 0x000000ffff097224 */ /* 0x004fe400078e0010 */
        /* <DEDUP_REMOVED lines=16> */
.L_x_505:
[----:B------:R-:W-:Y:S05]  /*1dd0*/  BSYNC.RECONVERGENT B1 ;  /* 0x0000000000017941 */ /* 0x000fea0003800200 */
.L_x_504:
        /* <DEDUP_REMOVED lines=21> */
.L_x_507:
[----:B------:R-:W-:Y:S05]  /*1f30*/  BSYNC.RECONVERGENT B1 ;  /* 0x0000000000017941 */ /* 0x000fea0003800200 */
.L_x_506:
[----:B------:R-:W-:Y:S01]  /*1f40*/  DSETP.GEU.AND P0, PT, |R4|, |R22|, PT ;  /* 0x400000160400722a */ /* 0x000fe20003f0e200 */
[----:B------:R-:W-:Y:S01]  /*1f50*/  BSSY.RECONVERGENT B1, `(.L_x_508) ;  /* 0x0000014000017945 */ /* 0x000fe20003800200 */
[----:B------:R-:W-:Y:S02]  /*1f60*/  IMAD.MOV.U32 R6, RZ, RZ, R22 ;  /* 0x000000ffff067224 */ /* 0x000fe400078e0016 */
[----:B------:R-:W-:Y:S02]  /*1f70*/  IMAD.MOV.U32 R7, RZ, RZ, R23 ;  /* 0x000000ffff077224 */ /* 0x000fe400078e0017 */
[----:B----4-:R-:W-:Y:S02]  /*1f80*/  IMAD.MOV.U32 R9, RZ, RZ, R24 ;  /* 0x000000ffff097224 */ /* 0x010fe400078e0018 */
        /* <DEDUP_REMOVED lines=16> */
.L_x_509:
[----:B------:R-:W-:Y:S05]  /*2090*/  BSYNC.RECONVERGENT B1 ;  /* 0x0000000000017941 */ /* 0x000fea0003800200 */
.L_x_508:
[----:B------:R-:W-:Y:S01]  /*20a0*/  DSETP.GEU.AND P0, PT, |R6|, |R26|, PT ;  /* 0x4000001a0600722a */ /* 0x000fe20003f0e200 */
[----:B------:R-:W-:Y:S02]  /*20b0*/  IMAD.MOV.U32 R12, RZ, RZ, R26 ;  /* 0x000000ffff0c7224 */ /* 0x000fe400078e001a */
[----:B------:R-:W-:Y:S02]  /*20c0*/  IMAD.MOV.U32 R13, RZ, RZ, R27 ;  /* 0x000000ffff0d7224 */ /* 0x000fe400078e001b */
        /* <DEDUP_REMOVED lines=18> */
.L_x_484:
        /* <DEDUP_REMOVED lines=8> */
[----:B------:R-:W-:Y:S01]  /*2270*/  ISETP.GT.AND P0, PT, R11, R4, PT ;  /* 0x000000040b00720c */ /* 0x000fe20003f04270 */
[----:B------:R-:W-:Y:S02]  /*2280*/  IMAD.IADD R9, R4, 0x1, R9 ;  /* 0x0000000104097824 */ /* 0x000fe400078e0209 */
[----:B------:R-:W-:-:S03]  /*2290*/  IMAD.MOV.U32 R11, RZ, RZ, R3 ;  /* 0x000000ffff0b7224 */ /* 0x000fc600078e0003 */
        /* <DEDUP_REMOVED lines=27> */
.L_x_511:
[----:B------:R-:W-:Y:S05]  /*2450*/  BSYNC.RECONVERGENT B1 ;  /* 0x0000000000017941 */ /* 0x000fea0003800200 */
.L_x_510:
[----:B------:R-:W-:Y:S01]  /*2460*/  VIADD R2, R7, 0x2 ;  /* 0x0000000207027836 */ /* 0x000fe20000000000 */
[----:B--2---:R1:W2:Y:S01]  /*2470*/  SHFL.DOWN PT, R12, R10, 0x2, R9 ;  /* 0x084000000a0c7989 */ /* 0x0042a200000e0009 */
[----:B------:R-:W-:Y:S01]  /*2480*/  BSSY.RECONVERGENT B1, `(.L_x_512) ;  /* 0x000001e000017945 */ /* 0x000fe20003800200 */
[----:B------:R-:W-:Y:S02]  /*2490*/  IMAD.MOV.U32 R8, RZ, RZ, R16 ;  /* 0x000000ffff087224 */ /* 0x000fe400078e0010 */
[----:B------:R-:W-:Y:S01]  /*24a0*/  ISETP.GT.AND P0, PT, R2, R9, PT ;  /* 0x000000090200720c */ /* 0x000fe20003f04270 */
[----:B---3--:R1:W3:Y:S01]  /*24b0*/  SHFL.DOWN PT, R13, R11, 0x2, R9 ;  /* 0x084000000b0d7989 */ /* 0x0082e200000e0009 */
[----:B------:R-:W-:Y:S02]  /*24c0*/  IMAD.MOV.U32 R14, RZ, RZ, R18 ;  /* 0x000000ffff0e7224 */ /* 0x000fe400078e0012 */
[----:B------:R-:W-:Y:S01]  /*24d0*/  IMAD.MOV.U32 R2, RZ, RZ, R10 ;  /* 0x000000ffff027224 */ /* 0x000fe200078e000a */
[----:B----4-:R1:W4:Y:S01]  /*24e0*/  SHFL.DOWN PT, R15, R16, 0x2, R9 ;  /* 0x08400000100f7989 */ /* 0x01032200000e0009 */
[----:B------:R-:W-:-:S03]  /*24f0*/  IMAD.MOV.U32 R3, RZ, RZ, R11 ;  /* 0x000000ffff037224 */ /* 0x000fc600078e000b */
[----:B0-----:R1:W0:Y:S04]  /*2500*/  SHFL.DOWN PT, R17, R18, 0x2, R9 ;  /* 0x0840000012117989 */ /* 0x00122800000e0009 */
[----:B------:R-:W-:Y:S05]  /*2510*/  @P0 BRA `(.L_x_513) ;  /* 0x0000000000500947 */ /* 0x000fea0003800000 */
[----:B--23--:R-:W-:Y:S01]  /*2520*/  DSETP.GEU.AND P0, PT, |R10|, |R12|, PT ;  /* 0x4000000c0a00722a */ /* 0x00cfe20003f0e200 */
[----:B----4-:R-:W-:Y:S02]  /*2530*/  IMAD.MOV.U32 R8, RZ, RZ, R15 ;  /* 0x000000ffff087224 */ /* 0x010fe400078e000f */
[----:B0-----:R-:W-:Y:S02]  /*2540*/  IMAD.MOV.U32 R14, RZ, RZ, R17 ;  /* 0x000000ffff0e7224 */ /* 0x001fe400078e0011 */
        /* <DEDUP_REMOVED lines=17> */
.L_x_513:
[----:B------:R-:W-:Y:S05]  /*2660*/  BSYNC.RECONVERGENT B1 ;  /* 0x0000000000017941 */ /* 0x000fea0003800200 */
.L_x_512:
[----:B------:R-:W-:Y:S01]  /*2670*/  VIADD R6, R7, 0x4 ;  /* 0x0000000407067836 */ /* 0x000fe20000000000 */
[----:B--2---:R2:W2:Y:S01]  /*2680*/  SHFL.DOWN PT, R12, R2, 0x4, R9 ;  /* 0x08800000020c7989 */ /* 0x0044a200000e0009 */
[----:B------:R-:W-:Y:S01]  /*2690*/  BSSY.RECONVERGENT B1, `(.L_x_514) ;  /* 0x000001e000017945 */ /* 0x000fe20003800200 */
[----:B-1----:R-:W-:Y:S02]  /*26a0*/  IMAD.MOV.U32 R16, RZ, RZ, R14 ;  /* 0x000000ffff107224 */ /* 0x002fe400078e000e */
        /* <DEDUP_REMOVED lines=28> */
.L_x_515:
[----:B------:R-:W-:Y:S05]  /*2870*/  BSYNC.RECONVERGENT B1 ;  /* 0x0000000000017941 */ /* 0x000fea0003800200 */
.L_x_514:
[----:B--2---:R-:W-:Y:S01]  /*2880*/  VIADD R2, R7, 0x8 ;  /* 0x0000000807027836 */ /* 0x004fe20000000000 */
[----:B------:R2:W2:Y:S01]  /*2890*/  SHFL.DOWN PT, R12, R10, 0x8, R9 ;  /* 0x090000000a0c7989 */ /* 0x0004a200000e0009 */
        /* <DEDUP_REMOVED lines=30> */
.L_x_517:
[----:B------:R-:W-:Y:S05]  /*2a80*/  BSYNC.RECONVERGENT B1 ;  /* 0x0000000000017941 */ /* 0x000fea0003800200 */
.L_x_516:
[----:B-1----:R-:W-:Y:S01]  /*2a90*/  VIADD R6, R7, 0x10 ;  /* 0x0000001007067836 */ /* 0x002fe20000000000 */
[----:B--2---:R1:W2:Y:S01]  /*2aa0*/  SHFL.DOWN PT, R10, R2, 0x10, R9 ;  /* 0x0a000000020a7989 */ /* 0x0042a200000e0009 */
[----:B------:R-:W-:Y:S01]  /*2ab0*/  BSSY.RECONVERGENT B1, `(.L_x_518) ;  /* 0x000001e000017945 */ /* 0x000fe20003800200 */
[----:B0-----:R-:W-:Y:S01]  /*2ac0*/  IMAD.MOV.U32 R17, RZ, RZ, R8 ;  /* 0x000000ffff117224 */ /* 0x001fe200078e0008 */
[----:B------:R-:W-:Y:S01]  /*2ad0*/  MOV R19, R14 ;  /* 0x0000000e00137202 */ /* 0x000fe20000000f00 */
[----:B------:R1:W0:Y:S01]  /*2ae0*/  SHFL.DOWN PT, R11, R3, 0x10, R9 ;  /* 0x0a000000030b7989 */ /* 0x00022200000e0009 */
[----:B------:R-:W-:Y:S01]  /*2af0*/  ISETP.GT.AND P0, PT, R6, R9, PT ;  /* 0x000000090600720c */ /* 0x000fe20003f04270 */
[----:B------:R-:W-:Y:S02]  /*2b00*/  IMAD.MOV.U32 R12, RZ, RZ, R2 ;  /* 0x000000ffff0c7224 */ /* 0x000fe400078e0002 */
[----:B----4-:R1:W4:Y:S01]  /*2b10*/  SHFL.DOWN PT, R15, R8, 0x10, R9 ;  /* 0x0a000000080f7989 */ /* 0x01032200000e0009 */
[----:B---3--:R-:W-:-:S03]  /*2b20*/  IMAD.MOV.U32 R13, RZ, RZ, R3 ;  /* 0x000000ffff0d7224 */ /* 0x008fc600078e0003 */
[----:B------:R1:W3:Y:S06]  /*2b30*/  SHFL.DOWN PT, R21, R14, 0x10, R9 ;  /* 0x0a0000000e157989 */ /* 0x0002ec00000e0009 */
[----:B------:R-:W-:Y:S05]  /*2b40*/  @P0 BRA `(.L_x_519) ;  /* 0x0000000000500947 */ /* 0x000fea0003800000 */
[----:B0-2---:R-:W-:Y:S01]  /*2b50*/  DSETP.GEU.AND P0, PT, |R2|, |R10|, PT ;  /* 0x4000000a0200722a */ /* 0x005fe20003f0e200 */
        /* <DEDUP_REMOVED lines=19> */
.L_x_519:
[----:B------:R-:W-:Y:S05]  /*2c90*/  BSYNC.RECONVERGENT B1 ;  /* 0x0000000000017941 */ /* 0x000fea0003800200 */
.L_x_518:
[----:B------:R-:W-:Y:S01]  /*2ca0*/  ISETP.NE.AND P0, PT, R7, RZ, PT ;  /* 0x000000ff0700720c */ /* 0x000fe20003f05270 */
[----:B------:R-:W-:-:S12]  /*2cb0*/  BSSY.RECONVERGENT B1, `(.L_x_520) ;  /* 0x000000b000017945 */ /* 0x000fd80003800200 */
[----:B------:R-:W-:Y:S05]  /*2cc0*/  @P0 BRA `(.L_x_521) ;  /* 0x0000000000240947 */ /* 0x000fea0003800000 */
[----:B------:R-:W5:Y:S01]  /*2cd0*/  S2R R6, SR_CgaCtaId ;  /* 0x0000000000067919 */ /* 0x000f620000008800 */
[----:B-1----:R-:W-:Y:S01]  /*2ce0*/  MOV R3, 0x400 ;  /* 0x0000040000037802 */ /* 0x002fe20000000f00 */
[----:B------:R-:W-:Y:S01]  /*2cf0*/  IMAD.MOV.U32 R18, RZ, RZ, R17 ;  /* 0x000000ffff127224 */ /* 0x000fe200078e0011 */
[----:B------:R-:W-:-:S04]  /*2d00*/  SHF.R.U32.HI R2, RZ, 0x1, R5 ;  /* 0x00000001ff027819 */ /* 0x000fc80000011605 */
[----:B------:R-:W-:Y:S02]  /*2d10*/  LOP3.LUT R2, R2, 0x1f0, RZ, 0xc0, !PT ;  /* 0x000001f002027812 */ /* 0x000fe400078ec0ff */
[----:B-----5:R-:W-:-:S05]  /*2d20*/  LEA R3, R6, R3, 0x18 ;  /* 0x0000000306037211 */ /* 0x020fca00078ec0ff */
[----:B------:R-:W-:-:S05]  /*2d30*/  IMAD.IADD R3, R2, 0x1, R3 ;  /* 0x0000000102037824 */ /* 0x000fca00078e0203 */
[----:B------:R1:W-:Y:S04]  /*2d40*/  STS.64 [R3+0x10], R18 ;  /* 0x0000101203007388 */ /* 0x0003e80000000a00 */
[----:B------:R1:W-:Y:S02]  /*2d50*/  STS.64 [R3+0x8], R12 ;  /* 0x0000080c03007388 */ /* 0x0003e40000000a00 */
.L_x_521:
[----:B------:R-:W-:Y:S05]  /*2d60*/  BSYNC.RECONVERGENT B1 ;  /* 0x0000000000017941 */ /* 0x000fea0003800200 */
.L_x_520:
[----:B------:R-:W-:Y:S01]  /*2d70*/  BAR.SYNC.DEFER_BLOCKING 0x0 ;  /* 0x0000000000007b1d */ /* 0x000fe20000010000 */
[----:B------:R-:W-:-:S13]  /*2d80*/  ISETP.NE.AND P1, PT, R5, RZ, PT ;  /* 0x000000ff0500720c */ /* 0x000fda0003f25270 */
[----:B------:R-:W-:Y:S05]  /*2d90*/  @P1 BRA `(.L_x_497) ;  /* 0x0000003800581947 */ /* 0x000fea0003800000 */
[----:B------:R-:W-:Y:S01]  /*2da0*/  ISETP.GE.AND P0, PT, R4, 0x21, PT ;  /* 0x000000210400780c */ /* 0x000fe20003f06270 */
[----:B0-----:R-:W-:Y:S02]  /*2db0*/  IMAD.MOV.U32 R11, RZ, RZ, R17 ;  /* 0x000000ffff0b7224 */ /* 0x001fe400078e0011 */
[----:B-1----:R-:W-:Y:S02]  /*2dc0*/  IMAD.MOV.U32 R14, RZ, RZ, R19 ;  /* 0x000000ffff0e7224 */ /* 0x002fe400078e0013 */
        /* <DEDUP_REMOVED lines=29> */
.L_x_523:
[----:B------:R-:W-:Y:S05]  /*2fa0*/  BSYNC.RECONVERGENT B1 ;  /* 0x0000000000017941 */ /* 0x000fea0003800200 */
.L_x_522:
[----:B------:R-:W-:Y:S01]  /*2fb0*/  ISETP.GE.AND P0, PT, R4, 0x41, PT ;  /* 0x000000410400780c */ /* 0x000fe20003f06270 */
[----:B------:R-:W-:Y:S02]  /*2fc0*/  IMAD.MOV.U32 R5, RZ, RZ, R11 ;  /* 0x000000ffff057224 */ /* 0x000fe400078e000b */
[----:B--2---:R-:W-:Y:S02]  /*2fd0*/  IMAD.MOV.U32 R10, RZ, RZ, R14 ;  /* 0x000000ffff0a7224 */ /* 0x004fe400078e000e */
        /* <DEDUP_REMOVED lines=29> */
.L_x_525:
[----:B------:R-:W-:Y:S05]  /*31b0*/  BSYNC.RECONVERGENT B1 ;  /* 0x0000000000017941 */ /* 0x000fea0003800200 */
.L_x_524:
        /* <DEDUP_REMOVED lines=32> */
.L_x_527:
[----:B------:R-:W-:Y:S05]  /*33c0*/  BSYNC.RECONVERGENT B1 ;  /* 0x0000000000017941 */ /* 0x000fea0003800200 */
.L_x_526:
        /* <DEDUP_REMOVED lines=32> */
.L_x_529:
[----:B------:R-:W-:Y:S05]  /*35d0*/  BSYNC.RECONVERGENT B1 ;  /* 0x0000000000017941 */ /* 0x000fea0003800200 */
.L_x_528:
        /* <DEDUP_REMOVED lines=32> */
.L_x_531:
[----:B------:R-:W-:Y:S05]  /*37e0*/  BSYNC.RECONVERGENT B1 ;  /* 0x0000000000017941 */ /* 0x000fea0003800200 */
.L_x_530:
        /* <DEDUP_REMOVED lines=32> */
.L_x_533:
[----:B------:R-:W-:Y:S05]  /*39f0*/  BSYNC.RECONVERGENT B1 ;  /* 0x0000000000017941 */ /* 0x000fea0003800200 */
.L_x_532:
        /* <DEDUP_REMOVED lines=32> */
.L_x_465:
[----:B------:R-:W0:Y:S01]  /*3c00*/  S2R R4, SR_TID.X ;  /* 0x0000000000047919 */ /* 0x000e220000002100 */
[----:B------:R-:W1:Y:S01]  /*3c10*/  LDCU.128 UR12, c[0x0][0x380] ;  /* 0x00007000ff0c77ac */ /* 0x000e620008000c00 */
[----:B------:R-:W-:Y:S02]  /*3c20*/  SHF.R.S32.HI R5, RZ, 0x1f, R10 ;  /* 0x0000001fff057819 */ /* 0x000fe4000001140a */
[----:B0-----:R-:W-:-:S04]  /*3c30*/  IADD3 R2, P0, PT, R10, R4, RZ ;  /* 0x000000040a027210 */ /* 0x001fc80007f1e0ff */
[----:B-1----:R-:W-:Y:S01]  /*3c40*/  LEA R8, P1, R2, UR12, 0x3 ;  /* 0x0000000c02087c11 */ /* 0x002fe2000f8218ff */
[----:B------:R-:W-:-:S05]  /*3c50*/  IMAD.X R3, RZ, RZ, R5, P0 ;  /* 0x000000ffff037224 */ /* 0x000fca00000e0605 */
[----:B------:R-:W-:-:S05]  /*3c60*/  LEA.HI.X R9, R2, UR13, R3, 0x3, P1 ;  /* 0x0000000d02097c11 */ /* 0x000fca00088f1c03 */
[----:B------:R-:W2:Y:S04]  /*3c70*/  LDG.E.64 R12, desc[UR10][R8.64] ;  /* 0x0000000a080c7981 */ /* 0x000ea8000c1e1b00 */
[----:B------:R-:W2:Y:S04]  /*3c80*/  LDG.E.64 R14, desc[UR10][R8.64+0x800] ;  /* 0x0008000a080e7981 */ /* 0x000ea8000c1e1b00 */
[----:B------:R-:W3:Y:S04]  /*3c90*/  LDG.E.64 R16, desc[UR10][R8.64+0x1000] ;  /* 0x0010000a08107981 */ /* 0x000ee8000c1e1b00 */
[----:B------:R-:W4:Y:S04]  /*3ca0*/  LDG.E.64 R18, desc[UR10][R8.64+0x1800] ;  /* 0x0018000a08127981 */ /* 0x000f28000c1e1b00 */
[----:B------:R0:W5:Y:S01]  /*3cb0*/  LDG.E.64 R2, desc[UR10][R8.64+0x2000] ;  /* 0x0020000a08027981 */ /* 0x000162000c1e1b00 */
[----:B------:R-:W-:Y:S01]  /*3cc0*/  BSSY.RECONVERGENT B1, `(.L_x_534) ;  /* 0x000001f000017945 */ /* 0x000fe20003800200 */
[C---:B0-----:R-:W-:Y:S01]  /*3cd0*/  LOP3.LUT R8, R4.reuse, 0x400, RZ, 0xfc, !PT ;  /* 0x0000040004087812 */ /* 0x041fe200078efcff */
[----:B------:R-:W-:Y:S01]  /*3ce0*/  VIADD R9, R4, 0x200 ;  /* 0x0000020004097836 */ /* 0x000fe20000000000 */
[----:B--2---:R-:W-:-:S06]  /*3cf0*/  DSETP.GEU.AND P0, PT, |R12|, |R14|, PT ;  /* 0x4000000e0c00722a */ /* 0x004fcc0003f0e200 */
[----:B------:R-:W-:Y:S02]  /*3d00*/  FSEL R12, R12, R14, P0 ;  /* 0x0000000e0c0c7208 */ /* 0x000fe40000000000 */
[----:B------:R-:W-:Y:S02]  /*3d10*/  FSEL R13, R13, R15, P0 ;  /* 0x0000000f0d0d7208 */ /* 0x000fe40000000000 */
[----:B------:R-:W-:-:S04]  /*3d20*/  IADD3 R14, P1, PT, R10, UR14, RZ ;  /* 0x0000000e0a0e7c10 */ /* 0x000fc8000ff3e0ff */
[----:B---3--:R-:W-:Y:S01]  /*3d30*/  DSETP.GEU.AND P2, PT, |R12|, |R16|, PT ;  /* 0x400000100c00722a */ /* 0x008fe20003f4e200 */
[----:B------:R-:W-:-:S05]  /*3d40*/  IADD3 R6, P5, PT, R8, R14, RZ ;  /* 0x0000000e08067210 */ /* 0x000fca0007fbe0ff */
[----:B------:R-:W-:Y:S02]  /*3d50*/  FSEL R12, R12, R16, P2 ;  /* 0x000000100c0c7208 */ /* 0x000fe40001000000 */
[----:B------:R-:W-:-:S06]  /*3d60*/  FSEL R13, R13, R17, P2 ;  /* 0x000000110d0d7208 */ /* 0x000fcc0001000000 */
[----:B----4-:R-:W-:-:S06]  /*3d70*/  DSETP.GEU.AND P3, PT, |R12|, |R18|, PT ;  /* 0x400000120c00722a */ /* 0x010fcc0003f6e200 */
[----:B------:R-:W-:Y:S02]  /*3d80*/  FSEL R10, R12, R18, P3 ;  /* 0x000000120c0a7208 */ /* 0x000fe40001800000 */
[----:B------:R-:W-:Y:S02]  /*3d90*/  FSEL R11, R13, R19, P3 ;  /* 0x000000130d0b7208 */ /* 0x000fe40001800000 */
[----:B------:R-:W-:Y:S01]  /*3da0*/  IADD3.X R12, PT, PT, R5, UR15, RZ, P1, !PT ;  /* 0x0000000f050c7c10 */ /* 0x000fe20008ffe4ff */
[C---:B------:R-:W-:Y:S01]  /*3db0*/  VIADD R5, R4.reuse, 0x100 ;  /* 0x0000010004057836 */ /* 0x040fe20000000000 */
[----:B------:R-:W-:Y:S02]  /*3dc0*/  ISETP.LE.AND P1, PT, R7, UR6, PT ;  /* 0x0000000607007c0c */ /* 0x000fe4000bf23270 */
[----:B-----5:R-:W-:Y:S02]  /*3dd0*/  DSETP.GEU.AND P4, PT, |R10|, |R2|, PT ;  /* 0x400000020a00722a */ /* 0x020fe40003f8e200 */
[----:B------:R-:W-:Y:S01]  /*3de0*/  @P2 SEL R9, R4, R5, P0 ;  /* 0x0000000504092207 */ /* 0x000fe20000000000 */
[----:B------:R-:W-:-:S02]  /*3df0*/  IMAD.X R5, RZ, RZ, R12, P5 ;  /* 0x000000ffff057224 */ /* 0x000fc400028e060c */
[----:B------:R-:W-:-:S09]  /*3e00*/  @!P3 VIADD R9, R4, 0x300 ;  /* 0x000003000409b836 */ /* 0x000fd20000000000 */
        /* <DEDUP_REMOVED lines=10> */
.L_x_535:
[----:B------:R-:W-:Y:S05]  /*3eb0*/  BSYNC.RECONVERGENT B1 ;  /* 0x0000000000017941 */ /* 0x000fea0003800200 */
.L_x_534:
        /* <DEDUP_REMOVED lines=12> */
[----:B------:R-:W-:-:S05]  /*3f80*/  IMAD.MOV.U32 R11, RZ, RZ, 0x500 ;  /* 0x00000500ff0b7424 */ /* 0x000fca00078e00ff */
[----:B------:R-:W2:Y:S01]  /*3f90*/  ATOMG.E.ADD.STRONG.GPU PT, R10, desc[UR10][R8.64], R11 ;  /* 0x8000000b080a79a8 */ /* 0x000ea200081ef10a */
[----:B------:R-:W0:Y:S01]  /*3fa0*/  S2UR UR5, SR_CgaCtaId ;  /* 0x00000000000579c3 */ /* 0x000e220000008800 */
[----:B------:R-:W-:Y:S02]  /*3fb0*/  UMOV UR4, 0x400 ;  /* 0x0000040000047882 */ /* 0x000fe40000000000 */
[----:B0-----:R-:W-:Y:S01]  /*3fc0*/  ULEA UR4, UR5, UR4, 0x18 ;  /* 0x0000000405047291 */ /* 0x001fe2000f8ec0ff */
[----:B--2---:R-:W-:-:S08]  /*3fd0*/  VIADD R10, R10, UR6 ;  /* 0x000000060a0a7c36 */ /* 0x004fd00008000000 */
[----:B------:R0:W-:Y:S03]  /*3fe0*/  STS [UR4+0x98], R10 ;  /* 0x0000980aff007988 */ /* 0x0001e60008000804 */
.L_x_538:
[----:B------:R-:W-:Y:S05]  /*3ff0*/  BSYNC.RECONVERGENT B1 ;  /* 0x0000000000017941 */ /* 0x000fea0003800200 */
.L_x_537:
[----:B------:R-:W1:Y:S08]  /*4000*/  S2UR UR5, SR_CgaCtaId ;  /* 0x00000000000579c3 */ /* 0x000e700000008800 */
[----:B------:R-:W-:Y:S06]  /*4010*/  BAR.SYNC.DEFER_BLOCKING 0x0 ;  /* 0x0000000000007b1d */ /* 0x000fec0000010000 */
[----:B------:R-:W-:-:S02]  /*4020*/  UMOV UR4, 0x400 ;  /* 0x0000040000047882 */ /* 0x000fc40000000000 */
[----:B-1----:R-:W-:-:S06]  /*4030*/  ULEA UR4, UR5, UR4, 0x18 ;  /* 0x0000000405047291 */ /* 0x002fcc000f8ec0ff */
[----:B------:R-:W-:-:S05]  /*4040*/  IMAD.U32 R14, RZ, RZ, UR4 ;  /* 0x00000004ff0e7e24 */ /* 0x000fca000f8e00ff */
[----:B------:R-:W0:Y:S02]  /*4050*/  LDS R12, [R14+0x98] ;  /* 0x000098000e0c7984 */ /* 0x000e240000000800 */
[----:B0-----:R-:W-:-:S05]  /*4060*/  VIADD R10, R12, 0x500 ;  /* 0x000005000c0a7836 */ /* 0x001fca0000000000 */
[----:B------:R-:W-:-:S13]  /*4070*/  ISETP.GT.AND P0, PT, R10, R7, PT ;  /* 0x000000070a00720c */ /* 0x000fda0003f04270 */
[----:B------:R-:W-:Y:S05]  /*4080*/  @P0 BRA `(.L_x_539) ;  /* 0x0000000400900947 */ /* 0x000fea0003800000 */
[----:B------:R-:W-:Y:S01]  /*4090*/  BSSY.RECONVERGENT B1, `(.L_x_539) ;  /* 0x0000063000017945 */ /* 0x000fe20003800200 */
[----:B------:R-:W-:Y:S01]  /*40a0*/  IMAD.MOV.U32 R20, RZ, RZ, R2 ;  /* 0x000000ffff147224 */ /* 0x000fe200078e0002 */
[----:B------:R-:W0:Y:S01]  /*40b0*/  LDCU UR7, c[0x0][0x398] ;  /* 0x00007300ff0777ac */ /* 0x000e220008000800 */
[----:B------:R-:W-:Y:S02]  /*40c0*/  IMAD.MOV.U32 R21, RZ, RZ, R3 ;  /* 0x000000ffff157224 */ /* 0x000fe400078e0003 */
[----:B------:R-:W-:Y:S01]  /*40d0*/  IMAD.MOV.U32 R27, RZ, RZ, R6 ;  /* 0x000000ffff1b7224 */ /* 0x000fe200078e0006 */
[----:B------:R-:W1:Y:S01]  /*40e0*/  LDCU.128 UR12, c[0x0][0x380] ;  /* 0x00007000ff0c77ac */ /* 0x000e620008000c00 */
[----:B------:R-:W-:-:S07]  /*40f0*/  IMAD.MOV.U32 R22, RZ, RZ, R5 ;  /* 0x000000ffff167224 */ /* 0x000fce00078e0005 */
.L_x_542:
[----:B------:R-:W-:-:S04]  /*4100*/  IADD3 R28, P0, PT, R4, R12, RZ ;  /* 0x0000000c041c7210 */ /* 0x000fc80007f1e0ff */
[----:B------:R-:W-:Y:S02]  /*4110*/  LEA.HI.X.SX32 R25, R12, RZ, 0x1, P0 ;  /* 0x000000ff0c197211 */ /* 0x000fe400000f0eff */
[----:B-1----:R-:W-:-:S04]  /*4120*/  LEA R6, P0, R28, UR12, 0x3 ;  /* 0x0000000c1c067c11 */ /* 0x002fc8000f8018ff */
[----:B------:R-:W-:-:S05]  /*4130*/  LEA.HI.X R7, R28, UR13, R25, 0x3, P0 ;  /* 0x0000000d1c077c11 */ /* 0x000fca00080f1c19 */
[----:B------:R-:W2:Y:S04]  /*4140*/  LDG.E.64 R18, desc[UR10][R6.64] ;  /* 0x0000000a06127981 */ /* 0x000ea8000c1e1b00 */
[----:B------:R-:W3:Y:S04]  /*4150*/  LDG.E.64 R16, desc[UR10][R6.64+0x800] ;  /* 0x0008000a06107981 */ /* 0x000ee8000c1e1b00 */
[----:B------:R-:W4:Y:S04]  /*4160*/  LDG.E.64 R12, desc[UR10][R6.64+0x1000] ;  /* 0x0010000a060c7981 */ /* 0x000f28000c1e1b00 */
[----:B------:R-:W4:Y:S01]  /*4170*/  LDG.E.64 R10, desc[UR10][R6.64+0x1800] ;  /* 0x0018000a060a7981 */ /* 0x000f22000c1e1b00 */
[----:B------:R-:W-:-:S03]  /*4180*/  IADD3 R28, P0, PT, R28, UR14, RZ ;  /* 0x0000000e1c1c7c10 */ /* 0x000fc6000ff1e0ff */
[----:B------:R1:W5:Y:S01]  /*4190*/  LDG.E.64 R2, desc[UR10][R6.64+0x2000] ;  /* 0x0020000a06027981 */ /* 0x000362000c1e1b00 */
[----:B------:R-:W-:Y:S01]  /*41a0*/  IADD3.X R25, PT, PT, R25, UR15, RZ, P0, !PT ;  /* 0x0000000f19197c10 */ /* 0x000fe200087fe4ff */
[----:B------:R-:W-:Y:S01]  /*41b0*/  BSSY.RECONVERGENT B2, `(.L_x_540) ;  /* 0x0000038000027945 */ /* 0x000fe20003800200 */
[----:B------:R-:W-:Y:S01]  /*41c0*/  BAR.SYNC.DEFER_BLOCKING 0x0 ;  /* 0x0000000000007b1d */ /* 0x000fe20000010000 */
[C---:B------:R-:W-:Y:S02]  /*41d0*/  IADD3 R24, P4, PT, R28.reuse, 0x200, RZ ;  /* 0x000002001c187810 */ /* 0x040fe40007f9e0ff */
[C---:B------:R-:W-:Y:S02]  /*41e0*/  IADD3 R15, P5, PT, R28.reuse, 0x300, RZ ;  /* 0x000003001c0f7810 */ /* 0x040fe40007fbe0ff */
[C---:B------:R-:W-:Y:S02]  /*41f0*/  IADD3 R23, P3, PT, R28.reuse, 0x100, RZ ;  /* 0x000001001c177810 */ /* 0x040fe40007f7e0ff */
[----:B-1----:R-:W-:-:S02]  /*4200*/  IADD3 R6, P6, PT, R28, 0x400, RZ ;  /* 0x000004001c067810 */ /* 0x002fc40007fde0ff */
[----:B------:R-:W-:Y:S01]  /*4210*/  IADD3.X R26, PT, PT, RZ, R25, RZ, P3, !PT ;  /* 0x00000019ff1a7210 */ /* 0x000fe20001ffe4ff */
[----:B--2---:R-:W-:-:S14]  /*4220*/  DSETP.GEU.AND P2, PT, |R20|, |R18|, PT ;  /* 0x400000121400722a */ /* 0x004fdc0003f4e200 */
[----:B------:R-:W-:-:S04]  /*4230*/  @P2 ISETP.GE.U32.AND P0, PT, R27, R28, PT ;  /* 0x0000001c1b00220c */ /* 0x000fc80003f06070 */
[----:B------:R-:W-:-:S13]  /*4240*/  @P2 ISETP.GE.AND.EX P0, PT, R22, R25, PT, P0 ;  /* 0x000000191600220c */ /* 0x000fda0003f06300 */
[----:B------:R-:W-:-:S06]  /*4250*/  @P2 DSETP.LT.OR P0, PT, |R18|, |R20|, !P0 ;  /* 0x400000141200222a */ /* 0x000fcc0004701600 */
[----:B------:R-:W-:Y:S02]  /*4260*/  @P2 FSEL R5, R20, R18, P0 ;  /* 0x0000001214052208 */ /* 0x000fe40000000000 */
[----:B------:R-:W-:Y:S01]  /*4270*/  @P2 FSEL R20, R21, R19, P0 ;  /* 0x0000001315142208 */ /* 0x000fe20000000000 */
[----:B------:R-:W-:Y:S01]  /*4280*/  IMAD.X R21, RZ, RZ, R25, P4 ;  /* 0x000000ffff157224 */ /* 0x000fe200020e0619 */
[----:B------:R-:W-:Y:S01]  /*4290*/  @P2 SEL R28, R27, R28, P0 ;  /* 0x0000001c1b1c2207 */ /* 0x000fe20000000000 */
[----:B------:R-:W-:Y:S02]  /*42a0*/  @P2 IMAD.MOV.U32 R18, RZ, RZ, R5 ;  /* 0x000000ffff122224 */ /* 0x000fe400078e0005 */
[----:B------:R-:W-:Y:S02]  /*42b0*/  @P2 IMAD.MOV.U32 R19, RZ, RZ, R20 ;  /* 0x000000ffff132224 */ /* 0x000fe400078e0014 */
[--C-:B------:R-:W-:Y:S02]  /*42c0*/  IMAD.X R20, RZ, RZ, R25.reuse, P5 ;  /* 0x000000ffff147224 */ /* 0x100fe400028e0619 */
[----:B------:R-:W-:Y:S01]  /*42d0*/  IMAD.X R5, RZ, RZ, R25, P6 ;  /* 0x000000ffff057224 */ /* 0x000fe200030e0619 */
[----:B------:R-:W-:Y:S01]  /*42e0*/  @P2 SEL R25, R22, R25, P0 ;  /* 0x0000001916192207 */ /* 0x000fe20000000000 */
        /* <DEDUP_REMOVED lines=20> */
[----:B------:R-:W-:-:S05]  /*4430*/  ISETP.NE.AND P2, PT, R4, RZ, PT ;  /* 0x000000ff0400720c */ /* 0x000fca0003f45270 */
[----:B------:R-:W-:-:S14]  /*4440*/  DSETP.GEU.AND P1, PT, |R12|, |R10|, PT ;  /* 0x4000000a0c00722a */ /* 0x000fdc0003f2e200 */
[----:B------:R-:W-:-:S04]  /*4450*/  @P1 ISETP.GE.U32.AND P0, PT, R24, R15, PT ;  /* 0x0000000f1800120c */ /* 0x000fc80003f06070 */
[----:B------:R-:W-:-:S13]  /*4460*/  @P1 ISETP.GE.AND.EX P0, PT, R21, R20, PT, P0 ;  /* 0x000000141500120c */ /* 0x000fda0003f06300 */
[----:B------:R-:W-:-:S06]  /*4470*/  @P1 DSETP.LT.OR P0, PT, |R10|, |R12|, !P0 ;  /* 0x4000000c0a00122a */ /* 0x000fcc0004701600 */
[----:B------:R-:W-:Y:S02]  /*4480*/  @P1 FSEL R16, R12, R10, P0 ;  /* 0x0000000a0c101208 */ /* 0x000fe40000000000 */
[----:B------:R-:W-:Y:S01]  /*4490*/  @P1 FSEL R13, R13, R11, P0 ;  /* 0x0000000b0d0d1208 */ /* 0x000fe20000000000 */
[----:B------:R-:W-:Y:S06]  /*44a0*/  @P2 BRA `(.L_x_541) ;  /* 0x0000000000202947 */ /* 0x000fec0003800000 */
[----:B------:R-:W-:-:S05]  /*44b0*/  IMAD.MOV.U32 R17, RZ, RZ, 0x500 ;  /* 0x00000500ff117424 */ /* 0x000fca00078e00ff */
[----:B------:R-:W2:Y:S01]  /*44c0*/  ATOMG.E.ADD.STRONG.GPU PT, R7, desc[UR10][R8.64], R17 ;  /* 0x80000011080779a8 */ /* 0x000ea200081ef10a */
[----:B------:R-:W1:Y:S01]  /*44d0*/  S2UR UR5, SR_CgaCtaId ;  /* 0x00000000000579c3 */ /* 0x000e620000008800 */
[----:B------:R-:W-:Y:S02]  /*44e0*/  UMOV UR4, 0x400 ;  /* 0x0000040000047882 */ /* 0x000fe40000000000 */
[----:B-1----:R-:W-:-:S06]  /*44f0*/  ULEA UR4, UR5, UR4, 0x18 ;  /* 0x0000000405047291 */ /* 0x002fcc000f8ec0ff */
[----:B------:R-:W-:Y:S02]  /*4500*/  IMAD.U32 R14, RZ, RZ, UR4 ;  /* 0x00000004ff0e7e24 */ /* 0x000fe4000f8e00ff */
[----:B--2---:R-:W-:-:S05]  /*4510*/  VIADD R7, R7, UR6 ;  /* 0x0000000607077c36 */ /* 0x004fca0008000000 */
[----:B------:R1:W-:Y:S02]  /*4520*/  STS [R14+0x98], R7 ;  /* 0x000098070e007388 */ /* 0x0003e40000000800 */
.L_x_541:
[----:B0-----:R-:W-:Y:S05]  /*4530*/  BSYNC.RECONVERGENT B2 ;  /* 0x0000000000027941 */ /* 0x001fea0003800200 */
.L_x_540:
[----:B------:R-:W-:Y:S01]  /*4540*/  BAR.SYNC.DEFER_BLOCKING 0x0 ;  /* 0x0000000000007b1d */ /* 0x000fe20000010000 */
[----:B------:R-:W-:Y:S01]  /*4550*/  @P1 IMAD.MOV.U32 R10, RZ, RZ, R16 ;  /* 0x000000ffff0a1224 */ /* 0x000fe200078e0010 */
[----:B------:R-:W-:Y:S01]  /*4560*/  @P1 SEL R15, R24, R15, P0 ;  /* 0x0000000f180f1207 */ /* 0x000fe20000000000 */
[----:B------:R-:W-:Y:S01]  /*4570*/  @P1 IMAD.MOV.U32 R11, RZ, RZ, R13 ;  /* 0x000000ffff0b1224 */ /* 0x000fe200078e000d */
[----:B------:R-:W-:Y:S01]  /*4580*/  @P1 SEL R20, R21, R20, P0 ;  /* 0x0000001415141207 */ /* 0x000fe20000000000 */
[----:B-1----:R-:W-:-:S04]  /*4590*/  IMAD.U32 R7, RZ, RZ, UR7 ;  /* 0x00000007ff077e24 */ /* 0x002fc8000f8e00ff */
[----:B-----5:R-:W-:-:S14]  /*45a0*/  DSETP.GEU.AND P2, PT, |R10|, |R2|, PT ;  /* 0x400000020a00722a */ /* 0x020fdc0003f4e200 */
[----:B------:R-:W-:Y:S01]  /*45b0*/  @P2 ISETP.GE.U32.AND P0, PT, R15, R6, PT ;  /* 0x000000060f00220c */ /* 0x000fe20003f06070 */
[----:B------:R-:W0:Y:S03]  /*45c0*/  LDS R12, [R14+0x98] ;  /* 0x000098000e0c7984 */ /* 0x000e260000000800 */
        /* <DEDUP_REMOVED lines=9> */
[----:B------:R-:W-:-:S02]  /*4660*/  IMAD.MOV.U32 R22, RZ, RZ, R5 ;  /* 0x000000ffff167224 */ /* 0x000fc400078e0005 */
[----:B------:R-:W-:Y:S02]  /*4670*/  IMAD.MOV.U32 R20, RZ, RZ, R2 ;  /* 0x000000ffff147224 */ /* 0x000fe400078e0002 */
[----:B------:R-:W-:Y:S02]  /*4680*/  IMAD.MOV.U32 R21, RZ, RZ, R3 ;  /* 0x000000ffff157224 */ /* 0x000fe400078e0003 */
[----:B0-----:R-:W-:-:S05]  /*4690*/  VIADD R10, R12, 0x500 ;  /* 0x000005000c0a7836 */ /* 0x001fca0000000000 */
[----:B------:R-:W-:-:S13]  /*46a0*/  ISETP.GT.AND P0, PT, R10, R7, PT ;  /* 0x000000070a00720c */ /* 0x000fda0003f04270 */
[----:B------:R-:W-:Y:S05]  /*46b0*/  @!P0 BRA `(.L_x_542) ;  /* 0xfffffff800908947 */ /* 0x000fea000383ffff */
[----:B------:R-:W-:Y:S05]  /*46c0*/  BSYNC.RECONVERGENT B1 ;  /* 0x0000000000017941 */ /* 0x000fea0003800200 */
.L_x_539:
[----:B------:R-:W-:Y:S01]  /*46d0*/  ISETP.GE.AND P0, PT, R12, R7, PT ;  /* 0x000000070c00720c */ /* 0x000fe20003f06270 */
[----:B------:R-:W0:Y:S01]  /*46e0*/  LDCU.64 UR6, c[0x0][0x388] ;  /* 0x00007100ff0677ac */ /* 0x000e220008000a00 */
[----:B------:R-:W-:Y:S01]  /*46f0*/  BSSY.RECONVERGENT B1, `(.L_x_536) ;  /* 0x00000ac000017945 */ /* 0x000fe20003800200 */
[----:B------:R-:W1:Y:S10]  /*4700*/  LDCU.64 UR4, c[0x0][0x388] ;  /* 0x00007100ff0477ac */ /* 0x000e740008000a00 */
[----:B------:R-:W-:Y:S05]  /*4710*/  @P0 BRA `(.L_x_543) ;  /* 0x0000000800a40947 */ /* 0x000fea0003800000 */
[----:B------:R-:W-:-:S05]  /*4720*/  IMAD.IADD R9, R7, 0x1, -R12 ;  /* 0x0000000107097824 */ /* 0x000fca00078e0a0c */
[----:B------:R-:W-:-:S13]  /*4730*/  ISETP.GE.AND P0, PT, R4, R9, PT ;  /* 0x000000090400720c */ /* 0x000fda0003f06270 */
[----:B------:R-:W-:Y:S05]  /*4740*/  @P0 BRA `(.L_x_543) ;  /* 0x0000000800980947 */ /* 0x000fea0003800000 */
[----:B------:R-:W-:Y:S01]  /*4750*/  LOP3.LUT R8, RZ, R4, RZ, 0x33, !PT ;  /* 0x00000004ff087212 */ /* 0x000fe200078e33ff */
[----:B------:R-:W-:Y:S03]  /*4760*/  BSSY.RECONVERGENT B2, `(.L_x_544) ;  /* 0x000002f000027945 */ /* 0x000fe60003800200 */
[----:B------:R-:W-:Y:S01]  /*4770*/  IADD3 R18, PT, PT, -R12, R7, R8 ;  /* 0x000000070c127210 */ /* 0x000fe20007ffe108 */
[----:B------:R-:W-:-:S03]  /*4780*/  IMAD.MOV.U32 R8, RZ, RZ, R4 ;  /* 0x000000ffff087224 */ /* 0x000fc600078e0004 */
[----:B------:R-:W-:-:S04]  /*4790*/  LOP3.LUT R7, R18, 0x300, RZ, 0xc0, !PT ;  /* 0x0000030012077812 */ /* 0x000fc800078ec0ff */
[----:B------:R-:W-:-:S13]  /*47a0*/  ISETP.NE.AND P0, PT, R7, 0x300, PT ;  /* 0x000003000700780c */ /* 0x000fda0003f05270 */
[----:B------:R-:W-:Y:S05]  /*47b0*/  @!P0 BRA `(.L_x_545) ;  /* 0x0000000000a48947 */ /* 0x000fea0003800000 */
[----:B------:R-:W2:Y:S01]  /*47c0*/  LDC.64 R10, c[0x0][0x380] ;  /* 0x0000e000ff0a7b82 */ /* 0x000ea20000000a00 */
[----:B------:R-:W-:Y:S01]  /*47d0*/  LEA.HI R7, R18, 0x1, RZ, 0x18 ;  /* 0x0000000112077811 */ /* 0x000fe200078fc0ff */
[----:B------:R-:W-:Y:S02]  /*47e0*/  IMAD.IADD R13, R4, 0x1, R12 ;  /* 0x00000001040d7824 */ /* 0x000fe400078e020c */
[----:B------:R-:W-:Y:S01]  /*47f0*/  IMAD.MOV.U32 R8, RZ, RZ, R4 ;  /* 0x000000ffff087224 */ /* 0x000fe200078e0004 */
[----:B------:R-:W-:-:S05]  /*4800*/  LOP3.LUT R7, R7, 0x3, RZ, 0xc0, !PT ;  /* 0x0000000307077812 */ /* 0x000fca00078ec0ff */
[----:B------:R-:W-:-:S07]  /*4810*/  IMAD.MOV R7, RZ, RZ, -R7 ;  /* 0x000000ffff077224 */ /* 0x000fce00078e0a07 */
.L_x_548:
[----:B--2---:R-:W-:-:S06]  /*4820*/  IMAD.WIDE R14, R13, 0x8, R10 ;  /* 0x000000080d0e7825 */ /* 0x004fcc00078e020a */
[----:B------:R-:W2:Y:S01]  /*4830*/  LDG.E.64 R14, desc[UR10][R14.64] ;  /* 0x0000000a0e0e7981 */ /* 0x000ea2000c1e1b00 */
[----:B-1----:R-:W-:Y:S01]  /*4840*/  IADD3 R22, P1, PT, R13, UR4, RZ ;  /* 0x000000040d167c10 */ /* 0x002fe2000ff3e0ff */
[----:B------:R-:W-:Y:S01]  /*4850*/  VIADD R7, R7, 0x1 ;  /* 0x0000000107077836 */ /* 0x000fe20000000000 */
[----:B------:R-:W-:Y:S01]  /*4860*/  BSSY.RECONVERGENT B3, `(.L_x_546) ;  /* 0x000001b000037945 */ /* 0x000fe20003800200 */
[----:B------:R-:W-:Y:S01]  /*4870*/  IMAD.MOV.U32 R19, RZ, RZ, R6 ;  /* 0x000000ffff137224 */ /* 0x000fe200078e0006 */
[----:B------:R-:W-:Y:S01]  /*4880*/  LEA.HI.X.SX32 R21, R13, UR5, 0x1, P1 ;  /* 0x000000050d157c11 */ /* 0x000fe200088f0eff */
[----:B------:R-:W-:Y:S01]  /*4890*/  IMAD.MOV.U32 R20, RZ, RZ, R5 ;  /* 0x000000ffff147224 */ /* 0x000fe200078e0005 */
[----:B------:R-:W-:Y:S01]  /*48a0*/  MOV R16, R2 ;  /* 0x0000000200107202 */ /* 0x000fe20000000f00 */
[----:B------:R-:W-:Y:S01]  /*48b0*/  IMAD.MOV.U32 R17, RZ, RZ, R3 ;  /* 0x000000ffff117224 */ /* 0x000fe200078e0003 */
[----:B------:R-:W-:Y:S01]  /*48c0*/  ISETP.NE.AND P2, PT, R7, RZ, PT ;  /* 0x000000ff0700720c */ /* 0x000fe20003f45270 */
        /* <DEDUP_REMOVED lines=20> */
.L_x_547:
[----:B0-----:R-:W-:Y:S05]  /*4a10*/  BSYNC.RECONVERGENT B3 ;  /* 0x0000000000037941 */ /* 0x001fea0003800200 */
.L_x_546:
[----:B------:R-:W-:Y:S02]  /*4a20*/  VIADD R8, R8, 0x100 ;  /* 0x0000010008087836 */ /* 0x000fe40000000000 */
[----:B------:R-:W-:Y:S01]  /*4a30*/  VIADD R13, R13, 0x100 ;  /* 0x000001000d0d7836 */ /* 0x000fe20000000000 */
[----:B------:R-:W-:Y:S06]  /*4a40*/  @P2 BRA `(.L_x_548) ;  /* 0xfffffffc00742947 */ /* 0x000fec000383ffff */
.L_x_545:
[----:B01----:R-:W-:Y:S05]  /*4a50*/  BSYNC.RECONVERGENT B2 ;  /* 0x0000000000027941 */ /* 0x003fea0003800200 */
.L_x_544:
        /* <DEDUP_REMOVED lines=9> */
.L_x_557:
[----:B------:R-:W-:-:S05]  /*4af0*/  IMAD.WIDE R22, R7, 0x8, R10 ;  /* 0x0000000807167825 */ /* 0x000fca00078e020a */
[----:B------:R-:W2:Y:S04]  /*4b00*/  LDG.E.64 R20, desc[UR10][R22.64+-0x1000] ;  /* 0xfff0000a16147981 */ /* 0x000ea8000c1e1b00 */
[----:B------:R0:W5:Y:S04]  /*4b10*/  LDG.E.64 R16, desc[UR10][R22.64+-0x800] ;  /* 0xfff8000a16107981 */ /* 0x000168000c1e1b00 */
[----:B------:R0:W5:Y:S04]  /*4b20*/  LDG.E.64 R14, desc[UR10][R22.64] ;  /* 0x0000000a160e7981 */ /* 0x000168000c1e1b00 */
[----:B------:R0:W5:Y:S01]  /*4b30*/  LDG.E.64 R12, desc[UR10][R22.64+0x800] ;  /* 0x0008000a160c7981 */ /* 0x000162000c1e1b00 */
[C---:B------:R-:W-:Y:S01]  /*4b40*/  IADD3 R29, P1, PT, R7.reuse, UR6, RZ ;  /* 0x00000006071d7c10 */ /* 0x040fe2000ff3e0ff */
[----:B------:R-:W-:Y:S03]  /*4b50*/  BSSY.RECONVERGENT B2, `(.L_x_549) ;  /* 0x0000016000027945 */ /* 0x000fe60003800200 */
[----:B------:R-:W-:Y:S01]  /*4b60*/  LEA.HI.X.SX32 R30, R7, UR7, 0x1, P1 ;  /* 0x00000007071e7c11 */ /* 0x000fe200088f0eff */
        /* <DEDUP_REMOVED lines=20> */
.L_x_550:
[----:B------:R-:W-:Y:S05]  /*4cb0*/  BSYNC.RECONVERGENT B2 ;  /* 0x0000000000027941 */ /* 0x000fea0003800200 */
.L_x_549:
        /* <DEDUP_REMOVED lines=23> */
.L_x_552:
[----:B------:R-:W-:Y:S05]  /*4e30*/  BSYNC.RECONVERGENT B2 ;  /* 0x0000000000027941 */ /* 0x000fea0003800200 */
.L_x_551:
        /* <DEDUP_REMOVED lines=24> */
.L_x_554:
[----:B------:R-:W-:Y:S05]  /*4fc0*/  BSYNC.RECONVERGENT B2 ;  /* 0x0000000000027941 */ /* 0x000fea0003800200 */
.L_x_553:
        /* <DEDUP_REMOVED lines=22> */
.L_x_556:
[----:B------:R-:W-:Y:S05]  /*5130*/  BSYNC.RECONVERGENT B2 ;  /* 0x0000000000027941 */ /* 0x000fea0003800200 */
.L_x_555:
[----:B------:R-:W-:Y:S02]  /*5140*/  VIADD R8, R8, 0x400 ;  /* 0x0000040008087836 */ /* 0x000fe40000000000 */
[----:B------:R-:W-:Y:S02]  /*5150*/  VIADD R27, R27, 0x400 ;  /* 0x000004001b1b7836 */ /* 0x000fe40000000000 */
[----:B------:R-:W-:Y:S01]  /*5160*/  VIADD R26, R26, 0x400 ;  /* 0x000004001a1a7836 */ /* 0x000fe20000000000 */
[----:B------:R-:W-:Y:S01]  /*5170*/  ISETP.GE.AND P0, PT, R8, R9, PT ;  /* 0x000000090800720c */ /* 0x000fe20003f06270 */
[----:B------:R-:W-:Y:S02]  /*5180*/  VIADD R25, R25, 0x400 ;  /* 0x0000040019197836 */ /* 0x000fe40000000000 */
[----:B------:R-:W-:-:S10]  /*5190*/  VIADD R7, R7, 0x400 ;  /* 0x0000040007077836 */ /* 0x000fd40000000000 */
[----:B------:R-:W-:Y:S05]  /*51a0*/  @!P0 BRA `(.L_x_557) ;  /* 0xfffffff800508947 */ /* 0x000fea000383ffff */
.L_x_543:
[----:B01----:R-:W-:Y:S05]  /*51b0*/  BSYNC.RECONVERGENT B1 ;  /* 0x0000000000017941 */ /* 0x003fea0003800200 */
.L_x_536:
        /* <DEDUP_REMOVED lines=13> */
[----:B------:R-:W-:Y:S01]  /*5290*/  MOV R12, R7 ;  /* 0x00000007000c7202 */ /* 0x000fe20000000f00 */
[----:B------:R-:W-:Y:S02]  /*52a0*/  IMAD.MOV.U32 R13, RZ, RZ, R16 ;  /* 0x000000ffff0d7224 */ /* 0x000fe400078e0010 */
        /* <DEDUP_REMOVED lines=17> */
.L_x_559:
[----:B------:R-:W-:Y:S05]  /*53c0*/  BSYNC.RECONVERGENT B1 ;  /* 0x0000000000017941 */ /* 0x000fea0003800200 */
.L_x_558:
        /* <DEDUP_REMOVED lines=31> */
.L_x_561:
[----:B------:R-:W-:Y:S05]  /*55c0*/  BSYNC.RECONVERGENT B1 ;  /* 0x0000000000017941 */ /* 0x000fea0003800200 */
.L_x_560:
[----:B------:R-:W-:Y:S01]  /*55d0*/  ISETP.GT.AND P0, PT, R14, 0x1b, PT ;  /* 0x0000001b0e00780c */ /* 0x000fe20003f04270 */
[----:B0-----:R0:W0:Y:S01]  /*55e0*/  SHFL.DOWN PT, R8, R2, 0x4, 0x1f ;  /* 0x08801f0002087f89 */ /* 0x00102200000e0000 */
[----:B------:R-:W-:Y:S01]  /*55f0*/  BSSY.RECONVERGENT B1, `(.L_x_562) ;  /* 0x000001d000017945 */ /* 0x000fe20003800200 */
[----:B---3--:R-:W-:Y:S02]  /*5600*/  IMAD.MOV.U32 R11, RZ, RZ, R5 ;  /* 0x000000ffff0b7224 */ /* 0x008fe400078e0005 */
[----:B------:R3:W0:Y:S01]  /*5610*/  SHFL.DOWN PT, R9, R3, 0x4, 0x1f ;  /* 0x08801f0003097f89 */ /* 0x00062200000e0000 */
[----:B------:R-:W-:Y:S02]  /*5620*/  IMAD.MOV.U32 R12, RZ, RZ, R10 ;  /* 0x000000ffff0c7224 */ /* 0x000fe400078e000a */
[----:B-1----:R-:W-:Y:S01]  /*5630*/  IMAD.MOV.U32 R6, RZ, RZ, R2 ;  /* 0x000000ffff067224 */ /* 0x002fe200078e0002 */
[----:B----4-:R3:W1:Y:S01]  /*5640*/  SHFL.DOWN PT, R16, R5, 0x4, 0x1f ;  /* 0x08801f0005107f89 */ /* 0x01066200000e0000 */
[----:B--2---:R-:W-:-:S03]  /*5650*/  IMAD.MOV.U32 R7, RZ, RZ, R3 ;  /* 0x000000ffff077224 */ /* 0x004fc600078e0003 */
[----:B------:R3:W2:Y:S01]  /*5660*/  SHFL.DOWN PT, R13, R10, 0x4, 0x1f ;  /* 0x08801f000a0d7f89 */ /* 0x0006a200000e0000 */
[----:B------:R-:W-:Y:S05]  /*5670*/  @P0 BRA `(.L_x_563) ;  /* 0x0000000000500947 */ /* 0x000fea0003800000 */
[----:B0-----:R-:W-:Y:S01]  /*5680*/  DSETP.GEU.AND P0, PT, |R2|, |R8|, PT ;  /* 0x400000080200722a */ /* 0x001fe20003f0e200 */
[----:B-1----:R-:W-:Y:S02]  /*5690*/  IMAD.MOV.U32 R11, RZ, RZ, R16 ;  /* 0x000000ffff0b7224 */ /* 0x002fe400078e0010 */
[----:B--2---:R-:W-:Y:S02]  /*56a0*/  IMAD.MOV.U32 R12, RZ, RZ, R13 ;  /* 0x000000ffff0c7224 */ /* 0x004fe400078e000d */
        /* <DEDUP_REMOVED lines=17> */
.L_x_563:
[----:B------:R-:W-:Y:S05]  /*57c0*/  BSYNC.RECONVERGENT B1 ;  /* 0x0000000000017941 */ /* 0x000fea0003800200 */
.L_x_562:
[----:B------:R-:W-:Y:S01]  /*57d0*/  ISETP.GT.AND P0, PT, R14, 0x17, PT ;  /* 0x000000170e00780c */ /* 0x000fe20003f04270 */
[----:B0-----:R0:W4:Y:S01]  /*57e0*/  SHFL.DOWN PT, R8, R6, 0x8, 0x1f ;  /* 0x09001f0006087f89 */ /* 0x00112200000e0000 */
[----:B------:R-:W-:Y:S01]  /*57f0*/  BSSY.RECONVERGENT B1, `(.L_x_564) ;  /* 0x000001d000017945 */ /* 0x000fe20003800200 */
[----:B---3--:R-:W-:Y:S02]  /*5800*/  IMAD.MOV.U32 R5, RZ, RZ, R11 ;  /* 0x000000ffff057224 */ /* 0x008fe400078e000b */
[----:B------:R0:W3:Y:S01]  /*5810*/  SHFL.DOWN PT, R9, R7, 0x8, 0x1f ;  /* 0x09001f0007097f89 */ /* 0x0000e200000e0000 */
[----:B------:R-:W-:Y:S02]  /*5820*/  IMAD.MOV.U32 R10, RZ, RZ, R12 ;  /* 0x000000ffff0a7224 */ /* 0x000fe400078e000c */
[----:B------:R-:W-:Y:S01]  /*5830*/  IMAD.MOV.U32 R2, RZ, RZ, R6 ;  /* 0x000000ffff027224 */ /* 0x000fe200078e0006 */
[----:B-1----:R0:W1:Y:S01]  /*5840*/  SHFL.DOWN PT, R16, R11, 0x8, 0x1f ;  /* 0x09001f000b107f89 */ /* 0x00206200000e0000 */
[----:B------:R-:W-:-:S03]  /*5850*/  IMAD.MOV.U32 R3, RZ, RZ, R7 ;  /* 0x000000ffff037224 */ /* 0x000fc600078e0007 */
[----:B--2---:R0:W2:Y:S01]  /*5860*/  SHFL.DOWN PT, R13, R12, 0x8, 0x1f ;  /* 0x09001f000c0d7f89 */ /* 0x0040a200000e0000 */
[----:B------:R-:W-:Y:S05]  /*5870*/  @P0 BRA `(.L_x_565) ;  /* 0x0000000000500947 */ /* 0x000fea0003800000 */
[----:B---34-:R-:W-:Y:S01]  /*5880*/  DSETP.GEU.AND P0, PT, |R6|, |R8|, PT ;  /* 0x400000080600722a */ /* 0x018fe20003f0e200 */
[----:B-1----:R-:W-:Y:S02]  /*5890*/  IMAD.MOV.U32 R5, RZ, RZ, R16 ;  /* 0x000000ffff057224 */ /* 0x002fe400078e0010 */
        /* <DEDUP_REMOVED lines=18> */
.L_x_565:
[----:B------:R-:W-:Y:S05]  /*59c0*/  BSYNC.RECONVERGENT B1 ;  /* 0x0000000000017941 */ /* 0x000fea0003800200 */
.L_x_564:
[----:B------:R-:W-:Y:S01]  /*59d0*/  ISETP.GT.AND P0, PT, R14, 0xf, PT ;  /* 0x0000000f0e00780c */ /* 0x000fe20003f04270 */
[----:B0-----:R0:W0:Y:S01]  /*59e0*/  SHFL.DOWN PT, R6, R2, 0x10, 0x1f ;  /* 0x0a001f0002067f89 */ /* 0x00102200000e0000 */
[----:B------:R-:W-:Y:S01]  /*59f0*/  BSSY.RECONVERGENT B1, `(.L_x_566) ;  /* 0x000001d000017945 */ /* 0x000fe20003800200 */
[----:B------:R-:W-:Y:S02]  /*5a00*/  IMAD.MOV.U32 R17, RZ, RZ, R5 ;  /* 0x000000ffff117224 */ /* 0x000fe400078e0005 */
[----:B------:R0:W0:Y:S01]  /*5a10*/  SHFL.DOWN PT, R7, R3, 0x10, 0x1f ;  /* 0x0a001f0003077f89 */ /* 0x00002200000e0000 */
[----:B------:R-:W-:Y:S02]  /*5a20*/  IMAD.MOV.U32 R19, RZ, RZ, R10 ;  /* 0x000000ffff137224 */ /* 0x000fe400078e000a */
[----:B------:R-:W-:Y:S01]  /*5a30*/  IMAD.MOV.U32 R12, RZ, RZ, R2 ;  /* 0x000000ffff0c7224 */ /* 0x000fe200078e0002 */
[----:B----4-:R4:W0:Y:S01]  /*5a40*/  SHFL.DOWN PT, R8, R5, 0x10, 0x1f ;  /* 0x0a001f0005087f89 */ /* 0x01082200000e0000 */
[----:B--2---:R-:W-:-:S03]  /*5a50*/  IMAD.MOV.U32 R13, RZ, RZ, R3 ;  /* 0x000000ffff0d7224 */ /* 0x004fc600078e0003 */
[----:B---3--:R4:W2:Y:S01]  /*5a60*/  SHFL.DOWN PT, R9, R10, 0x10, 0x1f ;  /* 0x0a001f000a097f89 */ /* 0x0088a200000e0000 */
[----:B------:R-:W-:Y:S05]  /*5a70*/  @P0 BRA `(.L_x_567) ;  /* 0x0000000000500947 */ /* 0x000fea0003800000 */
[----:B0-----:R-:W-:Y:S01]  /*5a80*/  DSETP.GEU.AND P0, PT, |R2|, |R6|, PT ;  /* 0x400000060200722a */ /* 0x001fe20003f0e200 */
[----:B------:R-:W-:Y:S02]  /*5a90*/  IMAD.MOV.U32 R17, RZ, RZ, R8 ;  /* 0x000000ffff117224 */ /* 0x000fe400078e0008 */
        /* <DEDUP_REMOVED lines=18> */
.L_x_567:
[----:B------:R-:W-:Y:S05]  /*5bc0*/  BSYNC.RECONVERGENT B1 ;  /* 0x0000000000017941 */ /* 0x000fea0003800200 */
.L_x_566:
[----:B------:R-:W-:Y:S01]  /*5bd0*/  ISETP.NE.AND P0, PT, R14, RZ, PT ;  /* 0x000000ff0e00720c */ /* 0x000fe20003f05270 */
[----:B------:R-:W-:-:S12]  /*5be0*/  BSSY.RECONVERGENT B1, `(.L_x_568) ;  /* 0x000000b000017945 */ /* 0x000fd80003800200 */
[----:B------:R-:W-:Y:S05]  /*5bf0*/  @P0 BRA `(.L_x_569) ;  /* 0x0000000000240947 */ /* 0x000fea0003800000 */
[----:B0-----:R-:W0:Y:S01]  /*5c00*/  S2R R6, SR_CgaCtaId ;  /* 0x0000000000067919 */ /* 0x001e220000008800 */
[----:B------:R-:W-:Y:S01]  /*5c10*/  MOV R3, 0x400 ;  /* 0x0000040000037802 */ /* 0x000fe20000000f00 */
[----:B------:R-:W-:Y:S01]  /*5c20*/  IMAD.MOV.U32 R18, RZ, RZ, R17 ;  /* 0x000000ffff127224 */ /* 0x000fe200078e0011 */
[----:B------:R-:W-:-:S04]  /*5c30*/  SHF.R.U32.HI R2, RZ, 0x1, R4 ;  /* 0x00000001ff027819 */ /* 0x000fc80000011604 */
[----:B------:R-:W-:Y:S02]  /*5c40*/  LOP3.LUT R2, R2, 0x1f0, RZ, 0xc0, !PT ;  /* 0x000001f002027812 */ /* 0x000fe400078ec0ff */
[----:B0-----:R-:W-:-:S05]  /*5c50*/  LEA R3, R6, R3, 0x18 ;  /* 0x0000000306037211 */ /* 0x001fca00078ec0ff */
[----:B------:R-:W-:-:S05]  /*5c60*/  IMAD.IADD R3, R2, 0x1, R3 ;  /* 0x0000000102037824 */ /* 0x000fca00078e0203 */
[----:B------:R3:W-:Y:S04]  /*5c70*/  STS.64 [R3+0x10], R18 ;  /* 0x0000101203007388 */ /* 0x0007e80000000a00 */
[----:B------:R3:W-:Y:S02]  /*5c80*/  STS.64 [R3+0x8], R12 ;  /* 0x0000080c03007388 */ /* 0x0007e40000000a00 */
.L_x_569:
[----:B------:R-:W-:Y:S05]  /*5c90*/  BSYNC.RECONVERGENT B1 ;  /* 0x0000000000017941 */ /* 0x000fea0003800200 */
.L_x_568:
[----:B------:R-:W-:Y:S01]  /*5ca0*/  BAR.SYNC.DEFER_BLOCKING 0x0 ;  /* 0x0000000000007b1d */ /* 0x000fe20000010000 */
[----:B------:R-:W-:-:S13]  /*5cb0*/  ISETP.NE.AND P1, PT, R4, RZ, PT ;  /* 0x000000ff0400720c */ /* 0x000fda0003f25270 */
[----:B------:R-:W-:Y:S05]  /*5cc0*/  @P1 BRA `(.L_x_497) ;  /* 0x00000008008c1947 */ /* 0x000fea0003800000 */
[----:B0--3--:R-:W0:Y:S01]  /*5cd0*/  S2R R3, SR_CgaCtaId ;  /* 0x0000000000037919 */ /* 0x009e220000008800 */
[----:B------:R-:W-:Y:S01]  /*5ce0*/  MOV R2, 0x400 ;  /* 0x0000040000027802 */ /* 0x000fe20000000f00 */
[----:B------:R-:W-:Y:S03]  /*5cf0*/  BSSY.RECONVERGENT B1, `(.L_x_570) ;  /* 0x000001a000017945 */ /* 0x000fe60003800200 */
[----:B0-----:R-:W-:-:S05]  /*5d00*/  LEA R30, R3, R2, 0x18 ;  /* 0x00000002031e7211 */ /* 0x001fca00078ec0ff */
[----:B------:R-:W0:Y:S04]  /*5d10*/  LDS.64 R14, [R30+0x18] ;  /* 0x000018001e0e7984 */ /* 0x000e280000000a00 */
[----:B----4-:R-:W3:Y:S04]  /*5d20*/  LDS.128 R4, [R30+0x20] ;  /* 0x000020001e047984 */ /* 0x010ee80000000c00 */
[----:B------:R4:W1:Y:S04]  /*5d30*/  LDS.64 R28, [R30+0x80] ;  /* 0x000080001e1c7984 */ /* 0x0008680000000a00 */
[----:B--2---:R4:W2:Y:S01]  /*5d40*/  LDS.128 R8, [R30+0x30] ;  /* 0x000030001e087984 */ /* 0x0048a20000000c00 */
[----:B0-----:R-:W-:Y:S01]  /*5d50*/  DSETP.GEU.AND P0, PT, |R12|, |R14|, PT ;  /* 0x4000000e0c00722a */ /* 0x001fe20003f0e200 */
[----:B------:R-:W-:Y:S01]  /*5d60*/  MOV R2, R14 ;  /* 0x0000000e00027202 */ /* 0x000fe20000000f00 */
[----:B------:R-:W-:-:S02]  /*5d70*/  IMAD.MOV.U32 R3, RZ, RZ, R15 ;  /* 0x000000ffff037224 */ /* 0x000fc400078e000f */
[----:B---3--:R-:W-:Y:S02]  /*5d80*/  IMAD.MOV.U32 R31, RZ, RZ, R4 ;  /* 0x000000ffff1f7224 */ /* 0x008fe400078e0004 */
[----:B------:R-:W-:-:S08]  /*5d90*/  IMAD.MOV.U32 R33, RZ, RZ, R5 ;  /* 0x000000ffff217224 */ /* 0x000fd000078e0005 */
[----:B-12-4-:R-:W-:Y:S05]  /*5da0*/  @!P0 BRA `(.L_x_571) ;  /* 0x0000000000388947 */ /* 0x016fea0003800000 */
        /* <DEDUP_REMOVED lines=14> */
.L_x_571:
[----:B------:R-:W-:Y:S05]  /*5e90*/  BSYNC.RECONVERGENT B1 ;  /* 0x0000000000017941 */ /* 0x000fea0003800200 */
.L_x_570:
        /* <DEDUP_REMOVED lines=25> */
.L_x_573:
[----:B------:R-:W-:Y:S05]  /*6030*/  BSYNC.RECONVERGENT B1 ;  /* 0x0000000000017941 */ /* 0x000fea0003800200 */
.L_x_572:
        /* <DEDUP_REMOVED lines=21> */
.L_x_575:
[----:B------:R-:W-:Y:S05]  /*6190*/  BSYNC.RECONVERGENT B1 ;  /* 0x0000000000017941 */ /* 0x000fea0003800200 */
.L_x_574:
        /* <DEDUP_REMOVED lines=21> */
.L_x_577:
[----:B------:R-:W-:Y:S05]  /*62f0*/  BSYNC.RECONVERGENT B1 ;  /* 0x0000000000017941 */ /* 0x000fea0003800200 */
.L_x_576:
        /* <DEDUP_REMOVED lines=21> */
.L_x_579:
[----:B------:R-:W-:Y:S05]  /*6450*/  BSYNC.RECONVERGENT B1 ;  /* 0x0000000000017941 */ /* 0x000fea0003800200 */
.L_x_578:
        /* <DEDUP_REMOVED lines=21> */
.L_x_581:
[----:B------:R-:W-:Y:S05]  /*65b0*/  BSYNC.RECONVERGENT B1 ;  /* 0x0000000000017941 */ /* 0x000fea0003800200 */
.L_x_580:
        /* <DEDUP_REMOVED lines=20> */
.L_x_497:
[----:B------:R-:W-:Y:S05]  /*6700*/  BSYNC.RECONVERGENT B0 ;  /* 0x0000000000007941 */ /* 0x000fea0003800200 */
.L_x_464:
[----:B------:R-:W-:Y:S05]  /*6710*/  @P1 EXIT ;  /* 0x000000000000194d */ /* 0x000fea0003800000 */
[----:B01-3--:R-:W0:Y:S01]  /*6720*/  LDC.64 R2, c[0x0][0x390] ;  /* 0x0000e400ff027b82 */ /* 0x00be220000000a00 */
[----:B------:R-:W-:Y:S02]  /*6730*/  IMAD.MOV.U32 R18, RZ, RZ, R17 ;  /* 0x000000ffff127224 */ /* 0x000fe400078e0011 */
[----:B0-----:R-:W-:-:S05]  /*6740*/  IMAD.WIDE.U32 R2, R0, 0x10, R2 ;  /* 0x0000001000027825 */ /* 0x001fca00078e0002 */
[----:B------:R-:W-:Y:S04]  /*6750*/  STG.E.64 desc[UR10][R2.64], R12 ;  /* 0x0000000c02007986 */ /* 0x000fe8000c101b0a */
[----:B------:R-:W-:Y:S01]  /*6760*/  STG.E.64 desc[UR10][R2.64+0x8], R18 ;  /* 0x0000081202007986 */ /* 0x000fe2000c101b0a */
[----:B------:R-:W-:Y:S05]  /*6770*/  EXIT ;  /* 0x000000000000794d */ /* 0x000fea0003800000 */
.L_x_582:
        /* <DEDUP_REMOVED lines=16> */
.L_x_739:


//--------------------- .text._ZN6thrust24THRUST_300001_SM_1000_NS8cuda_cub4core6detail13_kernel_agentINS1_8__reduce11ReduceAgentINS0_12zip_iteratorIN4cuda3std3__45tupleIJNS0_10device_ptrIdEENS0_17counting_iteratorIlNS0_11use_defaultESF_SF_EEEEEEEPNSB_IJdlEEESJ_iNS1_9__extrema9arg_max_fIdl10comparatorEEEEJSI_SK_iSO_EEEvDpT0_ --------------------------
	.section	.text._ZN6thrust24THRUST_300001_SM_1000_NS8cuda_cub4core6detail13_kernel_agentINS1_8__reduce11ReduceAgentINS0_12zip_iteratorIN4cuda3std3__45tupleIJNS0_10device_ptrIdEENS0_17counting_iteratorIlNS0_11use_defaultESF_SF_EEEEEEEPNSB_IJdlEEESJ_iNS1_9__extrema9arg_max_fIdl10comparatorEEEEJSI_SK_iSO_EEEvDpT0_,"ax",@progbits
	.align	128
        .global         _ZN6thrust24THRUST_300001_SM_1000_NS8cuda_cub4core6detail13_kernel_agentINS1_8__reduce11ReduceAgentINS0_12zip_iteratorIN4cuda3std3__45tupleIJNS0_10device_ptrIdEENS0_17counting_iteratorIlNS0_11use_defaultESF_SF_EEEEEEEPNSB_IJdlEEESJ_iNS1_9__extrema9arg_max_fIdl10comparatorEEEEJSI_SK_iSO_EEEvDpT0_
        .type           _ZN6thrust24THRUST_300001_SM_1000_NS8cuda_cub4core6detail13_kernel_agentINS1_8__reduce11ReduceAgentINS0_12zip_iteratorIN4cuda3std3__45tupleIJNS0_10device_ptrIdEENS0_17counting_iteratorIlNS0_11use_defaultESF_SF_EEEEEEEPNSB_IJdlEEESJ_iNS1_9__extrema9arg_max_fIdl10comparatorEEEEJSI_SK_iSO_EEEvDpT0_,@function
        .size           _ZN6thrust24THRUST_300001_SM_1000_NS8cuda_cub4core6detail13_kernel_agentINS1_8__reduce11ReduceAgentINS0_12zip_iteratorIN4cuda3std3__45tupleIJNS0_10device_ptrIdEENS0_17counting_iteratorIlNS0_11use_defaultESF_SF_EEEEEEEPNSB_IJdlEEESJ_iNS1_9__extrema9arg_max_fIdl10comparatorEEEEJSI_SK_iSO_EEEvDpT0_,(.L_x_740 - _ZN6thrust24THRUST_300001_SM_1000_NS8cuda_cub4core6detail13_kernel_agentINS1_8__reduce11ReduceAgentINS0_12zip_iteratorIN4cuda3std3__45tupleIJNS0_10device_ptrIdEENS0_17counting_iteratorIlNS0_11use_defaultESF_SF_EEEEEEEPNSB_IJdlEEESJ_iNS1_9__extrema9arg_max_fIdl10comparatorEEEEJSI_SK_iSO_EEEvDpT0_)
        .other          _ZN6thrust24THRUST_300001_SM_1000_NS8cuda_cub4core6detail13_kernel_agentINS1_8__reduce11ReduceAgentINS0_12zip_iteratorIN4cuda3std3__45tupleIJNS0_10device_ptrIdEENS0_17counting_iteratorIlNS0_11use_defaultESF_SF_EEEEEEEPNSB_IJdlEEESJ_iNS1_9__extrema9arg_max_fIdl10comparatorEEEEJSI_SK_iSO_EEEvDpT0_,@"STO_CUDA_ENTRY STV_DEFAULT"
_ZN6thrust24THRUST_300001_SM_1000_NS8cuda_cub4core6detail13_kernel_agentINS1_8__reduce11ReduceAgentINS0_12zip_iteratorIN4cuda3std3__45tupleIJNS0_10device_ptrIdEENS0_17counting_iteratorIlNS0_11use_defaultESF_SF_EEEEEEEPNSB_IJdlEEESJ_iNS1_9__extrema9arg_max_fIdl10comparatorEEEEJSI_SK_iSO_EEEvDpT0_:
.text._ZN6thrust24THRUST_300001_SM_1000_NS8cuda_cub4core6detail13_kernel_agentINS1_8__reduce11ReduceAgentINS0_12zip_iteratorIN4cuda3std3__45tupleIJNS0_10device_ptrIdEENS0_17counting_iteratorIlNS0_11use_defaultESF_SF_EEEEEEEPNSB_IJdlEEESJ_iNS1_9__extrema9arg_max_fIdl10comparatorEEEEJSI_SK_iSO_EEEvDpT0_:
        /* <DEDUP_REMOVED lines=23> */
.L_x_586:
[----:B0-----:R-:W-:Y:S05]  /*0170*/  BSYNC.RECONVERGENT B1 ;  /* 0x0000000000017941 */ /* 0x001fea0003800200 */
.L_x_585:
        /* <DEDUP_REMOVED lines=19> */
.L_x_593:
        /* <DEDUP_REMOVED lines=31> */
.L_x_592:
[----:B------:R-:W-:Y:S05]  /*04a0*/  BSYNC.RECONVERGENT B3 ;  /* 0x0000000000037941 */ /* 0x000fea0003800200 */
.L_x_591:
[----:B------:R-:W-:Y:S01]  /*04b0*/  IADD3 R14, P0, PT, R14, 0x100, RZ ;  /* 0x000001000e0e7810 */ /* 0x000fe20007f1e0ff */
[----:B------:R-:W-:Y:S02]  /*04c0*/  VIADD R10, R10, 0x100 ;  /* 0x000001000a0a7836 */ /* 0x000fe40000000000 */
[----:B------:R-:W-:Y:S02]  /*04d0*/  IMAD.X R13, RZ, RZ, R13, P3 ;  /* 0x000000ffff0d7224 */ /* 0x000fe400018e060d */
[----:B------:R-:W-:Y:S01]  /*04e0*/  IMAD.X R15, RZ, RZ, R15, P0 ;  /* 0x000000ffff0f7224 */ /* 0x000fe200000e060f */
[----:B------:R-:W-:Y:S07]  /*04f0*/  @P2 BRA `(.L_x_593) ;  /* 0xfffffffc006c2947 */ /* 0x000fee000383ffff */
.L_x_590:
[----:B------:R-:W-:Y:S05]  /*0500*/  BSYNC.RECONVERGENT B2 ;  /* 0x0000000000027941 */ /* 0x000fea0003800200 */
.L_x_589:
[----:B------:R-:W-:-:S13]  /*0510*/  ISETP.GE.U32.AND P0, PT, R16, 0x300, PT ;  /* 0x000003001000780c */ /* 0x000fda0003f06070 */
[----:B------:R-:W-:Y:S05]  /*0520*/  @!P0 BRA `(.L_x_588) ;  /* 0x0000000400bc8947 */ /* 0x000fea0003800000 */
[----:B------:R-:W0:Y:S01]  /*0530*/  LDC.64 R4, c[0x0][0x380] ;  /* 0x0000e000ff047b82 */ /* 0x000e220000000a00 */
[----:B------:R-:W-:-:S07]  /*0540*/  VIADD R20, R10, 0x200 ;  /* 0x000002000a147836 */ /* 0x000fce0000000000 */
[----:B------:R-:W1:Y:S02]  /*0550*/  LDC.64 R6, c[0x0][0x388] ;  /* 0x0000e200ff067b82 */ /* 0x000e640000000a00 */
.L_x_602:
        /* <DEDUP_REMOVED lines=30> */
.L_x_595:
[----:B------:R-:W-:Y:S05]  /*0740*/  BSYNC.RECONVERGENT B2 ;  /* 0x0000000000027941 */ /* 0x000fea0003800200 */
.L_x_594:
[----:B-----5:R-:W-:Y:S01]  /*0750*/  DSETP.GEU.AND P0, PT, |R16|, |R14|, PT ;  /* 0x4000000e1000722a */ /* 0x020fe20003f0e200 */
[C---:B------:R-:W-:Y:S01]  /*0760*/  IADD3 R19, P1, PT, R23.reuse, R6, RZ ;  /* 0x0000000617137210 */ /* 0x040fe20007f3e0ff */
[----:B------:R-:W-:Y:S01]  /*0770*/  BSSY.RECONVERGENT B2, `(.L_x_596) ;  /* 0x0000015000027945 */ /* 0x000fe20003800200 */
[----:B------:R-:W-:Y:S02]  /*0780*/  IMAD.MOV.U32 R2, RZ, RZ, R14 ;  /* 0x000000ffff027224 */ /* 0x000fe400078e000e */
[----:B------:R-:W-:Y:S01]  /*0790*/  LEA.HI.X.SX32 R18, R23, R7, 0x1, P1 ;  /* 0x0000000717127211 */ /* 0x000fe200008f0eff */
[----:B------:R-:W-:Y:S02]  /*07a0*/  IMAD.MOV.U32 R9, RZ, RZ, R19 ;  /* 0x000000ffff097224 */ /* 0x000fe400078e0013 */
[----:B------:R-:W-:Y:S02]  /*07b0*/  IMAD.MOV.U32 R3, RZ, RZ, R15 ;  /* 0x000000ffff037224 */ /* 0x000fe400078e000f */
[----:B------:R-:W-:-:S04]  /*07c0*/  IMAD.MOV.U32 R8, RZ, RZ, R18 ;  /* 0x000000ffff087224 */ /* 0x000fc800078e0012 */
        /* <DEDUP_REMOVED lines=15> */
.L_x_597:
[----:B------:R-:W-:Y:S05]  /*08c0*/  BSYNC.RECONVERGENT B2 ;  /* 0x0000000000027941 */ /* 0x000fea0003800200 */
.L_x_596:
        /* <DEDUP_REMOVED lines=25> */
.L_x_599:
[----:B------:R-:W-:Y:S05]  /*0a60*/  BSYNC.RECONVERGENT B2 ;  /* 0x0000000000027941 */ /* 0x000fea0003800200 */
.L_x_598:
        /* <DEDUP_REMOVED lines=22> */
.L_x_601:
[----:B------:R-:W-:Y:S05]  /*0bd0*/  BSYNC.RECONVERGENT B2 ;  /* 0x0000000000027941 */ /* 0x000fea0003800200 */
.L_x_600:
[C---:B------:R-:W-:Y:S01]  /*0be0*/  VIADD R10, R20.reuse, 0x200 ;  /* 0x00000200140a7836 */ /* 0x040fe20000000000 */
[----:B------:R-:W-:-:S04]  /*0bf0*/  IADD3 R20, PT, PT, R20, 0x400, RZ ;  /* 0x0000040014147810 */ /* 0x000fc80007ffe0ff */
[----:B------:R-:W-:-:S13]  /*0c00*/  ISETP.GE.AND P0, PT, R10, UR5, PT ;  /* 0x000000050a007c0c */ /* 0x000fda000bf06270 */
[----:B------:R-:W-:Y:S05]  /*0c10*/  @!P0 BRA `(.L_x_602) ;  /* 0xfffffff800508947 */ /* 0x000fea000383ffff */
.L_x_588:
[----:B------:R-:W-:Y:S05]  /*0c20*/  BSYNC.RECONVERGENT B1 ;  /* 0x0000000000017941 */ /* 0x000fea0003800200 */
.L_x_587:
        /* <DEDUP_REMOVED lines=35> */
.L_x_605:
[----:B------:R-:W-:Y:S05]  /*0e60*/  BSYNC.RECONVERGENT B1 ;  /* 0x0000000000017941 */ /* 0x000fea0003800200 */
.L_x_604:
        /* <DEDUP_REMOVED lines=31> */
.L_x_607:
[----:B------:R-:W-:Y:S05]  /*1060*/  BSYNC.RECONVERGENT B1 ;  /* 0x0000000000017941 */ /* 0x000fea0003800200 */
.L_x_606:
        /* <DEDUP_REMOVED lines=31> */
.L_x_609:
[----:B------:R-:W-:Y:S05]  /*1260*/  BSYNC.RECONVERGENT B1 ;  /* 0x0000000000017941 */ /* 0x000fea0003800200 */
.L_x_608:
[----:B------:R-:W-:Y:S01]  /*1270*/  ISETP.GT.AND P0, PT, R10, 0x17, PT ;  /* 0x000000170a00780c */ /* 0x000fe20003f04270 */
[----:B-1----:R1:W1:Y:S01]  /*1280*/  SHFL.DOWN PT, R2, R4, 0x8, 0x1f ;  /* 0x09001f0004027f89 */ /* 0x00226200000e0000 */
[----:B------:R-:W-:Y:S01]  /*1290*/  BSSY.RECONVERGENT B1, `(.L_x_610) ;  /* 0x000001d000017945 */ /* 0x000fe20003800200 */
[----:B0-----:R-:W-:Y:S02]  /*12a0*/  IMAD.MOV.U32 R8, RZ, RZ, R11 ;  /* 0x000000ffff087224 */ /* 0x001fe400078e000b */
[----:B------:R0:W0:Y:S01]  /*12b0*/  SHFL.DOWN PT, R3, R5, 0x8, 0x1f ;  /* 0x09001f0005037f89 */ /* 0x00002200000e0000 */
[----:B------:R-:W-:Y:S02]  /*12c0*/  IMAD.MOV.U32 R9, RZ, RZ, R12 ;  /* 0x000000ffff097224 */ /* 0x000fe400078e000c */
[----:B------:R-:W-:Y:S01]  /*12d0*/  IMAD.MOV.U32 R6, RZ, RZ, R4 ;  /* 0x000000ffff067224 */ /* 0x000fe200078e0004 */
[----:B---3--:R3:W0:Y:S01]  /*12e0*/  SHFL.DOWN PT, R14, R11, 0x8, 0x1f ;  /* 0x09001f000b0e7f89 */ /* 0x00862200000e0000 */
[----:B--2---:R-:W-:-:S03]  /*12f0*/  IMAD.MOV.U32 R7, RZ, RZ, R5 ;  /* 0x000000ffff077224 */ /* 0x004fc600078e0005 */
[----:B----4-:R3:W2:Y:S01]  /*1300*/  SHFL.DOWN PT, R13, R12, 0x8, 0x1f ;  /* 0x09001f000c0d7f89 */ /* 0x0106a200000e0000 */
[----:B------:R-:W-:Y:S05]  /*1310*/  @P0 BRA `(.L_x_611) ;  /* 0x0000000000500947 */ /* 0x000fea0003800000 */
[----:B01----:R-:W-:Y:S01]  /*1320*/  DSETP.GEU.AND P0, PT, |R4|, |R2|, PT ;  /* 0x400000020400722a */ /* 0x003fe20003f0e200 */
[----:B------:R-:W-:Y:S01]  /*1330*/  IMAD.MOV.U32 R8, RZ, RZ, R14 ;  /* 0x000000ffff087224 */ /* 0x000fe200078e000e */
[----:B--2---:R-:W-:Y:S01]  /*1340*/  MOV R9, R13 ;  /* 0x0000000d00097202 */ /* 0x004fe20000000f00 */
        /* <DEDUP_REMOVED lines=17> */
.L_x_611:
[----:B------:R-:W-:Y:S05]  /*1460*/  BSYNC.RECONVERGENT B1 ;  /* 0x0000000000017941 */ /* 0x000fea0003800200 */
.L_x_610:
[----:B------:R-:W-:Y:S01]  /*1470*/  ISETP.GT.AND P0, PT, R10, 0xf, PT ;  /* 0x0000000f0a00780c */ /* 0x000fe20003f04270 */
[----:B-1----:R1:W4:Y:S01]  /*1480*/  SHFL.DOWN PT, R4, R6, 0x10, 0x1f ;  /* 0x0a001f0006047f89 */ /* 0x00232200000e0000 */
[----:B------:R-:W-:Y:S01]  /*1490*/  BSSY.RECONVERGENT B1, `(.L_x_612) ;  /* 0x000001d000017945 */ /* 0x000fe20003800200 */
[----:B0-----:R-:W-:Y:S02]  /*14a0*/  IMAD.MOV.U32 R14, RZ, RZ, R8 ;  /* 0x000000ffff0e7224 */ /* 0x001fe400078e0008 */
[----:B------:R1:W0:Y:S01]  /*14b0*/  SHFL.DOWN PT, R5, R7, 0x10, 0x1f ;  /* 0x0a001f0007057f89 */ /* 0x00022200000e0000 */
[----:B------:R-:W-:Y:S02]  /*14c0*/  IMAD.MOV.U32 R15, RZ, RZ, R9 ;  /* 0x000000ffff0f7224 */ /* 0x000fe400078e0009 */
[----:B------:R-:W-:Y:S01]  /*14d0*/  IMAD.MOV.U32 R2, RZ, RZ, R6 ;  /* 0x000000ffff027224 */ /* 0x000fe200078e0006 */
[----:B---3--:R1:W3:Y:S01]  /*14e0*/  SHFL.DOWN PT, R11, R8, 0x10, 0x1f ;  /* 0x0a001f00080b7f89 */ /* 0x0082e200000e0000 */
[----:B------:R-:W-:-:S03]  /*14f0*/  IMAD.MOV.U32 R3, RZ, RZ, R7 ;  /* 0x000000ffff037224 */ /* 0x000fc600078e0007 */
[----:B------:R1:W0:Y:S01]  /*1500*/  SHFL.DOWN PT, R12, R9, 0x10, 0x1f ;  /* 0x0a001f00090c7f89 */ /* 0x00022200000e0000 */
[----:B------:R-:W-:Y:S05]  /*1510*/  @P0 BRA `(.L_x_613) ;  /* 0x0000000000500947 */ /* 0x000fea0003800000 */
[----:B0---4-:R-:W-:Y:S01]  /*1520*/  DSETP.GEU.AND P0, PT, |R6|, |R4|, PT ;  /* 0x400000040600722a */ /* 0x011fe20003f0e200 */
[----:B---3--:R-:W-:Y:S02]  /*1530*/  IMAD.MOV.U32 R14, RZ, RZ, R11 ;  /* 0x000000ffff0e7224 */ /* 0x008fe400078e000b */
        /* <DEDUP_REMOVED lines=18> */
.L_x_613:
[----:B------:R-:W-:Y:S05]  /*1660*/  BSYNC.RECONVERGENT B1 ;  /* 0x0000000000017941 */ /* 0x000fea0003800200 */
.L_x_612:
[----:B------:R-:W-:Y:S01]  /*1670*/  ISETP.NE.AND P0, PT, R10, RZ, PT ;  /* 0x000000ff0a00720c */ /* 0x000fe20003f05270 */
[----:B------:R-:W-:-:S12]  /*1680*/  BSSY.RECONVERGENT B1, `(.L_x_614) ;  /* 0x000000a000017945 */ /* 0x000fd80003800200 */
[----:B------:R-:W-:Y:S05]  /*1690*/  @P0 BRA `(.L_x_615) ;  /* 0x0000000000200947 */ /* 0x000fea0003800000 */
[----:B-1----:R-:W1:Y:S01]  /*16a0*/  S2R R6, SR_CgaCtaId ;  /* 0x0000000000067919 */ /* 0x002e620000008800 */
[----:B0-----:R-:W-:Y:S02]  /*16b0*/  MOV R5, 0x400 ;  /* 0x0000040000057802 */ /* 0x001fe40000000f00 */
[----:B----4-:R-:W-:-:S04]  /*16c0*/  SHF.R.U32.HI R4, RZ, 0x1, R0 ;  /* 0x00000001ff047819 */ /* 0x010fc80000011600 */
[----:B------:R-:W-:Y:S02]  /*16d0*/  LOP3.LUT R4, R4, 0x1f0, RZ, 0xc0, !PT ;  /* 0x000001f004047812 */ /* 0x000fe400078ec0ff */
[----:B-1----:R-:W-:-:S05]  /*16e0*/  LEA R5, R6, R5, 0x18 ;  /* 0x0000000506057211 */ /* 0x002fca00078ec0ff */
[----:B------:R-:W-:-:S05]  /*16f0*/  IMAD.IADD R5, R4, 0x1, R5 ;  /* 0x0000000104057824 */ /* 0x000fca00078e0205 */
[----:B------:R0:W-:Y:S04]  /*1700*/  STS.64 [R5+0x10], R14 ;  /* 0x0000100e05007388 */ /* 0x0001e80000000a00 */
[----:B------:R0:W-:Y:S02]  /*1710*/  STS.64 [R5+0x8], R2 ;  /* 0x0000080205007388 */ /* 0x0001e40000000a00 */
.L_x_615:
[----:B------:R-:W-:Y:S05]  /*1720*/  BSYNC.RECONVERGENT B1 ;  /* 0x0000000000017941 */ /* 0x000fea0003800200 */
.L_x_614:
        /* <DEDUP_REMOVED lines=8> */
[----:B-1--4-:R-:W1:Y:S04]  /*17b0*/  LDS.128 R4, [R0+0x20] ;  /* 0x0000200000047984 */ /* 0x012e680000000c00 */
[----:B--2---:R2:W4:Y:S04]  /*17c0*/  LDS.64 R12, [R0+0x80] ;  /* 0x00008000000c7984 */ /* 0x0045280000000a00 */
[----:B---3--:R2:W3:Y:S01]  /*17d0*/  LDS.128 R8, [R0+0x30] ;  /* 0x0000300000087984 */ /* 0x0084e20000000c00 */
[----:B0-----:R-:W-:Y:S01]  /*17e0*/  DSETP.GEU.AND P0, PT, |R2|, |R16|, PT ;  /* 0x400000100200722a */ /* 0x001fe20003f0e200 */
[----:B------:R-:W-:Y:S01]  /*17f0*/  IMAD.MOV.U32 R24, RZ, RZ, R16 ;  /* 0x000000ffff187224 */ /* 0x000fe200078e0010 */
[----:B------:R-:W-:Y:S01]  /*1800*/  MOV R25, R17 ;  /* 0x0000001100197202 */ /* 0x000fe20000000f00 */
[----:B-1----:R-:W-:-:S02]  /*1810*/  IMAD.MOV.U32 R26, RZ, RZ, R4 ;  /* 0x000000ffff1a7224 */ /* 0x002fc400078e0004 */
[----:B------:R-:W-:-:S09]  /*1820*/  IMAD.MOV.U32 R27, RZ, RZ, R5 ;  /* 0x000000ffff1b7224 */ /* 0x000fd200078e0005 */
        /* <DEDUP_REMOVED lines=15> */
.L_x_618:
[----:B------:R-:W-:Y:S05]  /*1920*/  BSYNC.RECONVERGENT B1 ;  /* 0x0000000000017941 */ /* 0x000fea0003800200 */
.L_x_617:
        /* <DEDUP_REMOVED lines=23> */
.L_x_620:
[----:B------:R-:W-:Y:S05]  /*1aa0*/  BSYNC.RECONVERGENT B1 ;  /* 0x0000000000017941 */ /* 0x000fea0003800200 */
.L_x_619:
        /* <DEDUP_REMOVED lines=21> */
.L_x_622:
[----:B------:R-:W-:Y:S05]  /*1c00*/  BSYNC.RECONVERGENT B1 ;  /* 0x0000000000017941 */ /* 0x000fea0003800200 */
.L_x_621:
        /* <DEDUP_REMOVED lines=23> */
.L_x_624:
[----:B------:R-:W-:Y:S05]  /*1d80*/  BSYNC.RECONVERGENT B1 ;  /* 0x0000000000017941 */ /* 0x000fea0003800200 */
.L_x_623:
        /* <DEDUP_REMOVED lines=21> */
.L_x_626:
[----:B------:R-:W-:Y:S05]  /*1ee0*/  BSYNC.RECONVERGENT B1 ;  /* 0x0000000000017941 */ /* 0x000fea0003800200 */
.L_x_625:
[----:B------:R-:W-:Y:S01]  /*1ef0*/  DSETP.GEU.AND P0, PT, |R2|, |R10|, PT ;  /* 0x4000000a0200722a */ /* 0x000fe20003f0e200 */
[----:B------:R-:W-:Y:S01]  /*1f00*/  BSSY.RECONVERGENT B1, `(.L_x_627) ;  /* 0x0000014000017945 */ /* 0x000fe20003800200 */
[----:B------:R-:W-:Y:S01]  /*1f10*/  IMAD.MOV.U32 R8, RZ, RZ, R10 ;  /* 0x000000ffff087224 */ /* 0x000fe200078e000a */
[----:B---3--:R-:W-:Y:S01]  /*1f20*/  MOV R0, R5 ;  /* 0x0000000500007202 */ /* 0x008fe20000000f00 */
        /* <DEDUP_REMOVED lines=17> */
.L_x_628:
[----:B------:R-:W-:Y:S05]  /*2040*/  BSYNC.RECONVERGENT B1 ;  /* 0x0000000000017941 */ /* 0x000fea0003800200 */
.L_x_627:
        /* <DEDUP_REMOVED lines=21> */
.L_x_603:
        /* <DEDUP_REMOVED lines=9> */
[----:B------:R-:W-:Y:S02]  /*2230*/  VIADD R5, R5, UR6 ;  /* 0x0000000605057c36 */ /* 0x000fe40008000000 */
        /* <DEDUP_REMOVED lines=9> */
[----:B----4-:R-:W-:Y:S01]  /*22d0*/  IMAD.MOV.U32 R14, RZ, RZ, R12 ;  /* 0x000000ffff0e7224 */ /* 0x010fe200078e000c */
[----:B------:R-:W-:Y:S01]  /*22e0*/  MOV R6, R10 ;  /* 0x0000000a00067202 */ /* 0x000fe20000000f00 */
[----:B0-----:R-:W-:Y:S02]  /*22f0*/  IMAD.MOV.U32 R16, RZ, RZ, R13 ;  /* 0x000000ffff107224 */ /* 0x001fe400078e000d */
        /* <DEDUP_REMOVED lines=16> */
.L_x_630:
[----:B------:R-:W-:Y:S05]  /*2400*/  BSYNC.RECONVERGENT B1 ;  /* 0x0000000000017941 */ /* 0x000fea0003800200 */
.L_x_629:
        /* <DEDUP_REMOVED lines=32> */
.L_x_632:
[----:B------:R-:W-:Y:S05]  /*2610*/  BSYNC.RECONVERGENT B1 ;  /* 0x0000000000017941 */ /* 0x000fea0003800200 */
.L_x_631:
[----:B-1----:R-:W-:Y:S01]  /*2620*/  VIADD R2, R4, 0x4 ;  /* 0x0000000404027836 */ /* 0x002fe20000000000 */
[----:B------:R1:W4:Y:S01]  /*2630*/  SHFL.DOWN PT, R6, R8, 0x4, R5 ;  /* 0x0880000008067989 */ /* 0x00032200000e0005 */
[----:B------:R-:W-:Y:S01]  /*2640*/  BSSY.RECONVERGENT B1, `(.L_x_633) ;  /* 0x000001e000017945 */ /* 0x000fe20003800200 */
[----:B--2---:R-:W-:Y:S01]  /*2650*/  IMAD.MOV.U32 R14, RZ, RZ, R10 ;  /* 0x000000ffff0e7224 */ /* 0x004fe200078e000a */
[----:B------:R-:W-:Y:S01]  /*2660*/  MOV R16, R12 ;  /* 0x0000000c00107202 */ /* 0x000fe20000000f00 */
[----:B------:R1:W2:Y:S01]  /*2670*/  SHFL.DOWN PT, R7, R9, 0x4, R5 ;  /* 0x0880000009077989 */ /* 0x0002a200000e0005 */
[----:B------:R-:W-:Y:S01]  /*2680*/  ISETP.GT.AND P0, PT, R2, R5, PT ;  /* 0x000000050200720c */ /* 0x000fe20003f04270 */
[----:B------:R-:W-:Y:S02]  /*2690*/  IMAD.MOV.U32 R2, RZ, RZ, R8 ;  /* 0x000000ffff027224 */ /* 0x000fe400078e0008 */
[----:B---3--:R1:W3:Y:S01]  /*26a0*/  SHFL.DOWN PT, R11, R10, 0x4, R5 ;  /* 0x088000000a0b7989 */ /* 0x0082e200000e0005 */
[----:B------:R-:W-:-:S03]  /*26b0*/  IMAD.MOV.U32 R3, RZ, RZ, R9 ;  /* 0x000000ffff037224 */ /* 0x000fc600078e0009 */
[----:B0-----:R1:W0:Y:S06]  /*26c0*/  SHFL.DOWN PT, R13, R12, 0x4, R5 ;  /* 0x088000000c0d7989 */ /* 0x00122c00000e0005 */
        /* <DEDUP_REMOVED lines=21> */
.L_x_634:
[----:B------:R-:W-:Y:S05]  /*2820*/  BSYNC.RECONVERGENT B1 ;  /* 0x0000000000017941 */ /* 0x000fea0003800200 */
.L_x_633:
        /* <DEDUP_REMOVED lines=8> */
[----:B---3--:R3:W1:Y:S01]  /*28b0*/  SHFL.DOWN PT, R11, R14, 0x8, R5 ;  /* 0x090000000e0b7989 */ /* 0x00866200000e0005 */
[----:B--2---:R-:W-:-:S03]  /*28c0*/  IMAD.MOV.U32 R7, RZ, RZ, R3 ;  /* 0x000000ffff077224 */ /* 0x004fc600078e0003 */
[----:B0-----:R3:W0:Y:S04]  /*28d0*/  SHFL.DOWN PT, R13, R16, 0x8, R5 ;  /* 0x09000000100d7989 */ /* 0x00162800000e0005 */
        /* <DEDUP_REMOVED lines=21> */
.L_x_636:
[----:B------:R-:W-:Y:S05]  /*2a30*/  BSYNC.RECONVERGENT B1 ;  /* 0x0000000000017941 */ /* 0x000fea0003800200 */
.L_x_635:
[----:B-1----:R-:W-:Y:S01]  /*2a40*/  VIADD R2, R4, 0x10 ;  /* 0x0000001004027836 */ /* 0x002fe20000000000 */
[----:B----4-:R1:W2:Y:S01]  /*2a50*/  SHFL.DOWN PT, R8, R6, 0x10, R5 ;  /* 0x0a00000006087989 */ /* 0x0102a200000e0005 */
[----:B------:R-:W-:Y:S01]  /*2a60*/  BSSY.RECONVERGENT B1, `(.L_x_637) ;  /* 0x000001e000017945 */ /* 0x000fe20003800200 */
[----:B---3--:R-:W-:Y:S02]  /*2a70*/  IMAD.MOV.U32 R14, RZ, RZ, R10 ;  /* 0x000000ffff0e7224 */ /* 0x008fe400078e000a */
[----:B------:R-:W-:Y:S01]  /*2a80*/  ISETP.GT.AND P0, PT, R2, R5, PT ;  /* 0x000000050200720c */ /* 0x000fe20003f04270 */
[----:B------:R1:W3:Y:S01]  /*2a90*/  SHFL.DOWN PT, R9, R7, 0x10, R5 ;  /* 0x0a00000007097989 */ /* 0x0002e200000e0005 */
[----:B------:R-:W-:Y:S02]  /*2aa0*/  IMAD.MOV.U32 R15, RZ, RZ, R12 ;  /* 0x000000ffff0f7224 */ /* 0x000fe400078e000c */
[----:B------:R-:W-:Y:S01]  /*2ab0*/  IMAD.MOV.U32 R2, RZ, RZ, R6 ;  /* 0x000000ffff027224 */ /* 0x000fe200078e0006 */
[----:B------:R1:W4:Y:S01]  /*2ac0*/  SHFL.DOWN PT, R11, R10, 0x10, R5 ;  /* 0x0a0000000a0b7989 */ /* 0x00032200000e0005 */
        /* <DEDUP_REMOVED lines=23> */
.L_x_638:
[----:B------:R-:W-:Y:S05]  /*2c40*/  BSYNC.RECONVERGENT B1 ;  /* 0x0000000000017941 */ /* 0x000fea0003800200 */
.L_x_637:
        /* <DEDUP_REMOVED lines=11> */
.L_x_640:
[----:B------:R-:W-:Y:S05]  /*2d00*/  BSYNC.RECONVERGENT B1 ;  /* 0x0000000000017941 */ /* 0x000fea0003800200 */
.L_x_639:
[----:B------:R-:W-:Y:S01]  /*2d10*/  BAR.SYNC.DEFER_BLOCKING 0x0 ;  /* 0x0000000000007b1d */ /* 0x000fe20000010000 */
[----:B------:R-:W-:-:S13]  /*2d20*/  ISETP.NE.AND P1, PT, R0, RZ, PT ;  /* 0x000000ff0000720c */ /* 0x000fda0003f25270 */
[----:B------:R-:W-:Y:S05]  /*2d30*/  @P1 BRA `(.L_x_616) ;  /* 0x0000003400d41947 */ /* 0x000fea0003800000 */
[----:B------:R-:W-:Y:S01]  /*2d40*/  UISETP.GE.AND UP0, UPT, UR6, 0x21, UPT ;  /* 0x000000210600788c */ /* 0x000fe2000bf06270 */
[----:B----4-:R-:W-:Y:S02]  /*2d50*/  IMAD.MOV.U32 R11, RZ, RZ, R14 ;  /* 0x000000ffff0b7224 */ /* 0x010fe400078e000e */
[----:B--2---:R-:W-:Y:S02]  /*2d60*/  IMAD.MOV.U32 R8, RZ, RZ, R15 ;  /* 0x000000ffff087224 */ /* 0x004fe400078e000f */
        /* <DEDUP_REMOVED lines=8> */
[----:B0-----:R-:W0:Y:S01]  /*2df0*/  LDS.64 R12, [UR4+0x20] ;  /* 0x00002004ff0c7984 */ /* 0x001e220008000a00 */
[----:B-1----:R-:W-:Y:S01]  /*2e00*/  DSETP.GEU.AND P0, PT, |R2|, |R6|, PT ;  /* 0x400000060200722a */ /* 0x002fe20003f0e200 */
[----:B------:R-:W-:Y:S01]  /*2e10*/  MOV R4, R6 ;  /* 0x0000000600047202 */ /* 0x000fe20000000f00 */
[----:B------:R-:W-:Y:S02]  /*2e20*/  IMAD.MOV.U32 R5, RZ, RZ, R7 ;  /* 0x000000ffff057224 */ /* 0x000fe400078e0007 */
[----:B0-----:R-:W-:Y:S02]  /*2e30*/  IMAD.MOV.U32 R11, RZ, RZ, R12 ;  /* 0x000000ffff0b7224 */ /* 0x001fe400078e000c */
        /* <DEDUP_REMOVED lines=16> */
.L_x_642:
[----:B------:R-:W-:Y:S05]  /*2f40*/  BSYNC.RECONVERGENT B1 ;  /* 0x0000000000017941 */ /* 0x000fea0003800200 */
.L_x_641:
[----:B------:R-:W-:Y:S01]  /*2f50*/  UISETP.GE.AND UP0, UPT, UR6, 0x41, UPT ;  /* 0x000000410600788c */ /* 0x000fe2000bf06270 */
[----:B---3--:R-:W-:Y:S02]  /*2f60*/  IMAD.MOV.U32 R9, RZ, RZ, R11 ;  /* 0x000000ffff097224 */ /* 0x008fe400078e000b */
[----:B------:R-:W-:Y:S02]  /*2f70*/  IMAD.MOV.U32 R0, RZ, RZ, R8 ;  /* 0x000000ffff007224 */ /* 0x000fe400078e0008 */
[----:B------:R-:W-:Y:S02]  /*2f80*/  IMAD.MOV.U32 R2, RZ, RZ, R4 ;  /* 0x000000ffff027224 */ /* 0x000fe400078e0004 */
[----:B------:R-:W-:Y:S02]  /*2f90*/  IMAD.MOV.U32 R3, RZ, RZ, R5 ;  /* 0x000000ffff037224 */ /* 0x000fe400078e0005 */
        /* <DEDUP_REMOVED lines=8> */
[----:B------:R-:W-:Y:S02]  /*3020*/  IMAD.MOV.U32 R2, RZ, RZ, R6 ;  /* 0x000000ffff027224 */ /* 0x000fe400078e0006 */
[----:B------:R-:W-:Y:S02]  /*3030*/  IMAD.MOV.U32 R3, RZ, RZ, R7 ;  /* 0x000000ffff037224 */ /* 0x000fe400078e0007 */
[----:B0-----:R-:W-:-:S02]  /*3040*/  IMAD.MOV.U32 R9, RZ, RZ, R12 ;  /* 0x000000ffff097224 */ /* 0x001fc400078e000c */
        /* <DEDUP_REMOVED lines=16> */
.L_x_644:
[----:B------:R-:W-:Y:S05]  /*3150*/  BSYNC.RECONVERGENT B1 ;  /* 0x0000000000017941 */ /* 0x000fea0003800200 */
.L_x_643:
[----:B------:R-:W-:Y:S01]  /*3160*/  UISETP.GE.AND UP0, UPT, UR6, 0x61, UPT ;  /* 0x000000610600788c */ /* 0x000fe2000bf06270 */
[----:B------:R-:W-:Y:S01]  /*3170*/  IMAD.MOV.U32 R11, RZ, RZ, R9 ;  /* 0x000000ffff0b7224 */ /* 0x000fe200078e0009 */
[----:B------:R-:W-:Y:S01]  /*3180*/  MOV R8, R0 ;  /* 0x0000000000087202 */ /* 0x000fe20000000f00 */
[----:B------:R-:W-:Y:S02]  /*3190*/  IMAD.MOV.U32 R4, RZ, RZ, R2 ;  /* 0x000000ffff047224 */ /* 0x000fe400078e0002 */
[----:B------:R-:W-:-:S04]  /*31a0*/  IMAD.MOV.U32 R5, RZ, RZ, R3 ;  /* 0x000000ffff057224 */ /* 0x000fc800078e0003 */
        /* <DEDUP_REMOVED lines=27> */
.L_x_646:
[----:B------:R-:W-:Y:S05]  /*3360*/  BSYNC.RECONVERGENT B1 ;  /* 0x0000000000017941 */ /* 0x000fea0003800200 */
.L_x_645:
[----:B------:R-:W-:Y:S01]  /*3370*/  UISETP.GE.AND UP0, UPT, UR6, 0x81, UPT ;  /* 0x000000810600788c */ /* 0x000fe2000bf06270 */
[----:B------:R-:W-:Y:S02]  /*3380*/  IMAD.MOV.U32 R9, RZ, RZ, R11 ;  /* 0x000000ffff097224 */ /* 0x000fe400078e000b */
        /* <DEDUP_REMOVED lines=30> */
.L_x_648:
[----:B------:R-:W-:Y:S05]  /*3570*/  BSYNC.RECONVERGENT B1 ;  /* 0x0000000000017941 */ /* 0x000fea0003800200 */
.L_x_647:
        /* <DEDUP_REMOVED lines=32> */
.L_x_650:
[----:B------:R-:W-:Y:S05]  /*3780*/  BSYNC.RECONVERGENT B1 ;  /* 0x0000000000017941 */ /* 0x000fea0003800200 */
.L_x_649:
        /* <DEDUP_REMOVED lines=14> */
[----:B------:R-:W-:Y:S01]  /*3870*/  IMAD.MOV.U32 R7, RZ, RZ, R3 ;  /* 0x000000ffff077224 */ /* 0x000fe200078e0003 */
[----:B0-----:R-:W-:Y:S01]  /*3880*/  MOV R0, R13 ;  /* 0x0000000d00007202 */ /* 0x001fe20000000f00 */
        /* <DEDUP_REMOVED lines=16> */
.L_x_652:
[----:B------:R-:W-:Y:S05]  /*3990*/  BSYNC.RECONVERGENT B1 ;  /* 0x0000000000017941 */ /* 0x000fea0003800200 */
.L_x_651:
[----:B------:R-:W-:Y:S01]  /*39a0*/  UISETP.GE.AND UP0, UPT, UR6, 0xe1, UPT ;  /* 0x000000e10600788c */ /* 0x000fe2000bf06270 */
[----:B------:R-:W-:Y:S02]  /*39b0*/  IMAD.MOV.U32 R14, RZ, RZ, R9 ;  /* 0x000000ffff0e7224 */ /* 0x000fe400078e0009 */
[----:B------:R-:W-:Y:S02]  /*39c0*/  IMAD.MOV.U32 R15, RZ, RZ, R0 ;  /* 0x000000ffff0f7224 */ /* 0x000fe400078e0000 */
[----:B------:R-:W-:Y:S02]  /*39d0*/  IMAD.MOV.U32 R2, RZ, RZ, R6 ;  /* 0x000000ffff027224 */ /* 0x000fe400078e0006 */
[----:B------:R-:W-:Y:S02]  /*39e0*/  IMAD.MOV.U32 R3, RZ, RZ, R7 ;  /* 0x000000ffff037224 */ /* 0x000fe400078e0007 */
[----:B------:R-:W-:Y:S05]  /*39f0*/  BRA.U !UP0, `(.L_x_616) ;  /* 0x0000002908a47547 */ /* 0x000fea000b800000 */
[----:B------:R-:W1:Y:S01]  /*3a00*/  S2UR UR5, SR_CgaCtaId ;  /* 0x00000000000579c3 */ /* 0x000e620000008800 */
[----:B------:R-:W-:Y:S02]  /*3a10*/  UMOV UR4, 0x400 ;  /* 0x0000040000047882 */ /* 0x000fe40000000000 */
[----:B-1----:R-:W-:-:S09]  /*3a20*/  ULEA UR4, UR5, UR4, 0x18 ;  /* 0x0000000405047291 */ /* 0x002fd2000f8ec0ff */
[----:B------:R-:W1:Y:S04]  /*3a30*/  LDS.64 R4, [UR4+0x78] ;  /* 0x00007804ff047984 */ /* 0x000e680008000a00 */
[----:B------:R-:W2:Y:S01]  /*3a40*/  LDS.64 R10, [UR4+0x80] ;  /* 0x00008004ff0a7984 */ /* 0x000ea20008000a00 */
        /* <DEDUP_REMOVED lines=21> */
.L_x_584:
        /* <DEDUP_REMOVED lines=30> */
[----:B------:R-:W-:Y:S02]  /*3d80*/  ISETP.GE.U32.AND.EX P0, PT, RZ, RZ, PT, P0 ;  /* 0x000000ffff00720c */ /* 0x000fe40003f06100 */
[----:B------:R-:W-:-:S11]  /*3d90*/  IADD3.X R7, PT, PT, RZ, UR7, RZ, P1, !PT ;  /* 0x00000007ff077c10 */ /* 0x000fd60008ffe4ff */
[----:B------:R-:W-:-:S06]  /*3da0*/  DSETP.LT.OR P0, PT, |R8|, |R4|, !P0 ;  /* 0x400000040800722a */ /* 0x000fcc0004701600 */
[----:B------:R-:W-:Y:S02]  /*3db0*/  FSEL R8, R4, R8, P0 ;  /* 0x0000000804087208 */ /* 0x000fe40000000000 */
[----:B------:R-:W-:Y:S02]  /*3dc0*/  FSEL R9, R5, R9, P0 ;  /* 0x0000000905097208 */ /* 0x000fe40000000000 */
[----:B------:R-:W-:Y:S02]  /*3dd0*/  SEL R23, R6, R23, P0 ;  /* 0x0000001706177207 */ /* 0x000fe40000000000 */
[----:B------:R-:W-:-:S07]  /*3de0*/  SEL R24, R7, R24, P0 ;  /* 0x0000001807187207 */ /* 0x000fce0000000000 */
.L_x_654:
[----:B------:R-:W-:Y:S05]  /*3df0*/  BSYNC.RECONVERGENT B1 ;  /* 0x0000000000017941 */ /* 0x000fea0003800200 */
.L_x_653:
[----:B------:R-:W-:Y:S01]  /*3e00*/  UISETP.GE.U32.AND UP0, UPT, UR4, 0xa00, UPT ;  /* 0x00000a000400788c */ /* 0x000fe2000bf06070 */
[----:B------:R-:W-:-:S08]  /*3e10*/  IMAD.MOV.U32 R5, RZ, RZ, 0x500 ;  /* 0x00000500ff057424 */ /* 0x000fd000078e00ff */
[----:B------:R-:W-:Y:S05]  /*3e20*/  BRA.U !UP0, `(.L_x_655) ;  /* 0x00000005084c7547 */ /* 0x000fea000b800000 */
[----:B------:R-:W-:Y:S01]  /*3e30*/  IMAD.MOV.U32 R12, RZ, RZ, R8 ;  /* 0x000000ffff0c7224 */ /* 0x000fe200078e0008 */
[----:B------:R-:W0:Y:S01]  /*3e40*/  LDCU UR4, c[0x0][0x398] ;  /* 0x00007300ff0477ac */ /* 0x000e220008000800 */
[----:B------:R-:W-:Y:S02]  /*3e50*/  IMAD.MOV.U32 R13, RZ, RZ, R9 ;  /* 0x000000ffff0d7224 */ /* 0x000fe400078e0009 */
[----:B------:R-:W-:Y:S01]  /*3e60*/  IMAD.MOV.U32 R17, RZ, RZ, 0x500 ;  /* 0x00000500ff117424 */ /* 0x000fe200078e00ff */
[----:B------:R-:W1:Y:S01]  /*3e70*/  LDCU.64 UR6, c[0x0][0x388] ;  /* 0x00007100ff0677ac */ /* 0x000e620008000a00 */
[----:B------:R-:W-:-:S05]  /*3e80*/  NOP ;  /* 0x0000000000007918 */ /* 0x000fca0000000000 */
.L_x_656:
[----:B------:R-:W-:-:S05]  /*3e90*/  IMAD.WIDE.U32 R26, R17, 0x8, R2 ;  /* 0x00000008111a7825 */ /* 0x000fca00078e0002 */
[----:B------:R-:W2:Y:S04]  /*3ea0*/  LDG.E.64 R14, desc[UR8][R26.64] ;  /* 0x000000081a0e7981 */ /* 0x000ea8000c1e1b00 */
[----:B------:R-:W3:Y:S04]  /*3eb0*/  LDG.E.64 R4, desc[UR8][R26.64+0x800] ;  /* 0x000800081a047981 */ /* 0x000ee8000c1e1b00 */
[----:B------:R-:W4:Y:S04]  /*3ec0*/  LDG.E.64 R6, desc[UR8][R26.64+0x1000] ;  /* 0x001000081a067981 */ /* 0x000f28000c1e1b00 */
[----:B------:R-:W5:Y:S04]  /*3ed0*/  LDG.E.64 R10, desc[UR8][R26.64+0x1800] ;  /* 0x001800081a0a7981 */ /* 0x000f68000c1e1b00 */
[----:B------:R-:W5:Y:S01]  /*3ee0*/  LDG.E.64 R8, desc[UR8][R26.64+0x2000] ;  /* 0x002000081a087981 */ /* 0x000f62000c1e1b00 */
[----:B-1----:R-:W-:-:S04]  /*3ef0*/  IADD3 R18, P0, P1, R0, UR6, R17 ;  /* 0x0000000600127c10 */ /* 0x002fc8000f91e011 */
[----:B------:R-:W-:Y:S01]  /*3f00*/  IADD3.X R16, PT, PT, RZ, UR7, RZ, P0, P1 ;  /* 0x00000007ff107c10 */ /* 0x000fe200087e24ff */
[----:B------:R-:W-:Y:S01]  /*3f10*/  IMAD.MOV.U32 R20, RZ, RZ, R18 ;  /* 0x000000ffff147224 */ /* 0x000fe200078e0012 */
[----:B------:R-:W-:-:S03]  /*3f20*/  IADD3 R22, P3, PT, R18, 0x100, RZ ;  /* 0x0000010012167810 */ /* 0x000fc60007f7e0ff */
        /* <DEDUP_REMOVED lines=11> */
[----:B------:R-:W-:Y:S01]  /*3fe0*/  IMAD.X R24, RZ, RZ, R16, P3 ;  /* 0x000000ffff187224 */ /* 0x000fe200018e0610 */
[----:B------:R-:W-:-:S03]  /*3ff0*/  IADD3 R13, P3, PT, R18, 0x200, RZ ;  /* 0x00000200120d7810 */ /* 0x000fc60007f7e0ff */
[----:B---3--:R-:W-:-:S14]  /*4000*/  DSETP.GEU.AND P1, PT, |R14|, |R4|, PT ;  /* 0x400000040e00722a */ /* 0x008fdc0003f2e200 */
[----:B------:R-:W-:-:S04]  /*4010*/  @P1 ISETP.GE.U32.AND P0, PT, R20, R22, PT ;  /* 0x000000161400120c */ /* 0x000fc80003f06070 */
[----:B------:R-:W-:-:S13]  /*4020*/  @P1 ISETP.GE.AND.EX P0, PT, R19, R24, PT, P0 ;  /* 0x000000181300120c */ /* 0x000fda0003f06300 */
[----:B------:R-:W-:-:S06]  /*4030*/  @P1 DSETP.LT.OR P0, PT, |R4|, |R14|, !P0 ;  /* 0x4000000e0400122a */ /* 0x000fcc0004701600 */
[----:B------:R-:W-:Y:S01]  /*4040*/  @P1 FSEL R12, R14, R4, P0 ;  /* 0x000000040e0c1208 */ /* 0x000fe20000000000 */
[----:B------:R-:W-:Y:S01]  /*4050*/  IMAD.X R14, RZ, RZ, R16, P3 ;  /* 0x000000ffff0e7224 */ /* 0x000fe200018e0610 */
[----:B------:R-:W-:Y:S02]  /*4060*/  @P1 FSEL R15, R15, R5, P0 ;  /* 0x000000050f0f1208 */ /* 0x000fe40000000000 */
[----:B------:R-:W-:Y:S01]  /*4070*/  @P1 SEL R22, R20, R22, P0 ;  /* 0x0000001614161207 */ /* 0x000fe20000000000 */
[----:B------:R-:W-:Y:S01]  /*4080*/  @P1 IMAD.MOV.U32 R4, RZ, RZ, R12 ;  /* 0x000000ffff041224 */ /* 0x000fe200078e000c */
[----:B------:R-:W-:Y:S01]  /*4090*/  IADD3 R12, P3, PT, R18, 0x300, RZ ;  /* 0x00000300120c7810 */ /* 0x000fe20007f7e0ff */
[----:B------:R-:W-:Y:S02]  /*40a0*/  @P1 IMAD.MOV.U32 R5, RZ, RZ, R15 ;  /* 0x000000ffff051224 */ /* 0x000fe400078e000f */
[----:B------:R-:W-:Y:S01]  /*40b0*/  IMAD.MOV.U32 R15, RZ, RZ, R24 ;  /* 0x000000ffff0f7224 */ /* 0x000fe200078e0018 */
[----:B------:R-:W-:-:S03]  /*40c0*/  @P1 SEL R15, R19, R24, P0 ;  /* 0x00000018130f1207 */ /* 0x000fc60000000000 */
[----:B----4-:R-:W-:-:S14]  /*40d0*/  DSETP.GEU.AND P2, PT, |R4|, |R6|, PT ;  /* 0x400000060400722a */ /* 0x010fdc0003f4e200 */
[----:B------:R-:W-:-:S04]  /*40e0*/  @P2 ISETP.GE.U32.AND P0, PT, R22, R13, PT ;  /* 0x0000000d1600220c */ /* 0x000fc80003f06070 */
[----:B------:R-:W-:-:S13]  /*40f0*/  @P2 ISETP.GE.AND.EX P0, PT, R15, R14, PT, P0 ;  /* 0x0000000e0f00220c */ /* 0x000fda0003f06300 */
[----:B------:R-:W-:-:S06]  /*4100*/  @P2 DSETP.LT.OR P0, PT, |R6|, |R4|, !P0 ;  /* 0x400000040600222a */ /* 0x000fcc0004701600 */
[----:B------:R-:W-:Y:S02]  /*4110*/  @P2 FSEL R4, R4, R6, P0 ;  /* 0x0000000604042208 */ /* 0x000fe40000000000 */
[----:B------:R-:W-:Y:S02]  /*4120*/  @P2 FSEL R5, R5, R7, P0 ;  /* 0x0000000705052208 */ /* 0x000fe40000000000 */
[----:B------:R-:W-:Y:S01]  /*4130*/  @P2 SEL R14, R15, R14, P0 ;  /* 0x0000000e0f0e2207 */ /* 0x000fe20000000000 */
[----:B------:R-:W-:Y:S02]  /*4140*/  @P2 IMAD.MOV.U32 R6, RZ, RZ, R4 ;  /* 0x000000ffff062224 */ /* 0x000fe400078e0004 */
[----:B------:R-:W-:Y:S02]  /*4150*/  @P2 IMAD.MOV.U32 R7, RZ, RZ, R5 ;  /* 0x000000ffff072224 */ /* 0x000fe400078e0005 */
[----:B------:R-:W-:Y:S01]  /*4160*/  IMAD.MOV.U32 R5, RZ, RZ, R13 ;  /* 0x000000ffff057224 */ /* 0x000fe200078e000d */
[----:B------:R-:W-:Y:S01]  /*4170*/  @P2 SEL R5, R22, R13, P0 ;  /* 0x0000000d16052207 */ /* 0x000fe20000000000 */
        /* <DEDUP_REMOVED lines=13> */
[----:B------:R-:W-:-:S04]  /*4250*/  IADD3 R5, PT, PT, R17, 0xa00, RZ ;  /* 0x00000a0011057810 */ /* 0x000fc80007ffe0ff */
[----:B0-----:R-:W-:Y:S01]  /*4260*/  ISETP.GT.AND P1, PT, R5, UR4, PT ;  /* 0x0000000405007c0c */ /* 0x001fe2000bf24270 */
[----:B------:R-:W-:Y:S01]  /*4270*/  DSETP.GEU.AND P2, PT, |R10|, |R8|, PT ;  /* 0x400000080a00722a */ /* 0x000fe20003f4e200 */
[----:B------:R-:W-:-:S04]  /*4280*/  VIADD R5, R17, 0x500 ;  /* 0x0000050011057836 */ /* 0x000fc80000000000 */
[----:B------:R-:W-:-:S09]  /*4290*/  IMAD.MOV.U32 R17, RZ, RZ, R5 ;  /* 0x000000ffff117224 */ /* 0x000fd200078e0005 */
        /* <DEDUP_REMOVED lines=12> */
.L_x_655:
        /* <DEDUP_REMOVED lines=14> */
[----:B------:R-:W-:Y:S01]  /*4440*/  IMAD.IADD R7, R0, 0x1, R5 ;  /* 0x0000000100077824 */ /* 0x000fe200078e0205 */
[----:B------:R-:W-:-:S04]  /*4450*/  LEA.HI R4, R10, 0x1, RZ, 0x18 ;  /* 0x000000010a047811 */ /* 0x000fc800078fc0ff */
[C---:B------:R-:W-:Y:S02]  /*4460*/  IADD3 R14, P0, PT, R7.reuse, UR6, RZ ;  /* 0x00000006070e7c10 */ /* 0x040fe4000ff1e0ff */
[----:B------:R-:W-:Y:S01]  /*4470*/  LOP3.LUT R6, R4, 0x3, RZ, 0xc0, !PT ;  /* 0x0000000304067812 */ /* 0x000fe200078ec0ff */
[----:B------:R-:W-:Y:S02]  /*4480*/  IMAD.MOV.U32 R4, RZ, RZ, R0 ;  /* 0x000000ffff047224 */ /* 0x000fe400078e0000 */
[----:B------:R-:W-:Y:S02]  /*4490*/  IMAD.X R15, RZ, RZ, UR7, P0 ;  /* 0x00000007ff0f7e24 */ /* 0x000fe400080e06ff */
[----:B------:R-:W-:Y:S02]  /*44a0*/  IMAD.MOV R11, RZ, RZ, -R6 ;  /* 0x000000ffff0b7224 */ /* 0x000fe400078e0a06 */
[----:B0-----:R-:W-:-:S04]  /*44b0*/  IMAD.WIDE.U32 R2, R7, 0x8, R2 ;  /* 0x0000000807027825 */ /* 0x001fc800078e0002 */
[----:B------:R-:W-:Y:S02]  /*44c0*/  IMAD.MOV.U32 R12, RZ, RZ, R2 ;  /* 0x000000ffff0c7224 */ /* 0x000fe400078e0002 */
[----:B------:R-:W-:-:S07]  /*44d0*/  IMAD.MOV.U32 R13, RZ, RZ, R3 ;  /* 0x000000ffff0d7224 */ /* 0x000fce00078e0003 */
.L_x_663:
[----:B------:R-:W-:Y:S02]  /*44e0*/  IMAD.MOV.U32 R2, RZ, RZ, R12 ;  /* 0x000000ffff027224 */ /* 0x000fe400078e000c */
[----:B------:R-:W-:-:S06]  /*44f0*/  IMAD.MOV.U32 R3, RZ, RZ, R13 ;  /* 0x000000ffff037224 */ /* 0x000fcc00078e000d */
[----:B------:R-:W2:Y:S01]  /*4500*/  LDG.E.64 R2, desc[UR8][R2.64] ;  /* 0x0000000802027981 */ /* 0x000ea2000c1e1b00 */
[----:B------:R-:W-:Y:S01]  /*4510*/  VIADD R11, R11, 0x1 ;  /* 0x000000010b0b7836 */ /* 0x000fe20000000000 */
[----:B------:R-:W-:Y:S01]  /*4520*/  BSSY.RECONVERGENT B3, `(.L_x_661) ;  /* 0x000001b000037945 */ /* 0x000fe20003800200 */
[----:B------:R-:W-:Y:S01]  /*4530*/  IMAD.MOV.U32 R19, RZ, RZ, R23 ;  /* 0x000000ffff137224 */ /* 0x000fe200078e0017 */
[----:B------:R-:W-:Y:S01]  /*4540*/  MOV R7, R9 ;  /* 0x0000000900077202 */ /* 0x000fe20000000f00 */
[----:B------:R-:W-:Y:S01]  /*4550*/  IMAD.MOV.U32 R16, RZ, RZ, R24 ;  /* 0x000000ffff107224 */ /* 0x000fe200078e0018 */
[----:B------:R-:W-:Y:S01]  /*4560*/  ISETP.NE.AND P2, PT, R11, RZ, PT ;  /* 0x000000ff0b00720c */ /* 0x000fe20003f45270 */
[----:B------:R-:W-:Y:S01]  /*4570*/  IMAD.MOV.U32 R6, RZ, RZ, R8 ;  /* 0x000000ffff067224 */ /* 0x000fe200078e0008 */
[----:B------:R-:W-:Y:S01]  /*4580*/  IADD3 R12, P3, PT, R12, 0x800, RZ ;  /* 0x000008000c0c7810 */ /* 0x000fe20007f7e0ff */
[----:B------:R-:W-:Y:S02]  /*4590*/  IMAD.MOV.U32 R23, RZ, RZ, R14 ;  /* 0x000000ffff177224 */ /* 0x000fe400078e000e */
[----:B------:R-:W-:Y:S01]  /*45a0*/  IMAD.MOV.U32 R24, RZ, RZ, R15 ;  /* 0x000000ffff187224 */ /* 0x000fe200078e000f */
[----:B--2---:R-:W-:Y:S01]  /*45b0*/  DSETP.GEU.AND P0, PT, |R8|, |R2|, PT ;  /* 0x400000020800722a */ /* 0x004fe20003f0e200 */
[----:B------:R-:W-:-:S02]  /*45c0*/  IMAD.MOV.U32 R8, RZ, RZ, R2 ;  /* 0x000000ffff087224 */ /* 0x000fc400078e0002 */
        /* <DEDUP_REMOVED lines=16> */
.L_x_662:
[----:B------:R-:W-:Y:S05]  /*46d0*/  BSYNC.RECONVERGENT B3 ;  /* 0x0000000000037941 */ /* 0x000fea0003800200 */
.L_x_661:
[----:B------:R-:W-:Y:S01]  /*46e0*/  IADD3 R14, P0, PT, R14, 0x100, RZ ;  /* 0x000001000e0e7810 */ /* 0x000fe20007f1e0ff */
[----:B------:R-:W-:Y:S02]  /*46f0*/  VIADD R4, R4, 0x100 ;  /* 0x0000010004047836 */ /* 0x000fe40000000000 */
[----:B------:R-:W-:Y:S02]  /*4700*/  IMAD.X R13, RZ, RZ, R13, P3 ;  /* 0x000000ffff0d7224 */ /* 0x000fe400018e060d */
[----:B------:R-:W-:Y:S01]  /*4710*/  IMAD.X R15, RZ, RZ, R15, P0 ;  /* 0x000000ffff0f7224 */ /* 0x000fe200000e060f */
[----:B------:R-:W-:Y:S07]  /*4720*/  @P2 BRA `(.L_x_663) ;  /* 0xfffffffc006c2947 */ /* 0x000fee000383ffff */
.L_x_660:
[----:B------:R-:W-:Y:S05]  /*4730*/  BSYNC.RECONVERGENT B2 ;  /* 0x0000000000027941 */ /* 0x000fea0003800200 */
.L_x_659:
[----:B------:R-:W-:-:S13]  /*4740*/  ISETP.GE.U32.AND P0, PT, R10, 0x300, PT ;  /* 0x000003000a00780c */ /* 0x000fda0003f06070 */
[----:B------:R-:W-:Y:S05]  /*4750*/  @!P0 BRA `(.L_x_658) ;  /* 0x0000000400fc8947 */ /* 0x000fea0003800000 */
[----:B------:R-:W0:Y:S01]  /*4760*/  LDCU.128 UR12, c[0x0][0x380] ;  /* 0x00007000ff0c77ac */ /* 0x000e220008000c00 */
[----:B------:R-:W1:Y:S01]  /*4770*/  LDC.64 R20, c[0x0][0x380] ;  /* 0x0000e000ff147b82 */ /* 0x000e620000000a00 */
[C---:B------:R-:W-:Y:S01]  /*4780*/  IADD3 R7, P1, PT, R4.reuse, R5, RZ ;  /* 0x0000000504077210 */ /* 0x040fe20007f3e0ff */
[C---:B------:R-:W-:Y:S02]  /*4790*/  IMAD.IADD R16, R4.reuse, 0x1, R5 ;  /* 0x0000000104107824 */ /* 0x040fe400078e0205 */
[----:B------:R-:W-:Y:S02]  /*47a0*/  VIADD R22, R4, 0x200 ;  /* 0x0000020004167836 */ /* 0x000fe40000000000 */
[----:B------:R-:W-:Y:S02]  /*47b0*/  IMAD.X R10, RZ, RZ, RZ, P1 ;  /* 0x000000ffff0a7224 */ /* 0x000fe400008e06ff */
[----:B------:R-:W2:Y:S01]  /*47c0*/  LDC.64 R2, c[0x0][0x388] ;  /* 0x0000e200ff027b82 */ /* 0x000ea20000000a00 */
[----:B0-----:R-:W-:-:S02]  /*47d0*/  LEA R6, P2, R7, UR12, 0x3 ;  /* 0x0000000c07067c11 */ /* 0x001fc4000f8418ff */
[----:B------:R-:W-:Y:S02]  /*47e0*/  IADD3 R18, P0, PT, R16, UR14, RZ ;  /* 0x0000000e10127c10 */ /* 0x000fe4000ff1e0ff */
[----:B------:R-:W-:Y:S02]  /*47f0*/  IADD3 R6, P1, PT, R6, 0x1800, RZ ;  /* 0x0000180006067810 */ /* 0x000fe40007f3e0ff */
[----:B------:R-:W-:Y:S01]  /*4800*/  LEA.HI.X R5, R7, UR13, R10, 0x3, P2 ;  /* 0x0000000d07057c11 */ /* 0x000fe200090f1c0a */
[----:B-1----:R-:W-:-:S04]  /*4810*/  IMAD.WIDE.U32 R20, R16, 0x8, R20 ;  /* 0x0000000810147825 */ /* 0x002fc800078e0014 */
[----:B------:R-:W-:Y:S02]  /*4820*/  IMAD.X R19, RZ, RZ, UR15, P0 ;  /* 0x0000000fff137e24 */ /* 0x000fe400080e06ff */
[----:B------:R-:W-:-:S07]  /*4830*/  IMAD.X R5, RZ, RZ, R5, P1 ;  /* 0x000000ffff057224 */ /* 0x000fce00008e0605 */
.L_x_672:
[----:B------:R-:W3:Y:S01]  /*4840*/  LDG.E.64 R14, desc[UR8][R20.64] ;  /* 0x00000008140e7981 */ /* 0x000ee2000c1e1b00 */
[----:B------:R-:W-:-:S05]  /*4850*/  IMAD.MOV.U32 R4, RZ, RZ, R6 ;  /* 0x000000ffff047224 */ /* 0x000fca00078e0006 */
[----:B------:R0:W5:Y:S04]  /*4860*/  LDG.E.64 R10, desc[UR8][R4.64+-0x1000] ;  /* 0xfff00008040a7981 */ /* 0x000168000c1e1b00 */
[----:B------:R0:W5:Y:S01]  /*4870*/  LDG.E.64 R6, desc[UR8][R4.64+-0x800] ;  /* 0xfff8000804067981 */ /* 0x000162000c1e1b00 */
[----:B------:R-:W-:Y:S01]  /*4880*/  BSSY.RECONVERGENT B2, `(.L_x_664) ;  /* 0x0000015000027945 */ /* 0x000fe20003800200 */
[----:B------:R-:W-:Y:S02]  /*4890*/  IMAD.MOV.U32 R26, RZ, RZ, R18 ;  /* 0x000000ffff1a7224 */ /* 0x000fe400078e0012 */
[----:B------:R-:W-:Y:S01]  /*48a0*/  IMAD.MOV.U32 R25, RZ, RZ, R19 ;  /* 0x000000ffff197224 */ /* 0x000fe200078e0013 */
[----:B---3--:R-:W-:Y:S01]  /*48b0*/  DSETP.GEU.AND P0, PT, |R8|, |R14|, PT ;  /* 0x4000000e0800722a */ /* 0x008fe20003f0e200 */
[----:B------:R-:W-:Y:S01]  /*48c0*/  MOV R12, R14 ;  /* 0x0000000e000c7202 */ /* 0x000fe20000000f00 */
[----:B------:R-:W-:-:S12]  /*48d0*/  IMAD.MOV.U32 R13, RZ, RZ, R15 ;  /* 0x000000ffff0d7224 */ /* 0x000fd800078e000f */
        /* <DEDUP_REMOVED lines=15> */
.L_x_665:
[----:B------:R-:W-:Y:S05]  /*49d0*/  BSYNC.RECONVERGENT B2 ;  /* 0x0000000000027941 */ /* 0x000fea0003800200 */
.L_x_664:
[----:B-----5:R-:W-:Y:S01]  /*49e0*/  DSETP.GEU.AND P0, PT, |R12|, |R10|, PT ;  /* 0x4000000a0c00722a */ /* 0x020fe20003f0e200 */
[----:B------:R-:W-:Y:S01]  /*49f0*/  VIADD R9, R16, 0x100 ;  /* 0x0000010010097836 */ /* 0x000fe20000000000 */
[----:B------:R-:W-:Y:S01]  /*4a00*/  BSSY.RECONVERGENT B2, `(.L_x_666) ;  /* 0x0000016000027945 */ /* 0x000fe20003800200 */
[----:B------:R-:W-:-:S03]  /*4a10*/  IMAD.MOV.U32 R8, RZ, RZ, R10 ;  /* 0x000000ffff087224 */ /* 0x000fc600078e000a */
[----:B--2---:R-:W-:Y:S01]  /*4a20*/  IADD3 R23, P1, PT, R9, R2, RZ ;  /* 0x0000000209177210 */ /* 0x004fe20007f3e0ff */
[----:B------:R-:W-:-:S04]  /*4a30*/  IMAD.MOV.U32 R9, RZ, RZ, R11 ;  /* 0x000000ffff097224 */ /* 0x000fc800078e000b */
[----:B------:R-:W-:Y:S02]  /*4a40*/  IMAD.X R24, RZ, RZ, R3, P1 ;  /* 0x000000ffff187224 */ /* 0x000fe400008e0603 */
[----:B------:R-:W-:Y:S02]  /*4a50*/  IMAD.MOV.U32 R15, RZ, RZ, R23 ;  /* 0x000000ffff0f7224 */ /* 0x000fe400078e0017 */
[----:B------:R-:W-:Y:S01]  /*4a60*/  IMAD.MOV.U32 R14, RZ, RZ, R24 ;  /* 0x000000ffff0e7224 */ /* 0x000fe200078e0018 */
        /* <DEDUP_REMOVED lines=15> */
.L_x_667:
[----:B------:R-:W-:Y:S05]  /*4b60*/  BSYNC.RECONVERGENT B2 ;  /* 0x0000000000027941 */ /* 0x000fea0003800200 */
.L_x_666:
[----:B------:R0:W5:Y:S01]  /*4b70*/  LDG.E.64 R10, desc[UR8][R4.64] ;  /* 0x00000008040a7981 */ /* 0x000162000c1e1b00 */
[----:B------:R-:W-:Y:S01]  /*4b80*/  DSETP.GEU.AND P0, PT, |R8|, |R6|, PT ;  /* 0x400000060800722a */ /* 0x000fe20003f0e200 */
[----:B------:R-:W-:Y:S01]  /*4b90*/  VIADD R13, R16, 0x200 ;  /* 0x00000200100d7836 */ /* 0x000fe20000000000 */
[----:B------:R-:W-:Y:S01]  /*4ba0*/  BSSY.RECONVERGENT B2, `(.L_x_668) ;  /* 0x0000016000027945 */ /* 0x000fe20003800200 */
[----:B------:R-:W-:-:S03]  /*4bb0*/  MOV R12, R6 ;  /* 0x00000006000c7202 */ /* 0x000fc60000000f00 */
[----:B------:R-:W-:Y:S01]  /*4bc0*/  IADD3 R24, P1, PT, R13, R2, RZ ;  /* 0x000000020d187210 */ /* 0x000fe20007f3e0ff */
[----:B------:R-:W-:-:S04]  /*4bd0*/  IMAD.MOV.U32 R13, RZ, RZ, R7 ;  /* 0x000000ffff0d7224 */ /* 0x000fc800078e0007 */
[----:B------:R-:W-:Y:S02]  /*4be0*/  IMAD.X R23, RZ, RZ, R3, P1 ;  /* 0x000000ffff177224 */ /* 0x000fe400008e0603 */
        /* <DEDUP_REMOVED lines=17> */
.L_x_669:
[----:B------:R-:W-:Y:S05]  /*4d00*/  BSYNC.RECONVERGENT B2 ;  /* 0x0000000000027941 */ /* 0x000fea0003800200 */
.L_x_668:
[----:B-----5:R-:W-:Y:S01]  /*4d10*/  DSETP.GEU.AND P0, PT, |R12|, |R10|, PT ;  /* 0x4000000a0c00722a */ /* 0x020fe20003f0e200 */
[----:B------:R-:W-:Y:S01]  /*4d20*/  VIADD R7, R16, 0x300 ;  /* 0x0000030010077836 */ /* 0x000fe20000000000 */
[----:B------:R-:W-:Y:S01]  /*4d30*/  BSSY.RECONVERGENT B2, `(.L_x_670) ;  /* 0x0000016000027945 */ /* 0x000fe20003800200 */
[----:B------:R-:W-:Y:S02]  /*4d40*/  IMAD.MOV.U32 R8, RZ, RZ, R10 ;  /* 0x000000ffff087224 */ /* 0x000fe400078e000a */
[----:B------:R-:W-:Y:S01]  /*4d50*/  IMAD.MOV.U32 R9, RZ, RZ, R11 ;  /* 0x000000ffff097224 */ /* 0x000fe200078e000b */
[----:B------:R-:W-:-:S05]  /*4d60*/  IADD3 R7, P1, PT, R7, R2, RZ ;  /* 0x0000000207077210 */ /* 0x000fca0007f3e0ff */
        /* <DEDUP_REMOVED lines=18> */
.L_x_671:
[----:B------:R-:W-:Y:S05]  /*4e90*/  BSYNC.RECONVERGENT B2 ;  /* 0x0000000000027941 */ /* 0x000fea0003800200 */
.L_x_670:
[----:B------:R-:W-:Y:S01]  /*4ea0*/  VIADD R10, R22, 0x200 ;  /* 0x00000200160a7836 */ /* 0x000fe20000000000 */
[----:B------:R-:W-:Y:S01]  /*4eb0*/  IADD3 R6, P2, PT, R4, 0x2000, RZ ;  /* 0x0000200004067810 */ /* 0x000fe20007f5e0ff */
[----:B------:R-:W-:Y:S01]  /*4ec0*/  VIADD R22, R22, 0x400 ;  /* 0x0000040016167836 */ /* 0x000fe20000000000 */
[----:B------:R-:W-:Y:S01]  /*4ed0*/  IADD3 R18, P1, PT, R18, 0x400, RZ ;  /* 0x0000040012127810 */ /* 0x000fe20007f3e0ff */
[----:B------:R-:W-:Y:S01]  /*4ee0*/  VIADD R16, R16, 0x400 ;  /* 0x0000040010107836 */ /* 0x000fe20000000000 */
[----:B------:R-:W-:Y:S01]  /*4ef0*/  ISETP.GE.AND P0, PT, R10, R17, PT ;  /* 0x000000110a00720c */ /* 0x000fe20003f06270 */
[----:B------:R-:W-:Y:S01]  /*4f00*/  IMAD.X R5, RZ, RZ, R5, P2 ;  /* 0x000000ffff057224 */ /* 0x000fe200010e0605 */
[----:B------:R-:W-:Y:S02]  /*4f10*/  IADD3 R20, P2, PT, R20, 0x2000, RZ ;  /* 0x0000200014147810 */ /* 0x000fe40007f5e0ff */
[----:B------:R-:W-:-:S03]  /*4f20*/  IADD3.X R19, PT, PT, RZ, R19, RZ, P1, !PT ;  /* 0x00000013ff137210 */ /* 0x000fc60000ffe4ff */
[----:B------:R-:W-:-:S06]  /*4f30*/  IMAD.X R21, RZ, RZ, R21, P2 ;  /* 0x000000ffff157224 */ /* 0x000fcc00010e0615 */
[----:B------:R-:W-:Y:S05]  /*4f40*/  @!P0 BRA `(.L_x_672) ;  /* 0xfffffff8003c8947 */ /* 0x000fea000383ffff */
.L_x_658:
[----:B------:R-:W-:Y:S05]  /*4f50*/  BSYNC.RECONVERGENT B1 ;  /* 0x0000000000017941 */ /* 0x000fea0003800200 */
.L_x_657:
        /* <DEDUP_REMOVED lines=32> */
.L_x_674:
[----:B------:R-:W-:Y:S05]  /*5160*/  BSYNC.RECONVERGENT B1 ;  /* 0x0000000000017941 */ /* 0x000fea0003800200 */
.L_x_673:
        /* <DEDUP_REMOVED lines=31> */
.L_x_676:
[----:B------:R-:W-:Y:S05]  /*5360*/  BSYNC.RECONVERGENT B1 ;  /* 0x0000000000017941 */ /* 0x000fea0003800200 */
.L_x_675:
        /* <DEDUP_REMOVED lines=31> */
.L_x_678:
[----:B------:R-:W-:Y:S05]  /*5560*/  BSYNC.RECONVERGENT B1 ;  /* 0x0000000000017941 */ /* 0x000fea0003800200 */
.L_x_677:
[----:B------:R-:W-:Y:S01]  /*5570*/  ISETP.GT.AND P0, PT, R10, 0x17, PT ;  /* 0x000000170a00780c */ /* 0x000fe20003f04270 */
[----:B-1----:R1:W1:Y:S01]  /*5580*/  SHFL.DOWN PT, R6, R2, 0x8, 0x1f ;  /* 0x09001f0002067f89 */ /* 0x00226200000e0000 */
[----:B------:R-:W-:Y:S01]  /*5590*/  BSSY.RECONVERGENT B1, `(.L_x_679) ;  /* 0x000001d000017945 */ /* 0x000fe20003800200 */
[----:B0-----:R-:W-:Y:S01]  /*55a0*/  IMAD.MOV.U32 R8, RZ, RZ, R11 ;  /* 0x000000ffff087224 */ /* 0x001fe200078e000b */
[----:B------:R-:W-:Y:S01]  /*55b0*/  MOV R4, R2 ;  /* 0x0000000200047202 */ /* 0x000fe20000000f00 */
[----:B--2---:R0:W2:Y:S01]  /*55c0*/  SHFL.DOWN PT, R7, R3, 0x8, 0x1f ;  /* 0x09001f0003077f89 */ /* 0x0040a200000e0000 */
[----:B------:R-:W-:Y:S02]  /*55d0*/  IMAD.MOV.U32 R9, RZ, RZ, R12 ;  /* 0x000000ffff097224 */ /* 0x000fe400078e000c */
[----:B------:R-:W-:Y:S01]  /*55e0*/  IMAD.MOV.U32 R5, RZ, RZ, R3 ;  /* 0x000000ffff057224 */ /* 0x000fe200078e0003 */
[----:B---3--:R0:W3:Y:S04]  /*55f0*/  SHFL.DOWN PT, R14, R11, 0x8, 0x1f ;  /* 0x09001f000b0e7f89 */ /* 0x0080e800000e0000 */
        /* <DEDUP_REMOVED lines=22> */
.L_x_680:
[----:B------:R-:W-:Y:S05]  /*5760*/  BSYNC.RECONVERGENT B1 ;  /* 0x0000000000017941 */ /* 0x000fea0003800200 */
.L_x_679:
        /* <DEDUP_REMOVED lines=31> */
.L_x_682:
[----:B------:R-:W-:Y:S05]  /*5960*/  BSYNC.RECONVERGENT B1 ;  /* 0x0000000000017941 */ /* 0x000fea0003800200 */
.L_x_681:
        /* <DEDUP_REMOVED lines=11> */
.L_x_684:
[----:B------:R-:W-:Y:S05]  /*5a20*/  BSYNC.RECONVERGENT B1 ;  /* 0x0000000000017941 */ /* 0x000fea0003800200 */
.L_x_683:
        /* <DEDUP_REMOVED lines=31> */
.L_x_686:
[----:B------:R-:W-:Y:S05]  /*5c20*/  BSYNC.RECONVERGENT B1 ;  /* 0x0000000000017941 */ /* 0x000fea0003800200 */
.L_x_685:
        /* <DEDUP_REMOVED lines=23> */
.L_x_688:
[----:B------:R-:W-:Y:S05]  /*5da0*/  BSYNC.RECONVERGENT B1 ;  /* 0x0000000000017941 */ /* 0x000fea0003800200 */
.L_x_687:
[----:B------:R-:W-:Y:S01]  /*5db0*/  DSETP.GEU.AND P0, PT, |R4|, |R10|, PT ;  /* 0x4000000a0400722a */ /* 0x000fe20003f0e200 */
[----:B------:R-:W-:Y:S01]  /*5dc0*/  BSSY.RECONVERGENT B1, `(.L_x_689) ;  /* 0x0000014000017945 */ /* 0x000fe20003800200 */
[----:B------:R-:W-:Y:S01]  /*5dd0*/  IMAD.MOV.U32 R2, RZ, RZ, R10 ;  /* 0x000000ffff027224 */ /* 0x000fe200078e000a */
[----:B------:R-:W-:Y:S01]  /*5de0*/  MOV R3, R11 ;  /* 0x0000000b00037202 */ /* 0x000fe20000000f00 */
        /* <DEDUP_REMOVED lines=17> */
.L_x_690:
[----:B------:R-:W-:Y:S05]  /*5f00*/  BSYNC.RECONVERGENT B1 ;  /* 0x0000000000017941 */ /* 0x000fea0003800200 */
.L_x_689:
        /* <DEDUP_REMOVED lines=23> */
.L_x_692:
[----:B------:R-:W-:Y:S05]  /*6080*/  BSYNC.RECONVERGENT B1 ;  /* 0x0000000000017941 */ /* 0x000fea0003800200 */
.L_x_691:
        /* <DEDUP_REMOVED lines=21> */
.L_x_694:
[----:B------:R-:W-:Y:S05]  /*61e0*/  BSYNC.RECONVERGENT B1 ;  /* 0x0000000000017941 */ /* 0x000fea0003800200 */
.L_x_693:
        /* <DEDUP_REMOVED lines=21> */
.L_x_696:
[----:B------:R-:W-:Y:S05]  /*6340*/  BSYNC.RECONVERGENT B1 ;  /* 0x0000000000017941 */ /* 0x000fea0003800200 */
.L_x_695:
        /* <DEDUP_REMOVED lines=20> */
.L_x_616:
[----:B------:R-:W-:Y:S05]  /*6490*/  BSYNC.RECONVERGENT B0 ;  /* 0x0000000000007941 */ /* 0x000fea0003800200 */
.L_x_583:
[----:B------:R-:W-:Y:S05]  /*64a0*/  @P1 EXIT ;  /* 0x000000000000194d */ /* 0x000fea0003800000 */
[----:B012-4-:R-:W0:Y:S02]  /*64b0*/  LDC.64 R4, c[0x0][0x390] ;  /* 0x0000e400ff047b82 */ /* 0x017e240000000a00 */
[----:B0-----:R-:W-:Y:S04]  /*64c0*/  STG.E.64 desc[UR8][R4.64], R2 ;  /* 0x0000000204007986 */ /* 0x001fe8000c101b08 */
[----:B------:R-:W-:Y:S01]  /*64d0*/  STG.E.64 desc[UR8][R4.64+0x8], R14 ;  /* 0x0000080e04007986 */ /* 0x000fe2000c101b08 */
[----:B------:R-:W-:Y:S05]  /*64e0*/  EXIT ;  /* 0x000000000000794d */ /* 0x000fea0003800000 */
.L_x_697:
        /* <DEDUP_REMOVED lines=9> */
.L_x_740:


//--------------------- .text._Z3LUPPdii          --------------------------
	.section	.text._Z3LUPPdii,"ax",@progbits
	.align	128
        .global         _Z3LUPPdii
        .type           _Z3LUPPdii,@function
        .size           _Z3LUPPdii,(.L_x_741 - _Z3LUPPdii)
        .other          _Z3LUPPdii,@"STO_CUDA_ENTRY STV_DEFAULT"
_Z3LUPPdii:
.text._Z3LUPPdii:
[----:B------:R-:W-:Y:S01]  /*0000*/  LDC R1, c[0x0][0x37c] ;  /* 0x0000df00ff017b82 */ /* 0x000fe20000000800 */
[----:B------:R-:W0:Y:S07]  /*0010*/  S2R R25, SR_CTAID.X ;  /* 0x0000000000197919 */ /* 0x000e2e0000002500 */
[----:B------:R-:W1:Y:S01]  /*0020*/  LDC.64 R6, c[0x0][0x388] ;  /* 0x0000e200ff067b82 */ /* 0x000e620000000a00 */
[----:B------:R-:W0:Y:S01]  /*0030*/  LDCU UR4, c[0x0][0x360] ;  /* 0x00006c00ff0477ac */ /* 0x000e220008000800 */
[----:B------:R-:W0:Y:S01]  /*0040*/  S2R R0, SR_TID.X ;  /* 0x0000000000007919 */ /* 0x000e220000002100 */
[----:B------:R-:W2:Y:S01]  /*0050*/  LDCU UR5, c[0x0][0x364] ;  /* 0x00006c80ff0577ac */ /* 0x000ea20008000800 */
[----:B------:R-:W3:Y:S01]  /*0060*/  LDCU UR7, c[0x0][0x374] ;  /* 0x00006e80ff0777ac */ /* 0x000ee20008000800 */
[----:B0-----:R-:W-:-:S05]  /*0070*/  IMAD R25, R25, UR4, R0 ;  /* 0x0000000419197c24 */ /* 0x001fca000f8e0200 */
[----:B-1----:R-:W-:-:S04]  /*0080*/  IADD3.X R25, PT, PT, R25, R6, RZ, PT, !PT ;  /* 0x0000000619197210 */ /* 0x002fc80003ffe4ff */
[----:B------:R-:W-:-:S13]  /*0090*/  ISETP.GE.AND P0, PT, R25, R7, PT ;  /* 0x000000071900720c */ /* 0x000fda0003f06270 */
[----:B--23--:R-:W-:Y:S05]  /*00a0*/  @P0 EXIT ;  /* 0x000000000000094d */ /* 0x00cfea0003800000 */
[----:B------:R-:W0:Y:S01]  /*00b0*/  S2R R11, SR_CTAID.Y ;  /* 0x00000000000b7919 */ /* 0x000e220000002600 */
[----:B------:R-:W-:Y:S01]  /*00c0*/  UIMAD UR6, UR5, UR7, URZ ;  /* 0x00000007050672a4 */ /* 0x000fe2000f8e02ff */
[----:B------:R-:W1:Y:S01]  /*00d0*/  LDCU.64 UR8, c[0x0][0x358] ;  /* 0x00006b00ff0877ac */ /* 0x000e620008000a00 */
[----:B------:R-:W2:Y:S04]  /*00e0*/  S2R R5, SR_TID.Y ;  /* 0x0000000000057919 */ /* 0x000ea80000002200 */
[----:B------:R-:W-:Y:S01]  /*00f0*/  IMAD R13, RZ, RZ, -UR6 ;  /* 0x80000006ff0d7e24 */ /* 0x000fe2000f8e02ff */
[----:B------:R-:W-:Y:S02]  /*0100*/  ISETP.NE.U32.AND P3, PT, RZ, UR6, PT ;  /* 0x00000006ff007c0c */ /* 0x000fe4000bf65070 */
[----:B------:R-:W3:Y:S08]  /*0110*/  I2F.U32.RP R8, UR6 ;  /* 0x0000000600087d06 */ /* 0x000ef00008209000 */
[----:B---3--:R-:W3:Y:S01]  /*0120*/  MUFU.RCP R8, R8 ;  /* 0x0000000800087308 */ /* 0x008ee20000001000 */
[----:B0-----:R-:W-:-:S02]  /*0130*/  IADD3 R3, PT, PT, R11, UR7, RZ ;  /* 0x000000070b037c10 */ /* 0x001fc4000fffe0ff */
[----:B--2---:R-:W-:-:S03]  /*0140*/  IADD3 R0, PT, PT, R5, R6, RZ ;  /* 0x0000000605007210 */ /* 0x004fc60007ffe0ff */
[----:B------:R-:W-:-:S05]  /*0150*/  IMAD R3, R3, UR5, RZ ;  /* 0x0000000503037c24 */ /* 0x000fca000f8e02ff */
[----:B------:R-:W-:Y:S02]  /*0160*/  IADD3 R2, PT, PT, R0, 0x1, R3 ;  /* 0x0000000100027810 */ /* 0x000fe40007ffe003 */
[----:B---3--:R-:W-:Y:S02]  /*0170*/  IADD3 R9, PT, PT, R8, 0xffffffe, RZ ;  /* 0x0ffffffe08097810 */ /* 0x008fe40007ffe0ff */
[----:B------:R-:W-:Y:S02]  /*0180*/  LOP3.LUT R4, RZ, R3, RZ, 0x33, !PT ;  /* 0x00000003ff047212 */ /* 0x000fe400078e33ff */
[----:B------:R-:W-:Y:S01]  /*0190*/  VIMNMX R5, PT, PT, R2, R7, !PT ;  /* 0x0000000702057248 */ /* 0x000fe20007fe0100 */
[----:B------:R-:W0:Y:S01]  /*01a0*/  F2I.FTZ.U32.TRUNC.NTZ R3, R9 ;  /* 0x0000000900037305 */ /* 0x000e22000021f000 */
[----:B------:R-:W-:Y:S02]  /*01b0*/  HFMA2 R2, -RZ, RZ, 0, 0 ;  /* 0x00000000ff027431 */ /* 0x000fe400000001ff */
[----:B------:R-:W-:-:S04]  /*01c0*/  IADD3 R4, PT, PT, -R0, R5, R4 ;  /* 0x0000000500047210 */ /* 0x000fc80007ffe104 */
[C---:B------:R-:W-:Y:S02]  /*01d0*/  ISETP.NE.AND P0, PT, R4.reuse, RZ, PT ;  /* 0x000000ff0400720c */ /* 0x040fe40003f05270 */
[----:B------:R-:W-:Y:S01]  /*01e0*/  IADD3 R5, PT, PT, R4, -0x1, RZ ;  /* 0xffffffff04057810 */ /* 0x000fe20007ffe0ff */
[----:B0-----:R-:W-:-:S04]  /*01f0*/  IMAD R13, R13, R3, RZ ;  /* 0x000000030d0d7224 */ /* 0x001fc800078e02ff */
[----:B------:R-:W-:-:S06]  /*0200*/  IMAD.HI.U32 R2, R3, R13, R2 ;  /* 0x0000000d03027227 */ /* 0x000fcc00078e0002 */
[----:B------:R-:W-:Y:S01]  /*0210*/  @!P0 IADD3 R5, PT, PT, R4, RZ, RZ ;  /* 0x000000ff04058210 */ /* 0x000fe20007ffe0ff */
[----:B------:R-:W0:Y:S04]  /*0220*/  LDC.64 R12, c[0x0][0x380] ;  /* 0x0000e000ff0c7b82 */ /* 0x000e280000000a00 */
[----:B------:R-:W-:-:S04]  /*0230*/  IMAD.HI.U32 R8, R2, R5, RZ ;  /* 0x0000000502087227 */ /* 0x000fc800078e00ff */
[----:B------:R-:W-:-:S04]  /*0240*/  IMAD.MOV R2, RZ, RZ, -R8 ;  /* 0x000000ffff027224 */ /* 0x000fc800078e0a08 */
[----:B------:R-:W-:Y:S02]  /*0250*/  IMAD R5, R2, UR6, R5 ;  /* 0x0000000602057c24 */ /* 0x000fe4000f8e0205 */
[----:B------:R-:W-:Y:S01]  /*0260*/  IMAD R2, R11, UR5, R0 ;  /* 0x000000050b027c24 */ /* 0x000fe2000f8e0200 */
[----:B------:R-:W2:Y:S02]  /*0270*/  LDCU UR5, c[0x0][0x370] ;  /* 0x00006e00ff0577ac */ /* 0x000ea40008000800 */
[----:B------:R-:W-:Y:S01]  /*0280*/  ISETP.GE.U32.AND P1, PT, R5, UR6, PT ;  /* 0x0000000605007c0c */ /* 0x000fe2000bf26070 */
[C---:B------:R-:W-:Y:S01]  /*0290*/  IMAD R3, R2.reuse, R7, R7 ;  /* 0x0000000702037224 */ /* 0x040fe200078e0207 */
[----:B------:R-:W-:-:S04]  /*02a0*/  IADD3 R0, PT, PT, R2, 0x1, RZ ;  /* 0x0000000102007810 */ /* 0x000fc80007ffe0ff */
[----:B------:R-:W-:Y:S01]  /*02b0*/  IADD3 R11, PT, PT, R3, R6, RZ ;  /* 0x00000006030b7210 */ /* 0x000fe20007ffe0ff */
[----:B------:R-:W-:-:S04]  /*02c0*/  VIADD R2, R0, UR6 ;  /* 0x0000000600027c36 */ /* 0x000fc80008000000 */
[CC--:B------:R-:W-:Y:S01]  /*02d0*/  IMAD R9, R2.reuse, R7.reuse, R6 ;  /* 0x0000000702097224 */ /* 0x0c0fe200078e0206 */
[----:B------:R-:W-:Y:S01]  /*02e0*/  IADD3 R4, PT, PT, R2, UR6, RZ ;  /* 0x0000000602047c10 */ /* 0x000fe2000fffe0ff */
[----:B0-----:R-:W-:Y:S01]  /*02f0*/  IMAD.WIDE R10, R11, 0x8, R12 ;  /* 0x000000080b0a7825 */ /* 0x001fe200078e020c */
[----:B------:R-:W-:Y:S02]  /*0300*/  @P1 IADD3 R5, PT, PT, R5, -UR6, RZ ;  /* 0x8000000605051c10 */ /* 0x000fe4000fffe0ff */
[----:B------:R-:W-:Y:S01]  /*0310*/  @P1 IADD3 R8, PT, PT, R8, 0x1, RZ ;  /* 0x0000000108081810 */ /* 0x000fe20007ffe0ff */
[----:B------:R-:W-:Y:S01]  /*0320*/  IMAD R7, R4, R7, R6 ;  /* 0x0000000704077224 */ /* 0x000fe200078e0206 */
[----:B------:R-:W-:Y:S01]  /*0330*/  ISETP.GE.U32.AND P2, PT, R5, UR6, PT ;  /* 0x0000000605007c0c */ /* 0x000fe2000bf46070 */
[----:B--2---:R-:W-:Y:S01]  /*0340*/  UIMAD UR4, UR4, UR5, URZ ;  /* 0x00000005040472a4 */ /* 0x004fe2000f8e02ff */
[----:B------:R-:W-:Y:S01]  /*0350*/  SEL R5, RZ, 0x1, !P0 ;  /* 0x00000001ff057807 */ /* 0x000fe20004000000 */
[----:B------:R-:W-:-:S10]  /*0360*/  IMAD.WIDE R6, R7, 0x8, R12 ;  /* 0x0000000807067825 */ /* 0x000fd400078e020c */
[----:B------:R-:W-:Y:S02]  /*0370*/  @P2 IADD3 R8, PT, PT, R8, 0x1, RZ ;  /* 0x0000000108082810 */ /* 0x000fe40007ffe0ff */
[----:B------:R-:W-:-:S04]  /*0380*/  @!P3 LOP3.LUT R8, RZ, UR6, RZ, 0x33, !PT ;  /* 0x00000006ff08bc12 */ /* 0x000fc8000f8e33ff */
[----:B------:R-:W-:Y:S01]  /*0390*/  IADD3 R5, PT, PT, R5, R8, RZ ;  /* 0x0000000805057210 */ /* 0x000fe20007ffe0ff */
[----:B-1----:R-:W-:-:S07]  /*03a0*/  IMAD.WIDE R8, R9, 0x8, R12 ;  /* 0x0000000809087825 */ /* 0x002fce00078e020c */
.L_x_703:
[----:B0-----:R-:W0:Y:S01]  /*03b0*/  LDC R24, c[0x0][0x38c] ;  /* 0x0000e300ff187b82 */ /* 0x001e220000000800 */
[----:B------:R-:W-:Y:S01]  /*03c0*/  BSSY.RECONVERGENT B0, `(.L_x_698) ;  /* 0x0000055000007945 */ /* 0x000fe20003800200 */
[----:B0-----:R-:W-:-:S13]  /*03d0*/  ISETP.GE.AND P0, PT, R0, R24, PT ;  /* 0x000000180000720c */ /* 0x001fda0003f06270 */
[----:B-12---:R-:W-:Y:S05]  /*03e0*/  @P0 BRA `(.L_x_699) ;  /* 0x0000000400480947 */ /* 0x006fea0003800000 */
[----:B------:R-:W0:Y:S01]  /*03f0*/  LDC R27, c[0x0][0x388] ;  /* 0x0000e200ff1b7b82 */ /* 0x000e220000000800 */
[----:B------:R-:W-:Y:S01]  /*0400*/  LOP3.LUT R26, R5, 0x3, RZ, 0xc0, !PT ;  /* 0x00000003051a7812 */ /* 0x000fe200078ec0ff */
[----:B------:R-:W-:Y:S01]  /*0410*/  BSSY.RECONVERGENT B1, `(.L_x_700) ;  /* 0x0000023000017945 */ /* 0x000fe20003800200 */
[----:B------:R-:W-:Y:S02]  /*0420*/  IMAD.MOV.U32 R23, RZ, RZ, R0 ;  /* 0x000000ffff177224 */ /* 0x000fe400078e0000 */
[----:B------:R-:W-:-:S03]  /*0430*/  ISETP.NE.AND P0, PT, R26, 0x3, PT ;  /* 0x000000031a00780c */ /* 0x000fc60003f05270 */
[----:B------:R-:W1:Y:S01]  /*0440*/  LDC.64 R12, c[0x0][0x380] ;  /* 0x0000e000ff0c7b82 */ /* 0x000e620000000a00 */
[----:B0-----:R-:W-:-:S04]  /*0450*/  IMAD R15, R27, R24, R25 ;  /* 0x000000181b0f7224 */ /* 0x001fc800078e0219 */
[----:B-1----:R-:W-:-:S05]  /*0460*/  IMAD.WIDE R14, R15, 0x8, R12 ;  /* 0x000000080f0e7825 */ /* 0x002fca00078e020c */
[----:B------:R-:W-:Y:S05]  /*0470*/  @!P0 BRA `(.L_x_701) ;  /* 0x0000000000708947 */ /* 0x000fea0003800000 */
[----:B------:R-:W-:Y:S01]  /*0480*/  IADD3 R19, PT, PT, R3, R25, RZ ;  /* 0x0000001903137210 */ /* 0x000fe20007ffe0ff */
[----:B------:R-:W2:Y:S04]  /*0490*/  LDG.E.64 R22, desc[UR8][R14.64] ;  /* 0x000000080e167981 */ /* 0x000ea8000c1e1b00 */
[----:B------:R-:W-:Y:S01]  /*04a0*/  IMAD.WIDE R18, R19, 0x8, R12 ;  /* 0x0000000813127825 */ /* 0x000fe200078e020c */
[----:B------:R-:W2:Y:S04]  /*04b0*/  LDG.E.64 R20, desc[UR8][R10.64] ;  /* 0x000000080a147981 */ /* 0x000ea8000c1e1b00 */
[----:B------:R-:W2:Y:S01]  /*04c0*/  LDG.E.64 R16, desc[UR8][R18.64] ;  /* 0x0000000812107981 */ /* 0x000ea2000c1e1b00 */
[----:B------:R-:W-:Y:S01]  /*04d0*/  ISETP.NE.AND P0, PT, R26, RZ, PT ;  /* 0x000000ff1a00720c */ /* 0x000fe20003f05270 */
[----:B--2---:R-:W-:-:S07]  /*04e0*/  DFMA R16, -R22, R20, R16 ;  /* 0x000000141610722b */ /* 0x004fce0000000110 */
[----:B------:R0:W-:Y:S01]  /*04f0*/  STG.E.64 desc[UR8][R18.64], R16 ;  /* 0x0000001012007986 */ /* 0x0001e2000c101b08 */
[----:B------:R-:W-:-:S04]  /*0500*/  MOV R23, R2 ;  /* 0x0000000200177202 */ /* 0x000fc80000000f00 */
[----:B------:R-:W-:Y:S05]  /*0510*/  @!P0 BRA `(.L_x_701) ;  /* 0x0000000000488947 */ /* 0x000fea0003800000 */
[----:B0-----:R-:W-:Y:S01]  /*0520*/  IMAD R17, R2, R24, R25 ;  /* 0x0000001802117224 */ /* 0x001fe200078e0219 */
[----:B------:R-:W2:Y:S01]  /*0530*/  LDG.E.64 R22, desc[UR8][R14.64] ;  /* 0x000000080e167981 */ /* 0x000ea2000c1e1b00 */
[----:B------:R-:W-:Y:S02]  /*0540*/  ISETP.NE.AND P0, PT, R26, 0x1, PT ;  /* 0x000000011a00780c */ /* 0x000fe40003f05270 */
[----:B------:R-:W-:Y:S01]  /*0550*/  IMAD.WIDE R16, R17, 0x8, R12 ;  /* 0x0000000811107825 */ /* 0x000fe200078e020c */
[----:B------:R-:W2:Y:S04]  /*0560*/  LDG.E.64 R20, desc[UR8][R8.64] ;  /* 0x0000000808147981 */ /* 0x000ea8000c1e1b00 */
[----:B------:R-:W2:Y:S02]  /*0570*/  LDG.E.64 R18, desc[UR8][R16.64] ;  /* 0x0000000810127981 */ /* 0x000ea4000c1e1b00 */
[----:B--2---:R-:W-:-:S07]  /*0580*/  DFMA R18, -R22, R20, R18 ;  /* 0x000000141612722b */ /* 0x004fce0000000112 */
[----:B------:R1:W-:Y:S01]  /*0590*/  STG.E.64 desc[UR8][R16.64], R18 ;  /* 0x0000001210007986 */ /* 0x0003e2000c101b08 */
[----:B------:R-:W-:Y:S01]  /*05a0*/  MOV R23, R4 ;  /* 0x0000000400177202 */ /* 0x000fe20000000f00 */
[----:B------:R-:W-:Y:S06]  /*05b0*/  @!P0 BRA `(.L_x_701) ;  /* 0x0000000000208947 */ /* 0x000fec0003800000 */
[----:B-1----:R-:W-:Y:S01]  /*05c0*/  IMAD R19, R4, R24, R25 ;  /* 0x0000001804137224 */ /* 0x002fe200078e0219 */
[----:B------:R-:W2:Y:S03]  /*05d0*/  LDG.E.64 R22, desc[UR8][R14.64] ;  /* 0x000000080e167981 */ /* 0x000ea6000c1e1b00 */
[----:B------:R-:W-:Y:S01]  /*05e0*/  IMAD.WIDE R18, R19, 0x8, R12 ;  /* 0x0000000813127825 */ /* 0x000fe200078e020c */
[----:B------:R-:W2:Y:S04]  /*05f0*/  LDG.E.64 R20, desc[UR8][R6.64] ;  /* 0x0000000806147981 */ /* 0x000ea8000c1e1b00 */
[----:B------:R-:W2:Y:S02]  /*0600*/  LDG.E.64 R16, desc[UR8][R18.64] ;  /* 0x0000000812107981 */ /* 0x000ea4000c1e1b00 */
[----:B--2---:R-:W-:-:S07]  /*0610*/  DFMA R16, -R22, R20, R16 ;  /* 0x000000141610722b */ /* 0x004fce0000000110 */
[----:B------:R2:W-:Y:S01]  /*0620*/  STG.E.64 desc[UR8][R18.64], R16 ;  /* 0x0000001012007986 */ /* 0x0005e2000c101b08 */
[----:B------:R-:W-:-:S07]  /*0630*/  IADD3 R23, PT, PT, R4, UR6, RZ ;  /* 0x0000000604177c10 */ /* 0x000fce000fffe0ff */
.L_x_701:
[----:B------:R-:W-:Y:S05]  /*0640*/  BSYNC.RECONVERGENT B1 ;  /* 0x0000000000017941 */ /* 0x000fea0003800200 */
.L_x_700:
[----:B------:R-:W-:-:S13]  /*0650*/  ISETP.GE.U32.AND P0, PT, R5, 0x3, PT ;  /* 0x000000030500780c */ /* 0x000fda0003f06070 */
[----:B------:R-:W-:Y:S05]  /*0660*/  @!P0 BRA `(.L_x_699) ;  /* 0x0000000000a88947 */ /* 0x000fea0003800000 */
.L_x_702:
[CC--:B------:R-:W-:Y:S02]  /*0670*/  IMAD R21, R23.reuse, R24.reuse, R27 ;  /* 0x0000001817157224 */ /* 0x0c0fe400078e021b */
[----:B------:R-:W-:Y:S02]  /*0680*/  IMAD R29, R23, R24, R25 ;  /* 0x00000018171d7224 */ /* 0x000fe400078e0219 */
[----:B------:R-:W-:-:S04]  /*0690*/  IMAD.WIDE R20, R21, 0x8, R12 ;  /* 0x0000000815147825 */ /* 0x000fc800078e020c */
[----:B------:R-:W-:Y:S01]  /*06a0*/  IMAD.WIDE R28, R29, 0x8, R12 ;  /* 0x000000081d1c7825 */ /* 0x000fe200078e020c */
[----:B012---:R-:W2:Y:S04]  /*06b0*/  LDG.E.64 R18, desc[UR8][R20.64] ;  /* 0x0000000814127981 */ /* 0x007ea8000c1e1b00 */
[----:B------:R-:W2:Y:S04]  /*06c0*/  LDG.E.64 R16, desc[UR8][R28.64] ;  /* 0x000000081c107981 */ /* 0x000ea8000c1e1b00 */
[----:B------:R-:W2:Y:S01]  /*06d0*/  LDG.E.64 R20, desc[UR8][R14.64] ;  /* 0x000000080e147981 */ /* 0x000ea2000c1e1b00 */
[----:B------:R-:W-:-:S04]  /*06e0*/  VIADD R26, R23, UR6 ;  /* 0x00000006171a7c36 */ /* 0x000fc80008000000 */
[----:B------:R-:W-:-:S04]  /*06f0*/  IMAD R23, R26, R24, R25 ;  /* 0x000000181a177224 */ /* 0x000fc800078e0219 */
[----:B------:R-:W-:Y:S01]  /*0700*/  IMAD.WIDE R22, R23, 0x8, R12 ;  /* 0x0000000817167825 */ /* 0x000fe200078e020c */
[----:B--2---:R-:W-:-:S03]  /*0710*/  DFMA R16, -R20, R18, R16 ;  /* 0x000000121410722b */ /* 0x004fc60000000110 */
[----:B------:R-:W-:-:S04]  /*0720*/  IMAD R19, R26, R24, R27 ;  /* 0x000000181a137224 */ /* 0x000fc800078e021b */
[----:B------:R-:W-:Y:S01]  /*0730*/  IMAD.WIDE R18, R19, 0x8, R12 ;  /* 0x0000000813127825 */ /* 0x000fe200078e020c */
[----:B------:R0:W-:Y:S04]  /*0740*/  STG.E.64 desc[UR8][R28.64], R16 ;  /* 0x000000101c007986 */ /* 0x0001e8000c101b08 */
[----:B------:R-:W2:Y:S04]  /*0750*/  LDG.E.64 R20, desc[UR8][R14.64] ;  /* 0x000000080e147981 */ /* 0x000ea8000c1e1b00 */
[----:B------:R-:W2:Y:S04]  /*0760*/  LDG.E.64 R18, desc[UR8][R18.64] ;  /* 0x0000000812127981 */ /* 0x000ea8000c1e1b00 */
[----:B0-----:R-:W2:Y:S01]  /*0770*/  LDG.E.64 R16, desc[UR8][R22.64] ;  /* 0x0000000816107981 */ /* 0x001ea2000c1e1b00 */
[----:B------:R-:W-:-:S05]  /*0780*/  IADD3 R26, PT, PT, R26, UR6, RZ ;  /* 0x000000061a1a7c10 */ /* 0x000fca000fffe0ff */
[----:B------:R-:W-:-:S04]  /*0790*/  IMAD R29, R26, R24, R25 ;  /* 0x000000181a1d7224 */ /* 0x000fc800078e0219 */
[----:B------:R-:W-:Y:S01]  /*07a0*/  IMAD.WIDE R28, R29, 0x8, R12 ;  /* 0x000000081d1c7825 */ /* 0x000fe200078e020c */
[----:B--2---:R-:W-:-:S03]  /*07b0*/  DFMA R18, -R20, R18, R16 ;  /* 0x000000121412722b */ /* 0x004fc60000000110 */
[----:B------:R-:W-:-:S04]  /*07c0*/  IMAD R21, R26, R24, R27 ;  /* 0x000000181a157224 */ /* 0x000fc800078e021b */
[----:B------:R-:W-:Y:S01]  /*07d0*/  IMAD.WIDE R20, R21, 0x8, R12 ;  /* 0x0000000815147825 */ /* 0x000fe200078e020c */
[----:B------:R0:W-:Y:S04]  /*07e0*/  STG.E.64 desc[UR8][R22.64], R18 ;  /* 0x0000001216007986 */ /* 0x0001e8000c101b08 */
[----:B------:R-:W2:Y:S04]  /*07f0*/  LDG.E.64 R16, desc[UR8][R28.64] ;  /* 0x000000081c107981 */ /* 0x000ea8000c1e1b00 */
[----:B0-----:R-:W2:Y:S04]  /*0800*/  LDG.E.64 R18, desc[UR8][R20.64] ;  /* 0x0000000814127981 */ /* 0x001ea8000c1e1b00 */
[----:B------:R-:W2:Y:S01]  /*0810*/  LDG.E.64 R20, desc[UR8][R14.64] ;  /* 0x000000080e147981 */ /* 0x000ea2000c1e1b00 */
[----:B------:R-:W-:-:S05]  /*0820*/  IADD3 R26, PT, PT, R26, UR6, RZ ;  /* 0x000000061a1a7c10 */ /* 0x000fca000fffe0ff */
[CC--:B------:R-:W-:Y:S01]  /*0830*/  IMAD R23, R26.reuse, R24.reuse, R25 ;  /* 0x000000181a177224 */ /* 0x0c0fe200078e0219 */
[----:B--2---:R-:W-:Y:S01]  /*0840*/  DFMA R16, -R20, R18, R16 ;  /* 0x000000121410722b */ /* 0x004fe20000000110 */
[----:B------:R-:W-:-:S04]  /*0850*/  IMAD R21, R26, R24, R27 ;  /* 0x000000181a157224 */ /* 0x000fc800078e021b */
[--C-:B------:R-:W-:Y:S02]  /*0860*/  IMAD.WIDE R18, R21, 0x8, R12.reuse ;  /* 0x0000000815127825 */ /* 0x100fe400078e020c */
[----:B------:R0:W-:Y:S04]  /*0870*/  STG.E.64 desc[UR8][R28.64], R16 ;  /* 0x000000101c007986 */ /* 0x0001e8000c101b08 */
[----:B------:R-:W2:Y:S04]  /*0880*/  LDG.E.64 R20, desc[UR8][R14.64] ;  /* 0x000000080e147981 */ /* 0x000ea8000c1e1b00 */
[----:B------:R-:W2:Y:S01]  /*0890*/  LDG.E.64 R18, desc[UR8][R18.64] ;  /* 0x0000000812127981 */ /* 0x000ea2000c1e1b00 */
[----:B0-----:R-:W-:-:S05]  /*08a0*/  IMAD.WIDE R16, R23, 0x8, R12 ;  /* 0x0000000817107825 */ /* 0x001fca00078e020c */
[----:B------:R-:W2:Y:S02]  /*08b0*/  LDG.E.64 R22, desc[UR8][R16.64] ;  /* 0x0000000810167981 */ /* 0x000ea4000c1e1b00 */
[----:B--2---:R-:W-:Y:S01]  /*08c0*/  DFMA R18, -R20, R18, R22 ;  /* 0x000000121412722b */ /* 0x004fe20000000116 */
[----:B------:R-:W-:-:S06]  /*08d0*/  IADD3 R23, PT, PT, R26, UR6, RZ ;  /* 0x000000061a177c10 */ /* 0x000fcc000fffe0ff */
[----:B------:R3:W-:Y:S01]  /*08e0*/  STG.E.64 desc[UR8][R16.64], R18 ;  /* 0x0000001210007986 */ /* 0x0007e2000c101b08 */
[----:B------:R-:W-:-:S13]  /*08f0*/  ISETP.GE.AND P0, PT, R23, R24, PT ;  /* 0x000000181700720c */ /* 0x000fda0003f06270 */
[----:B---3--:R-:W-:Y:S05]  /*0900*/  @!P0 BRA `(.L_x_702) ;  /* 0xfffffffc00588947 */ /* 0x008fea000383ffff */
.L_x_699:
[----:B------:R-:W-:Y:S05]  /*0910*/  BSYNC.RECONVERGENT B0 ;  /* 0x0000000000007941 */ /* 0x000fea0003800200 */
.L_x_698:
[----:B------:R-:W-:-:S04]  /*0920*/  IADD3 R25, PT, PT, R25, UR4, RZ ;  /* 0x0000000419197c10 */ /* 0x000fc8000fffe0ff */
[----:B------:R-:W-:-:S13]  /*0930*/  ISETP.GE.AND P0, PT, R25, R24, PT ;  /* 0x000000181900720c */ /* 0x000fda0003f06270 */
[----:B------:R-:W-:Y:S05]  /*0940*/  @!P0 BRA `(.L_x_703) ;  /* 0xfffffff800988947 */ /* 0x000fea000383ffff */
[----:B------:R-:W-:Y:S05]  /*0950*/  EXIT ;  /* 0x000000000000794d */ /* 0x000fea0003800000 */
.L_x_704:
        /* <DEDUP_REMOVED lines=10> */
.L_x_741:


//--------------------- .text._Z5LUP_NPdii        --------------------------
	.section	.text._Z5LUP_NPdii,"ax",@progbits
	.align	128
        .global         _Z5LUP_NPdii
        .type           _Z5LUP_NPdii,@function
        .size           _Z5LUP_NPdii,(.L_x_731 - _Z5LUP_NPdii)
        .other          _Z5LUP_NPdii,@"STO_CUDA_ENTRY STV_DEFAULT"
_Z5LUP_NPdii:
.text._Z5LUP_NPdii:
[----:B------:R-:W-:Y:S01]  /*0000*/  LDC R1, c[0x0][0x37c] ;  /* 0x0000df00ff017b82 */ /* 0x000fe20000000800 */
[----:B------:R-:W0:Y:S07]  /*0010*/  S2R R9, SR_TID.X ;  /* 0x0000000000097919 */ /* 0x000e2e0000002100 */
[----:B------:R-:W1:Y:S01]  /*0020*/  S2UR UR6, SR_CTAID.X ;  /* 0x00000000000679c3 */ /* 0x000e620000002500 */
[----:B------:R-:W1:Y:S07]  /*0030*/  LDCU UR5, c[0x0][0x360] ;  /* 0x00006c00ff0577ac */ /* 0x000e6e0008000800 */
[----:B------:R-:W2:Y:S08]  /*0040*/  LDC.64 R6, c[0x0][0x388] ;  /* 0x0000e200ff067b82 */ /* 0x000eb00000000a00 */
[----:B------:R-:W3:Y:S01]  /*0050*/  LDC R0, c[0x0][0x370] ;  /* 0x0000dc00ff007b82 */ /* 0x000ee20000000800 */
[----:B-1----:R-:W-:-:S06]  /*0060*/  UIMAD UR4, UR5, UR6, URZ ;  /* 0x00000006050472a4 */ /* 0x002fcc000f8e02ff */
[----:B0-----:R-:W-:-:S04]  /*0070*/  VIADD R25, R9, UR4 ;  /* 0x0000000409197c36 */ /* 0x001fc80008000000 */
[----:B--2---:R-:W-:-:S05]  /*0080*/  IMAD.X R26, R25, 0x1, R6, PT ;  /* 0x00000001191a7824 */ /* 0x004fca00038e0606 */
[----:B------:R-:W-:-:S13]  /*0090*/  ISETP.GE.AND P0, PT, R26, R7, PT ;  /* 0x000000071a00720c */ /* 0x000fda0003f06270 */
[----:B---3--:R-:W-:Y:S05]  /*00a0*/  @P0 EXIT ;  /* 0x000000000000094d */ /* 0x008fea0003800000 */
[C---:B------:R-:W-:Y:S01]  /*00b0*/  IMAD R3, R0.reuse, UR5, RZ ;  /* 0x0000000500037c24 */ /* 0x040fe2000f8e02ff */
[----:B------:R-:W-:Y:S01]  /*00c0*/  BSSY.RECONVERGENT B0, `(.L_x_705) ;  /* 0x000004a000007945 */ /* 0x000fe20003800200 */
[----:B------:R-:W-:Y:S01]  /*00d0*/  VIADD R5, R0, UR6 ;  /* 0x0000000600057c36 */ /* 0x000fe20008000000 */
[----:B------:R-:W0:Y:S01]  /*00e0*/  LDCU.64 UR6, c[0x0][0x358] ;  /* 0x00006b00ff0677ac */ /* 0x000e220008000a00 */
[----:B------:R-:W1:Y:S01]  /*00f0*/  I2F.U32.RP R8, R3 ;  /* 0x0000000300087306 */ /* 0x000e620000209000 */
[--C-:B------:R-:W-:Y:S01]  /*0100*/  IMAD.IADD R0, R9, 0x1, R6.reuse ;  /* 0x0000000109007824 */ /* 0x100fe200078e0206 */
[----:B------:R-:W-:Y:S01]  /*0110*/  ISETP.NE.U32.AND P3, PT, R3, RZ, PT ;  /* 0x000000ff0300720c */ /* 0x000fe20003f65070 */
[----:B------:R-:W-:Y:S02]  /*0120*/  IMAD R5, R5, UR5, RZ ;  /* 0x0000000505057c24 */ /* 0x000fe4000f8e02ff */
[----:B------:R-:W-:Y:S02]  /*0130*/  IMAD.MOV R11, RZ, RZ, -R3 ;  /* 0x000000ffff0b7224 */ /* 0x000fe400078e0a03 */
[----:B------:R-:W-:Y:S01]  /*0140*/  IMAD R6, R6, R7, R6 ;  /* 0x0000000706067224 */ /* 0x000fe200078e0206 */
[----:B------:R-:W-:-:S02]  /*0150*/  IADD3 R2, PT, PT, R0, 0x1, R5 ;  /* 0x0000000100027810 */ /* 0x000fc40007ffe005 */
[----:B------:R-:W-:Y:S02]  /*0160*/  LOP3.LUT R4, RZ, R5, RZ, 0x33, !PT ;  /* 0x00000005ff047212 */ /* 0x000fe400078e33ff */
[----:B------:R-:W-:Y:S01]  /*0170*/  VIMNMX R9, PT, PT, R2, R7, !PT ;  /* 0x0000000702097248 */ /* 0x000fe20007fe0100 */
[----:B-1----:R-:W1:Y:S03]  /*0180*/  MUFU.RCP R8, R8 ;  /* 0x0000000800087308 */ /* 0x002e660000001000 */
[----:B------:R-:W-:Y:S01]  /*0190*/  IADD3 R9, PT, PT, -R0, R9, R4 ;  /* 0x0000000900097210 */ /* 0x000fe20007ffe104 */
[----:B------:R-:W-:-:S03]  /*01a0*/  IMAD.MOV.U32 R4, RZ, RZ, RZ ;  /* 0x000000ffff047224 */ /* 0x000fc600078e00ff */
[C---:B------:R-:W-:Y:S01]  /*01b0*/  ISETP.NE.AND P0, PT, R9.reuse, RZ, PT ;  /* 0x000000ff0900720c */ /* 0x040fe20003f05270 */
[----:B------:R-:W-:Y:S02]  /*01c0*/  VIADD R2, R9, 0xffffffff ;  /* 0xffffffff09027836 */ /* 0x000fe40000000000 */
[----:B-1----:R-:W-:-:S10]  /*01d0*/  VIADD R10, R8, 0xffffffe ;  /* 0x0ffffffe080a7836 */ /* 0x002fd40000000000 */
[----:B------:R-:W-:Y:S01]  /*01e0*/  @!P0 IMAD.MOV R2, RZ, RZ, R9 ;  /* 0x000000ffff028224 */ /* 0x000fe200078e0209 */
[----:B------:R-:W1:Y:S01]  /*01f0*/  F2I.FTZ.U32.TRUNC.NTZ R5, R10 ;  /* 0x0000000a00057305 */ /* 0x000e62000021f000 */
[----:B------:R-:W2:Y:S01]  /*0200*/  LDC.64 R8, c[0x0][0x380] ;  /* 0x0000e000ff087b82 */ /* 0x000ea20000000a00 */
[----:B-1----:R-:W-:-:S04]  /*0210*/  IMAD R11, R11, R5, RZ ;  /* 0x000000050b0b7224 */ /* 0x002fc800078e02ff */
[----:B------:R-:W-:-:S06]  /*0220*/  IMAD.HI.U32 R5, R5, R11, R4 ;  /* 0x0000000b05057227 */ /* 0x000fcc00078e0004 */
[----:B------:R-:W-:-:S04]  /*0230*/  IMAD.HI.U32 R4, R5, R2, RZ ;  /* 0x0000000205047227 */ /* 0x000fc800078e00ff */
[----:B------:R-:W-:Y:S02]  /*0240*/  IMAD.MOV R5, RZ, RZ, -R4 ;  /* 0x000000ffff057224 */ /* 0x000fe400078e0a04 */
[----:B--2---:R-:W-:-:S04]  /*0250*/  IMAD.WIDE R8, R6, 0x8, R8 ;  /* 0x0000000806087825 */ /* 0x004fc800078e0208 */
[----:B------:R-:W-:Y:S01]  /*0260*/  IMAD R2, R3, R5, R2 ;  /* 0x0000000503027224 */ /* 0x000fe200078e0202 */
[----:B------:R-:W-:-:S04]  /*0270*/  SEL R5, RZ, 0x1, !P0 ;  /* 0x00000001ff057807 */ /* 0x000fc80004000000 */
[----:B------:R-:W-:-:S13]  /*0280*/  ISETP.GE.U32.AND P1, PT, R2, R3, PT ;  /* 0x000000030200720c */ /* 0x000fda0003f26070 */
[----:B------:R-:W-:Y:S02]  /*0290*/  @P1 IMAD.IADD R2, R2, 0x1, -R3 ;  /* 0x0000000102021824 */ /* 0x000fe400078e0a03 */
[----:B------:R-:W-:-:S03]  /*02a0*/  @P1 VIADD R4, R4, 0x1 ;  /* 0x0000000104041836 */ /* 0x000fc60000000000 */
[----:B------:R-:W-:-:S13]  /*02b0*/  ISETP.GE.U32.AND P2, PT, R2, R3, PT ;  /* 0x000000030200720c */ /* 0x000fda0003f46070 */
[----:B------:R-:W-:Y:S01]  /*02c0*/  @P2 VIADD R4, R4, 0x1 ;  /* 0x0000000104042836 */ /* 0x000fe20000000000 */
[----:B------:R-:W-:-:S05]  /*02d0*/  @!P3 LOP3.LUT R4, RZ, R3, RZ, 0x33, !PT ;  /* 0x00000003ff04b212 */ /* 0x000fca00078e33ff */
[----:B------:R-:W-:-:S05]  /*02e0*/  IMAD.IADD R5, R5, 0x1, R4 ;  /* 0x0000000105057824 */ /* 0x000fca00078e0204 */
[----:B------:R-:W-:-:S04]  /*02f0*/  LOP3.LUT R2, R5, 0x3, RZ, 0xc0, !PT ;  /* 0x0000000305027812 */ /* 0x000fc800078ec0ff */
[----:B------:R-:W-:-:S13]  /*0300*/  ISETP.NE.AND P0, PT, R2, 0x3, PT ;  /* 0x000000030200780c */ /* 0x000fda0003f05270 */
[----:B0-----:R-:W-:Y:S05]  /*0310*/  @!P0 BRA `(.L_x_706) ;  /* 0x0000000000908947 */ /* 0x001fea0003800000 */
[----:B------:R-:W0:Y:S01]  /*0320*/  LDC.64 R22, c[0x0][0x380] ;  /* 0x0000e000ff167b82 */ /* 0x000e220000000a00 */
[----:B------:R-:W-:Y:S01]  /*0330*/  VIADD R2, R5, 0x1 ;  /* 0x0000000105027836 */ /* 0x000fe20000000000 */
[----:B------:R-:W-:Y:S01]  /*0340*/  BSSY.RECONVERGENT B1, `(.L_x_707) ;  /* 0x0000020000017945 */ /* 0x000fe20003800200 */
[----:B------:R-:W-:Y:S01]  /*0350*/  IADD3 R25, PT, PT, R25, 0x1, R6 ;  /* 0x0000000119197810 */ /* 0x000fe20007ffe006 */
[----:B------:R-:W-:Y:S02]  /*0360*/  VIADD R26, R0, UR4 ;  /* 0x00000004001a7c36 */ /* 0x000fe40008000000 */
[----:B------:R-:W-:-:S05]  /*0370*/  LOP3.LUT R2, R2, 0x3, RZ, 0xc0, !PT ;  /* 0x0000000302027812 */ /* 0x000fca00078ec0ff */
[----:B------:R-:W-:-:S07]  /*0380*/  IMAD.MOV R27, RZ, RZ, -R2 ;  /* 0x000000ffff1b7224 */ /* 0x000fce00078e0a02 */
.L_x_710:
[----:B------:R-:W2:Y:S01]  /*0390*/  LDG.E.64 R14, desc[UR6][R8.64] ;  /* 0x00000006080e7981 */ /* 0x000ea2000c1e1b00 */
[----:B01----:R-:W-:-:S05]  /*03a0*/  IMAD.WIDE R20, R25, 0x8, R22 ;  /* 0x0000000819147825 */ /* 0x003fca00078e0216 */
[----:B------:R-:W3:Y:S01]  /*03b0*/  LDG.E.64 R10, desc[UR6][R20.64] ;  /* 0x00000006140a7981 */ /* 0x000ee2000c1e1b00 */
[----:B------:R-:W-:Y:S01]  /*03c0*/  IMAD.MOV.U32 R6, RZ, RZ, 0x1 ;  /* 0x00000001ff067424 */ /* 0x000fe200078e00ff */
[----:B------:R-:W-:Y:S01]  /*03d0*/  BSSY.RECONVERGENT B2, `(.L_x_708) ;  /* 0x0000012000027945 */ /* 0x000fe20003800200 */
[----:B------:R-:W-:-:S05]  /*03e0*/  VIADD R27, R27, 0x1 ;  /* 0x000000011b1b7836 */ /* 0x000fca0000000000 */
[----:B------:R-:W-:Y:S01]  /*03f0*/  ISETP.NE.AND P1, PT, R27, RZ, PT ;  /* 0x000000ff1b00720c */ /* 0x000fe20003f25270 */
[----:B--2---:R-:W0:Y:S01]  /*0400*/  MUFU.RCP64H R7, R15 ;  /* 0x0000000f00077308 */ /* 0x004e220000001800 */
[----:B---3--:R-:W-:Y:S01]  /*0410*/  FSETP.GEU.AND P2, PT, |R11|, 6.5827683646048100446e-37, PT ;  /* 0x036000000b00780b */ /* 0x008fe20003f4e200 */
[----:B0-----:R-:W-:-:S08]  /*0420*/  DFMA R12, -R14, R6, 1 ;  /* 0x3ff000000e0c742b */ /* 0x001fd00000000106 */
[----:B------:R-:W-:-:S08]  /*0430*/  DFMA R12, R12, R12, R12 ;  /* 0x0000000c0c0c722b */ /* 0x000fd0000000000c */
[----:B------:R-:W-:-:S08]  /*0440*/  DFMA R12, R6, R12, R6 ;  /* 0x0000000c060c722b */ /* 0x000fd00000000006 */
[----:B------:R-:W-:-:S08]  /*0450*/  DFMA R6, -R14, R12, 1 ;  /* 0x3ff000000e06742b */ /* 0x000fd0000000010c */
[----:B------:R-:W-:-:S08]  /*0460*/  DFMA R6, R12, R6, R12 ;  /* 0x000000060c06722b */ /* 0x000fd0000000000c */
[----:B------:R-:W-:-:S08]  /*0470*/  DMUL R30, R10, R6 ;  /* 0x000000060a1e7228 */ /* 0x000fd00000000000 */
[----:B------:R-:W-:-:S08]  /*0480*/  DFMA R12, -R14, R30, R10 ;  /* 0x0000001e0e0c722b */ /* 0x000fd0000000010a */
[----:B------:R-:W-:-:S10]  /*0490*/  DFMA R30, R6, R12, R30 ;  /* 0x0000000c061e722b */ /* 0x000fd4000000001e */
[----:B------:R-:W-:-:S05]  /*04a0*/  FFMA R0, RZ, R15, R31 ;  /* 0x0000000fff007223 */ /* 0x000fca000000001f */
[----:B------:R-:W-:-:S13]  /*04b0*/  FSETP.GT.AND P0, PT, |R0|, 1.469367938527859385e-39, PT ;  /* 0x001000000000780b */ /* 0x000fda0003f04200 */
[----:B------:R-:W-:Y:S05]  /*04c0*/  @P0 BRA P2, `(.L_x_709) ;  /* 0x0000000000080947 */ /* 0x000fea0001000000 */
[----:B------:R-:W-:-:S07]  /*04d0*/  MOV R4, 0x4f0 ;  /* 0x000004f000047802 */ /* 0x000fce0000000f00 */
[----:B------:R-:W-:Y:S05]  /*04e0*/  CALL.REL.NOINC `($__internal_0_$__cuda_sm20_div_rn_f64_full) ;  /* 0x0000000400a87944 */ /* 0x000fea0003c00000 */
.L_x_709:
[----:B------:R-:W-:Y:S05]  /*04f0*/  BSYNC.RECONVERGENT B2 ;  /* 0x0000000000027941 */ /* 0x000fea0003800200 */
.L_x_708:
[----:B------:R1:W-:Y:S01]  /*0500*/  STG.E.64 desc[UR6][R20.64], R30 ;  /* 0x0000001e14007986 */ /* 0x0003e2000c101b06 */
[C---:B------:R-:W-:Y:S02]  /*0510*/  IMAD.IADD R26, R3.reuse, 0x1, R26 ;  /* 0x00000001031a7824 */ /* 0x040fe400078e021a */
[----:B------:R-:W-:Y:S01]  /*0520*/  IMAD.IADD R25, R3, 0x1, R25 ;  /* 0x0000000103197824 */ /* 0x000fe200078e0219 */
[----:B------:R-:W-:Y:S06]  /*0530*/  @P1 BRA `(.L_x_710) ;  /* 0xfffffffc00941947 */ /* 0x000fec000383ffff */
[----:B------:R-:W-:Y:S05]  /*0540*/  BSYNC.RECONVERGENT B1 ;  /* 0x0000000000017941 */ /* 0x000fea0003800200 */
.L_x_707:
[----:B------:R-:W-:-:S07]  /*0550*/  VIADD R26, R26, 0x1 ;  /* 0x000000011a1a7836 */ /* 0x000fce0000000000 */
.L_x_706:
[----:B------:R-:W-:Y:S05]  /*0560*/  BSYNC.RECONVERGENT B0 ;  /* 0x0000000000007941 */ /* 0x000fea0003800200 */
.L_x_705:
[----:B------:R-:W0:Y:S01]  /*0570*/  LDC.64 R22, c[0x0][0x380] ;  /* 0x0000e000ff167b82 */ /* 0x000e220000000a00 */
[----:B------:R-:W-:Y:S01]  /*0580*/  ISETP.GE.U32.AND P0, PT, R5, 0x3, PT ;  /* 0x000000030500780c */ /* 0x000fe20003f06070 */
[----:B------:R-:W2:Y:S06]  /*0590*/  LDCU UR5, c[0x0][0x38c] ;  /* 0x00007180ff0577ac */ /* 0x000eac0008000800 */
[----:B-1----:R-:W1:Y:S06]  /*05a0*/  LDC.64 R20, c[0x0][0x388] ;  /* 0x0000e200ff147b82 */ /* 0x002e6c0000000a00 */
[----:B--2---:R-:W-:Y:S05]  /*05b0*/  @!P0 EXIT ;  /* 0x000000000000894d */ /* 0x004fea0003800000 */
.L_x_719:
[----:B------:R-:W2:Y:S01]  /*05c0*/  LDG.E.64 R14, desc[UR6][R8.64] ;  /* 0x00000006080e7981 */ /* 0x000ea2000c1e1b00 */
[----:B-1----:R-:W-:-:S04]  /*05d0*/  IMAD R29, R20, R21, R26 ;  /* 0x00000015141d7224 */ /* 0x002fc800078e021a */
[----:B0-----:R-:W-:-:S05]  /*05e0*/  IMAD.WIDE R28, R29, 0x8, R22 ;  /* 0x000000081d1c7825 */ /* 0x001fca00078e0216 */
[----:B------:R-:W3:Y:S01]  /*05f0*/  LDG.E.64 R10, desc[UR6][R28.64] ;  /* 0x000000061c0a7981 */ /* 0x000ee2000c1e1b00 */
[----:B------:R-:W-:Y:S01]  /*0600*/  IMAD.MOV.U32 R4, RZ, RZ, 0x1 ;  /* 0x00000001ff047424 */ /* 0x000fe200078e00ff */
[----:B------:R-:W-:Y:S01]  /*0610*/  BSSY.RECONVERGENT B0, `(.L_x_711) ;  /* 0x0000010000007945 */ /* 0x000fe20003800200 */
[----:B--2---:R-:W0:Y:S01]  /*0620*/  MUFU.RCP64H R5, R15 ;  /* 0x0000000f00057308 */ /* 0x004e220000001800 */
[----:B---3--:R-:W-:-:S03]  /*0630*/  FSETP.GEU.AND P1, PT, |R11|, 6.5827683646048100446e-37, PT ;  /* 0x036000000b00780b */ /* 0x008fc60003f2e200 */
        /* <DEDUP_REMOVED lines=13> */
.L_x_712:
[----:B------:R-:W-:Y:S05]  /*0710*/  BSYNC.RECONVERGENT B0 ;  /* 0x0000000000007941 */ /* 0x000fea0003800200 */
.L_x_711:
[----:B------:R0:W-:Y:S04]  /*0720*/  STG.E.64 desc[UR6][R28.64], R30 ;  /* 0x0000001e1c007986 */ /* 0x0001e8000c101b06 */
[----:B------:R-:W2:Y:S01]  /*0730*/  LDG.E.64 R14, desc[UR6][R8.64] ;  /* 0x00000006080e7981 */ /* 0x000ea2000c1e1b00 */
        /* <DEDUP_REMOVED lines=19> */
.L_x_714:
[----:B------:R-:W-:Y:S05]  /*0870*/  BSYNC.RECONVERGENT B0 ;  /* 0x0000000000007941 */ /* 0x000fea0003800200 */
.L_x_713:
        /* <DEDUP_REMOVED lines=21> */
.L_x_716:
[----:B------:R-:W-:Y:S05]  /*09d0*/  BSYNC.RECONVERGENT B0 ;  /* 0x0000000000007941 */ /* 0x000fea0003800200 */
.L_x_715:
        /* <DEDUP_REMOVED lines=21> */
.L_x_718:
[----:B------:R-:W-:Y:S05]  /*0b30*/  BSYNC.RECONVERGENT B0 ;  /* 0x0000000000007941 */ /* 0x000fea0003800200 */
.L_x_717:
[----:B------:R2:W-:Y:S01]  /*0b40*/  STG.E.64 desc[UR6][R28.64], R30 ;  /* 0x0000001e1c007986 */ /* 0x0005e2000c101b06 */
[----:B------:R-:W-:-:S05]  /*0b50*/  IMAD R26, R3, 0x4, R26 ;  /* 0x00000004031a7824 */ /* 0x000fca00078e021a */
[----:B------:R-:W-:-:S13]  /*0b60*/  ISETP.GE.AND P0, PT, R26, UR5, PT ;  /* 0x000000051a007c0c */ /* 0x000fda000bf06270 */
[----:B--2---:R-:W-:Y:S05]  /*0b70*/  @!P0 BRA `(.L_x_719) ;  /* 0xfffffff800908947 */ /* 0x004fea000383ffff */
[----:B------:R-:W-:Y:S05]  /*0b80*/  EXIT ;  /* 0x000000000000794d */ /* 0x000fea0003800000 */
        .weak           $__internal_0_$__cuda_sm20_div_rn_f64_full
        .type           $__internal_0_$__cuda_sm20_div_rn_f64_full,@function
        .size           $__internal_0_$__cuda_sm20_div_rn_f64_full,(.L_x_731 - $__internal_0_$__cuda_sm20_div_rn_f64_full)
$__internal_0_$__cuda_sm20_div_rn_f64_full:
[----:B------:R-:W-:Y:S01]  /*0b90*/  FSETP.GEU.AND P3, PT, |R11|, 1.469367938527859385e-39, PT ;  /* 0x001000000b00780b */ /* 0x000fe20003f6e200 */
[----:B------:R-:W-:Y:S01]  /*0ba0*/  IMAD.MOV.U32 R2, RZ, RZ, 0x1ca00000 ;  /* 0x1ca00000ff027424 */ /* 0x000fe200078e00ff */
[C---:B------:R-:W-:Y:S01]  /*0bb0*/  FSETP.GEU.AND P0, PT, |R15|.reuse, 1.469367938527859385e-39, PT ;  /* 0x001000000f00780b */ /* 0x040fe20003f0e200 */
[----:B------:R-:W-:Y:S01]  /*0bc0*/  IMAD.MOV.U32 R16, RZ, RZ, R10 ;  /* 0x000000ffff107224 */ /* 0x000fe200078e000a */
[----:B------:R-:W-:Y:S01]  /*0bd0*/  LOP3.LUT R12, R15, 0x800fffff, RZ, 0xc0, !PT ;  /* 0x800fffff0f0c7812 */ /* 0x000fe200078ec0ff */
[----:B------:R-:W-:Y:S01]  /*0be0*/  IMAD.MOV.U32 R30, RZ, RZ, 0x1 ;  /* 0x00000001ff1e7424 */ /* 0x000fe200078e00ff */
[----:B------:R-:W-:Y:S01]  /*0bf0*/  LOP3.LUT R6, R11, 0x7ff00000, RZ, 0xc0, !PT ;  /* 0x7ff000000b067812 */ /* 0x000fe200078ec0ff */
[----:B------:R-:W-:Y:S01]  /*0c00*/  BSSY.RECONVERGENT B3, `(.L_x_720) ;  /* 0x0000050000037945 */ /* 0x000fe20003800200 */
[----:B------:R-:W-:Y:S01]  /*0c10*/  LOP3.LUT R13, R12, 0x3ff00000, RZ, 0xfc, !PT ;  /* 0x3ff000000c0d7812 */ /* 0x000fe200078efcff */
[----:B------:R-:W-:Y:S01]  /*0c20*/  IMAD.MOV.U32 R12, RZ, RZ, R14 ;  /* 0x000000ffff0c7224 */ /* 0x000fe200078e000e */
[----:B------:R-:W-:-:S03]  /*0c30*/  LOP3.LUT R7, R15, 0x7ff00000, RZ, 0xc0, !PT ;  /* 0x7ff000000f077812 */ /* 0x000fc600078ec0ff */
[----:B------:R-:W-:Y:S01]  /*0c40*/  @!P3 LOP3.LUT R17, R15, 0x7ff00000, RZ, 0xc0, !PT ;  /* 0x7ff000000f11b812 */ /* 0x000fe200078ec0ff */
[----:B------:R-:W-:Y:S01]  /*0c50*/  @!P3 IMAD.MOV.U32 R18, RZ, RZ, RZ ;  /* 0x000000ffff12b224 */ /* 0x000fe200078e00ff */
[----:B------:R-:W-:Y:S01]  /*0c60*/  @!P0 DMUL R12, R14, 8.98846567431157953865e+307 ;  /* 0x7fe000000e0c8828 */ /* 0x000fe20000000000 */
[C---:B------:R-:W-:Y:S02]  /*0c70*/  ISETP.GE.U32.AND P2, PT, R6.reuse, R7, PT ;  /* 0x000000070600720c */ /* 0x040fe40003f46070 */
[----:B------:R-:W-:Y:S02]  /*0c80*/  @!P3 ISETP.GE.U32.AND P4, PT, R6, R17, PT ;  /* 0x000000110600b20c */ /* 0x000fe40003f86070 */
[C---:B------:R-:W-:Y:S01]  /*0c90*/  SEL R17, R2.reuse, 0x63400000, !P2 ;  /* 0x6340000002117807 */ /* 0x040fe20005000000 */
[----:B------:R-:W0:Y:S01]  /*0ca0*/  MUFU.RCP64H R31, R13 ;  /* 0x0000000d001f7308 */ /* 0x000e220000001800 */
[----:B------:R-:W-:Y:S02]  /*0cb0*/  @!P3 SEL R19, R2, 0x63400000, !P4 ;  /* 0x634000000213b807 */ /* 0x000fe40006000000 */
[----:B------:R-:W-:-:S02]  /*0cc0*/  LOP3.LUT R17, R17, 0x800fffff, R11, 0xf8, !PT ;  /* 0x800fffff11117812 */ /* 0x000fc400078ef80b */
[----:B------:R-:W-:Y:S02]  /*0cd0*/  @!P3 LOP3.LUT R0, R19, 0x80000000, R11, 0xf8, !PT ;  /* 0x800000001300b812 */ /* 0x000fe400078ef80b */
[----:B------:R-:W-:Y:S02]  /*0ce0*/  @!P0 LOP3.LUT R7, R13, 0x7ff00000, RZ, 0xc0, !PT ;  /* 0x7ff000000d078812 */ /* 0x000fe400078ec0ff */
[----:B------:R-:W-:Y:S01]  /*0cf0*/  @!P3 LOP3.LUT R19, R0, 0x100000, RZ, 0xfc, !PT ;  /* 0x001000000013b812 */ /* 0x000fe200078efcff */
[----:B------:R-:W-:-:S05]  /*0d00*/  IMAD.MOV.U32 R0, RZ, RZ, R6 ;  /* 0x000000ffff007224 */ /* 0x000fca00078e0006 */
[----:B------:R-:W-:Y:S02]  /*0d10*/  @!P3 DFMA R16, R16, 2, -R18 ;  /* 0x400000001010b82b */ /* 0x000fe40000000812 */
[----:B0-----:R-:W-:-:S08]  /*0d20*/  DFMA R18, R30, -R12, 1 ;  /* 0x3ff000001e12742b */ /* 0x001fd0000000080c */
[----:B------:R-:W-:Y:S01]  /*0d30*/  DFMA R18, R18, R18, R18 ;  /* 0x000000121212722b */ /* 0x000fe20000000012 */
[----:B------:R-:W-:-:S05]  /*0d40*/  @!P3 LOP3.LUT R0, R17, 0x7ff00000, RZ, 0xc0, !PT ;  /* 0x7ff000001100b812 */ /* 0x000fca00078ec0ff */
[----:B------:R-:W-:Y:S02]  /*0d50*/  VIADD R24, R0, 0xffffffff ;  /* 0xffffffff00187836 */ /* 0x000fe40000000000 */
[----:B------:R-:W-:-:S03]  /*0d60*/  DFMA R30, R30, R18, R30 ;  /* 0x000000121e1e722b */ /* 0x000fc6000000001e */
[----:B------:R-:W-:Y:S01]  /*0d70*/  ISETP.GT.U32.AND P0, PT, R24, 0x7feffffe, PT ;  /* 0x7feffffe1800780c */ /* 0x000fe20003f04070 */
[----:B------:R-:W-:-:S04]  /*0d80*/  VIADD R24, R7, 0xffffffff ;  /* 0xffffffff07187836 */ /* 0x000fc80000000000 */
[----:B------:R-:W-:Y:S01]  /*0d90*/  DFMA R32, R30, -R12, 1 ;  /* 0x3ff000001e20742b */ /* 0x000fe2000000080c */
[----:B------:R-:W-:-:S07]  /*0da0*/  ISETP.GT.U32.OR P0, PT, R24, 0x7feffffe, P0 ;  /* 0x7feffffe1800780c */ /* 0x000fce0000704470 */
[----:B------:R-:W-:-:S08]  /*0db0*/  DFMA R32, R30, R32, R30 ;  /* 0x000000201e20722b */ /* 0x000fd0000000001e */
[----:B------:R-:W-:-:S08]  /*0dc0*/  DMUL R30, R32, R16 ;  /* 0x00000010201e7228 */ /* 0x000fd00000000000 */
[----:B------:R-:W-:-:S08]  /*0dd0*/  DFMA R18, R30, -R12, R16 ;  /* 0x8000000c1e12722b */ /* 0x000fd00000000010 */
[----:B------:R-:W-:Y:S01]  /*0de0*/  DFMA R18, R32, R18, R30 ;  /* 0x000000122012722b */ /* 0x000fe2000000001e */
[----:B------:R-:W-:Y:S10]  /*0df0*/  @P0 BRA `(.L_x_721) ;  /* 0x00000000006c0947 */ /* 0x000ff40003800000 */
[----:B------:R-:W-:-:S04]  /*0e00*/  LOP3.LUT R7, R15, 0x7ff00000, RZ, 0xc0, !PT ;  /* 0x7ff000000f077812 */ /* 0x000fc800078ec0ff */
[CC--:B------:R-:W-:Y:S02]  /*0e10*/  VIADDMNMX R0, R6.reuse, -R7.reuse, 0xb9600000, !PT ;  /* 0xb960000006007446 */ /* 0x0c0fe40007800907 */
[----:B------:R-:W-:Y:S01]  /*0e20*/  ISETP.GE.U32.AND P0, PT, R6, R7, PT ;  /* 0x000000070600720c */ /* 0x000fe20003f06070 */
[----:B------:R-:W-:Y:S01]  /*0e30*/  IMAD.MOV.U32 R6, RZ, RZ, RZ ;  /* 0x000000ffff067224 */ /* 0x000fe200078e00ff */
[----:B------:R-:W-:Y:S02]  /*0e40*/  VIMNMX R0, PT, PT, R0, 0x46a00000, PT ;  /* 0x46a0000000007848 */ /* 0x000fe40003fe0100 */
[----:B------:R-:W-:-:S05]  /*0e50*/  SEL R7, R2, 0x63400000, !P0 ;  /* 0x6340000002077807 */ /* 0x000fca0004000000 */
[----:B------:R-:W-:-:S04]  /*0e60*/  IMAD.IADD R0, R0, 0x1, -R7 ;  /* 0x0000000100007824 */ /* 0x000fc800078e0a07 */
[----:B------:R-:W-:-:S06]  /*0e70*/  VIADD R7, R0, 0x7fe00000 ;  /* 0x7fe0000000077836 */ /* 0x000fcc0000000000 */
[----:B------:R-:W-:-:S10]  /*0e80*/  DMUL R30, R18, R6 ;  /* 0x00000006121e7228 */ /* 0x000fd40000000000 */
[----:B------:R-:W-:-:S13]  /*0e90*/  FSETP.GTU.AND P0, PT, |R31|, 1.469367938527859385e-39, PT ;  /* 0x001000001f00780b */ /* 0x000fda0003f0c200 */
[----:B------:R-:W-:Y:S05]  /*0ea0*/  @P0 BRA `(.L_x_722) ;  /* 0x0000000000940947 */ /* 0x000fea0003800000 */
[----:B------:R-:W-:Y:S01]  /*0eb0*/  DFMA R12, R18, -R12, R16 ;  /* 0x8000000c120c722b */ /* 0x000fe20000000010 */
[----:B------:R-:W-:-:S09]  /*0ec0*/  IMAD.MOV.U32 R10, RZ, RZ, RZ ;  /* 0x000000ffff0a7224 */ /* 0x000fd200078e00ff */
[C---:B------:R-:W-:Y:S02]  /*0ed0*/  FSETP.NEU.AND P0, PT, R13.reuse, RZ, PT ;  /* 0x000000ff0d00720b */ /* 0x040fe40003f0d000 */
[----:B------:R-:W-:-:S04]  /*0ee0*/  LOP3.LUT R14, R13, 0x80000000, R15, 0x48, !PT ;  /* 0x800000000d0e7812 */ /* 0x000fc800078e480f */
[----:B------:R-:W-:-:S07]  /*0ef0*/  LOP3.LUT R11, R14, R7, RZ, 0xfc, !PT ;  /* 0x000000070e0b7212 */ /* 0x000fce00078efcff */
[----:B------:R-:W-:Y:S05]  /*0f00*/  @!P0 BRA `(.L_x_722) ;  /* 0x00000000007c8947 */ /* 0x000fea0003800000 */
[----:B------:R-:W-:Y:S01]  /*0f10*/  IMAD.MOV R7, RZ, RZ, -R0 ;  /* 0x000000ffff077224 */ /* 0x000fe200078e0a00 */
[----:B------:R-:W-:Y:S01]  /*0f20*/  IADD3 R0, PT, PT, -R0, -0x43300000, RZ ;  /* 0xbcd0000000007810 */ /* 0x000fe20007ffe1ff */
[----:B------:R-:W-:-:S06]  /*0f30*/  IMAD.MOV.U32 R6, RZ, RZ, RZ ;  /* 0x000000ffff067224 */ /* 0x000fcc00078e00ff */
[----:B------:R-:W-:Y:S02]  /*0f40*/  DFMA R6, R30, -R6, R18 ;  /* 0x800000061e06722b */ /* 0x000fe40000000012 */
[----:B------:R-:W-:-:S08]  /*0f50*/  DMUL.RP R18, R18, R10 ;  /* 0x0000000a12127228 */ /* 0x000fd00000008000 */
[----:B------:R-:W-:Y:S02]  /*0f60*/  FSETP.NEU.AND P0, PT, |R7|, R0, PT ;  /* 0x000000000700720b */ /* 0x000fe40003f0d200 */
[----:B------:R-:W-:Y:S02]  /*0f70*/  LOP3.LUT R7, R19, R14, RZ, 0x3c, !PT ;  /* 0x0000000e13077212 */ /* 0x000fe400078e3cff */
[----:B------:R-:W-:Y:S02]  /*0f80*/  FSEL R30, R18, R30, !P0 ;  /* 0x0000001e121e7208 */ /* 0x000fe40004000000 */
[----:B------:R-:W-:Y:S01]  /*0f90*/  FSEL R31, R7, R31, !P0 ;  /* 0x0000001f071f7208 */ /* 0x000fe20004000000 */
[----:B------:R-:W-:Y:S06]  /*0fa0*/  BRA `(.L_x_722) ;  /* 0x0000000000547947 */ /* 0x000fec0003800000 */
.L_x_721:
[----:B------:R-:W-:-:S14]  /*0fb0*/  DSETP.NAN.AND P0, PT, R10, R10, PT ;  /* 0x0000000a0a00722a */ /* 0x000fdc0003f08000 */
[----:B------:R-:W-:Y:S05]  /*0fc0*/  @P0 BRA `(.L_x_723) ;  /* 0x0000000000440947 */ /* 0x000fea0003800000 */
[----:B------:R-:W-:-:S14]  /*0fd0*/  DSETP.NAN.AND P0, PT, R14, R14, PT ;  /* 0x0000000e0e00722a */ /* 0x000fdc0003f08000 */
[----:B------:R-:W-:Y:S05]  /*0fe0*/  @P0 BRA `(.L_x_724) ;  /* 0x0000000000300947 */ /* 0x000fea0003800000 */
[----:B------:R-:W-:Y:S01]  /*0ff0*/  ISETP.NE.AND P0, PT, R0, R7, PT ;  /* 0x000000070000720c */ /* 0x000fe20003f05270 */
[----:B------:R-:W-:Y:S02]  /*1000*/  IMAD.MOV.U32 R30, RZ, RZ, 0x0 ;  /* 0x00000000ff1e7424 */ /* 0x000fe400078e00ff */
[----:B------:R-:W-:-:S10]  /*1010*/  IMAD.MOV.U32 R31, RZ, RZ, -0x80000 ;  /* 0xfff80000ff1f7424 */ /* 0x000fd400078e00ff */
[----:B------:R-:W-:Y:S05]  /*1020*/  @!P0 BRA `(.L_x_722) ;  /* 0x0000000000348947 */ /* 0x000fea0003800000 */
[----:B------:R-:W-:Y:S02]  /*1030*/  ISETP.NE.AND P0, PT, R0, 0x7ff00000, PT ;  /* 0x7ff000000000780c */ /* 0x000fe40003f05270 */
[----:B------:R-:W-:Y:S02]  /*1040*/  LOP3.LUT R31, R11, 0x80000000, R15, 0x48, !PT ;  /* 0x800000000b1f7812 */ /* 0x000fe400078e480f */
[----:B------:R-:W-:-:S13]  /*1050*/  ISETP.EQ.OR P0, PT, R7, RZ, !P0 ;  /* 0x000000ff0700720c */ /* 0x000fda0004702670 */
[----:B------:R-:W-:Y:S01]  /*1060*/  @P0 LOP3.LUT R0, R31, 0x7ff00000, RZ, 0xfc, !PT ;  /* 0x7ff000001f000812 */ /* 0x000fe200078efcff */
[----:B------:R-:W-:Y:S02]  /*1070*/  @!P0 IMAD.MOV.U32 R30, RZ, RZ, RZ ;  /* 0x000000ffff1e8224 */ /* 0x000fe400078e00ff */
[----:B------:R-:W-:Y:S02]  /*1080*/  @P0 IMAD.MOV.U32 R30, RZ, RZ, RZ ;  /* 0x000000ffff1e0224 */ /* 0x000fe400078e00ff */
[----:B------:R-:W-:Y:S01]  /*1090*/  @P0 IMAD.MOV.U32 R31, RZ, RZ, R0 ;  /* 0x000000ffff1f0224 */ /* 0x000fe200078e0000 */
[----:B------:R-:W-:Y:S06]  /*10a0*/  BRA `(.L_x_722) ;  /* 0x0000000000147947 */ /* 0x000fec0003800000 */
.L_x_724:
[----:B------:R-:W-:Y:S01]  /*10b0*/  LOP3.LUT R31, R15, 0x80000, RZ, 0xfc, !PT ;  /* 0x000800000f1f7812 */ /* 0x000fe200078efcff */
[----:B------:R-:W-:Y:S01]  /*10c0*/  IMAD.MOV.U32 R30, RZ, RZ, R14 ;  /* 0x000000ffff1e7224 */ /* 0x000fe200078e000e */
[----:B------:R-:W-:Y:S06]  /*10d0*/  BRA `(.L_x_722) ;  /* 0x0000000000087947 */ /* 0x000fec0003800000 */
.L_x_723:
[----:B------:R-:W-:Y:S01]  /*10e0*/  LOP3.LUT R31, R11, 0x80000, RZ, 0xfc, !PT ;  /* 0x000800000b1f7812 */ /* 0x000fe200078efcff */
[----:B------:R-:W-:-:S07]  /*10f0*/  IMAD.MOV.U32 R30, RZ, RZ, R10 ;  /* 0x000000ffff1e7224 */ /* 0x000fce00078e000a */
.L_x_722:
[----:B------:R-:W-:Y:S05]  /*1100*/  BSYNC.RECONVERGENT B3 ;  /* 0x0000000000037941 */ /* 0x000fea0003800200 */
.L_x_720:
[----:B------:R-:W-:Y:S02]  /*1110*/  IMAD.MOV.U32 R6, RZ, RZ, R4 ;  /* 0x000000ffff067224 */ /* 0x000fe400078e0004 */
[----:B------:R-:W-:-:S04]  /*1120*/  IMAD.MOV.U32 R7, RZ, RZ, 0x0 ;  /* 0x00000000ff077424 */ /* 0x000fc800078e00ff */
[----:B------:R-:W-:Y:S05]  /*1130*/  RET.REL.NODEC R6 `(_Z5LUP_NPdii) ;  /* 0xffffffec06b07950 */ /* 0x000fea0003c3ffff */
.L_x_725:
        /* <DEDUP_REMOVED lines=12> */
.L_x_731:


//--------------------- .text._Z8LUP_swapPdiii    --------------------------
	.section	.text._Z8LUP_swapPdiii,"ax",@progbits
	.align	128
        .global         _Z8LUP_swapPdiii
        .type           _Z8LUP_swapPdiii,@function
        .size           _Z8LUP_swapPdiii,(.L_x_743 - _Z8LUP_swapPdiii)
        .other          _Z8LUP_swapPdiii,@"STO_CUDA_ENTRY STV_DEFAULT"
_Z8LUP_swapPdiii:
.text._Z8LUP_swapPdiii:
[----:B------:R-:W-:Y:S01]  /*0000*/  LDC R1, c[0x0][0x37c] ;  /* 0x0000df00ff017b82 */ /* 0x000fe20000000800 */
[----:B------:R-:W0:Y:S07]  /*0010*/  S2R R5, SR_CTAID.X ;  /* 0x0000000000057919 */ /* 0x000e2e0000002500 */
[----:B------:R-:W1:Y:S01]  /*0020*/  LDC R0, c[0x0][0x38c] ;  /* 0x0000e300ff007b82 */ /* 0x000e620000000800 */
[----:B------:R-:W0:Y:S01]  /*0030*/  LDCU UR4, c[0x0][0x360] ;  /* 0x00006c00ff0477ac */ /* 0x000e220008000800 */
[----:B------:R-:W0:Y:S01]  /*0040*/  S2R R2, SR_TID.X ;  /* 0x0000000000027919 */ /* 0x000e220000002100 */
[----:B------:R-:W2:Y:S01]  /*0050*/  LDCU UR5, c[0x0][0x370] ;  /* 0x00006e00ff0577ac */ /* 0x000ea20008000800 */
[----:B0-----:R-:W-:Y:S01]  /*0060*/  IMAD R5, R5, UR4, R2 ;  /* 0x0000000405057c24 */ /* 0x001fe2000f8e0202 */
[----:B--2---:R-:W-:-:S04]  /*0070*/  UIMAD UR4, UR4, UR5, URZ ;  /* 0x00000005040472a4 */ /* 0x004fc8000f8e02ff */
[----:B-1----:R-:W-:-:S13]  /*0080*/  ISETP.GE.AND P0, PT, R5, R0, PT ;  /* 0x000000000500720c */ /* 0x002fda0003f06270 */
[----:B------:R-:W-:Y:S05]  /*0090*/  @P0 EXIT ;  /* 0x000000000000094d */ /* 0x000fea0003800000 */
[----:B------:R-:W0:Y:S01]  /*00a0*/  I2F.U32.RP R8, UR4 ;  /* 0x0000000400087d06 */ /* 0x000e220008209000 */
[----:B------:R-:W-:Y:S01]  /*00b0*/  IADD3 R7, PT, PT, R5, UR4, RZ ;  /* 0x0000000405077c10 */ /* 0x000fe2000fffe0ff */
[----:B------:R-:W1:Y:S01]  /*00c0*/  LDCU UR9, c[0x0][0x390] ;  /* 0x00007200ff0977ac */ /* 0x000e620008000800 */
[----:B------:R-:W-:Y:S01]  /*00d0*/  IADD3 R9, PT, PT, RZ, -UR4, RZ ;  /* 0x80000004ff097c10 */ /* 0x000fe2000fffe0ff */
[----:B------:R-:W-:Y:S01]  /*00e0*/  BSSY.RECONVERGENT B0, `(.L_x_726) ;  /* 0x0000031000007945 */ /* 0x000fe20003800200 */
[CC--:B------:R-:W-:Y:S01]  /*00f0*/  ISETP.GE.AND P0, PT, R7.reuse, R0.reuse, PT ;  /* 0x000000000700720c */ /* 0x0c0fe20003f06270 */
[----:B------:R-:W2:Y:S01]  /*0100*/  LDCU UR10, c[0x0][0x388] ;  /* 0x00007100ff0a77ac */ /* 0x000ea20008000800 */
[----:B------:R-:W-:Y:S02]  /*0110*/  VIMNMX R4, PT, PT, R7, R0, !PT ;  /* 0x0000000007047248 */ /* 0x000fe40007fe0100 */
[----:B------:R-:W-:Y:S01]  /*0120*/  SEL R6, RZ, 0x1, P0 ;  /* 0x00000001ff067807 */ /* 0x000fe20000000000 */
[----:B------:R-:W3:Y:S01]  /*0130*/  LDCU.64 UR6, c[0x0][0x358] ;  /* 0x00006b00ff0677ac */ /* 0x000ee20008000a00 */
[----:B------:R-:W-:-:S02]  /*0140*/  ISETP.NE.U32.AND P2, PT, RZ, UR4, PT ;  /* 0x00000004ff007c0c */ /* 0x000fc4000bf45070 */
[----:B------:R-:W-:Y:S01]  /*0150*/  IADD3 R4, PT, PT, R4, -R7, -R6 ;  /* 0x8000000704047210 */ /* 0x000fe20007ffe806 */
[----:B0-----:R-:W0:Y:S02]  /*0160*/  MUFU.RCP R8, R8 ;  /* 0x0000000800087308 */ /* 0x001e240000001000 */
[----:B0-----:R-:W-:-:S06]  /*0170*/  IADD3 R2, PT, PT, R8, 0xffffffe, RZ ;  /* 0x0ffffffe08027810 */ /* 0x001fcc0007ffe0ff */
[----:B------:R0:W4:Y:S02]  /*0180*/  F2I.FTZ.U32.TRUNC.NTZ R3, R2 ;  /* 0x0000000200037305 */ /* 0x000124000021f000 */
[----:B0-----:R-:W-:Y:S02]  /*0190*/  HFMA2 R2, -RZ, RZ, 0, 0 ;  /* 0x00000000ff027431 */ /* 0x001fe400000001ff */
[----:B----4-:R-:W-:-:S04]  /*01a0*/  IMAD R9, R9, R3, RZ ;  /* 0x0000000309097224 */ /* 0x010fc800078e02ff */
[----:B------:R-:W-:-:S06]  /*01b0*/  IMAD.HI.U32 R3, R3, R9, R2 ;  /* 0x0000000903037227 */ /* 0x000fcc00078e0002 */
[----:B------:R-:W-:-:S05]  /*01c0*/  IMAD.HI.U32 R7, R3, R4, RZ ;  /* 0x0000000403077227 */ /* 0x000fca00078e00ff */
[----:B------:R-:W-:-:S05]  /*01d0*/  IADD3 R3, PT, PT, -R7, RZ, RZ ;  /* 0x000000ff07037210 */ /* 0x000fca0007ffe1ff */
[----:B------:R-:W-:Y:S02]  /*01e0*/  IMAD R4, R3, UR4, R4 ;  /* 0x0000000403047c24 */ /* 0x000fe4000f8e0204 */
[----:B------:R-:W0:Y:S03]  /*01f0*/  LDC.64 R2, c[0x0][0x380] ;  /* 0x0000e000ff027b82 */ /* 0x000e260000000a00 */
[----:B------:R-:W-:-:S13]  /*0200*/  ISETP.GE.U32.AND P0, PT, R4, UR4, PT ;  /* 0x0000000404007c0c */ /* 0x000fda000bf06070 */
[----:B------:R-:W-:Y:S02]  /*0210*/  @P0 IADD3 R4, PT, PT, R4, -UR4, RZ ;  /* 0x8000000404040c10 */ /* 0x000fe4000fffe0ff */
[----:B------:R-:W-:Y:S02]  /*0220*/  @P0 IADD3 R7, PT, PT, R7, 0x1, RZ ;  /* 0x0000000107070810 */ /* 0x000fe40007ffe0ff */
[----:B------:R-:W-:-:S13]  /*0230*/  ISETP.GE.U32.AND P1, PT, R4, UR4, PT ;  /* 0x0000000404007c0c */ /* 0x000fda000bf26070 */
[----:B------:R-:W-:Y:S01]  /*0240*/  @P1 VIADD R7, R7, 0x1 ;  /* 0x0000000107071836 */ /* 0x000fe20000000000 */
[----:B------:R-:W-:-:S04]  /*0250*/  @!P2 LOP3.LUT R7, RZ, UR4, RZ, 0x33, !PT ;  /* 0x00000004ff07ac12 */ /* 0x000fc8000f8e33ff */
[----:B------:R-:W-:-:S04]  /*0260*/  IADD3 R4, PT, PT, R6, R7, RZ ;  /* 0x0000000706047210 */ /* 0x000fc80007ffe0ff */
[C---:B------:R-:W-:Y:S02]  /*0270*/  LOP3.LUT R6, R4.reuse, 0x3, RZ, 0xc0, !PT ;  /* 0x0000000304067812 */ /* 0x040fe400078ec0ff */
[----:B------:R-:W-:Y:S02]  /*0280*/  ISETP.GE.U32.AND P1, PT, R4, 0x3, PT ;  /* 0x000000030400780c */ /* 0x000fe40003f26070 */
[----:B------:R-:W-:-:S13]  /*0290*/  ISETP.NE.AND P0, PT, R6, 0x3, PT ;  /* 0x000000030600780c */ /* 0x000fda0003f05270 */
[----:B0123--:R-:W-:Y:S05]  /*02a0*/  @!P0 BRA `(.L_x_727) ;  /* 0x0000000000508947 */ /* 0x00ffea0003800000 */
[----:B------:R-:W0:Y:S01]  /*02b0*/  LDC.64 R14, c[0x0][0x380] ;  /* 0x0000e000ff0e7b82 */ /* 0x000e220000000a00 */
[----:B------:R-:W1:Y:S01]  /*02c0*/  LDCU UR5, c[0x0][0x388] ;  /* 0x00007100ff0577ac */ /* 0x000e620008000800 */
[----:B------:R-:W-:Y:S01]  /*02d0*/  IADD3 R4, PT, PT, R4, 0x1, RZ ;  /* 0x0000000104047810 */ /* 0x000fe20007ffe0ff */
[----:B------:R-:W2:Y:S03]  /*02e0*/  LDCU UR8, c[0x0][0x390] ;  /* 0x00007200ff0877ac */ /* 0x000ea60008000800 */
[----:B------:R-:W-:-:S04]  /*02f0*/  LOP3.LUT R4, R4, 0x3, RZ, 0xc0, !PT ;  /* 0x0000000304047812 */ /* 0x000fc800078ec0ff */
[----:B------:R-:W-:Y:S01]  /*0300*/  IADD3 R4, PT, PT, -R4, RZ, RZ ;  /* 0x000000ff04047210 */ /* 0x000fe20007ffe1ff */
[CC--:B-1----:R-:W-:Y:S02]  /*0310*/  IMAD R17, R5.reuse, R0.reuse, UR5 ;  /* 0x0000000505117e24 */ /* 0x0c2fe4000f8e0200 */
[----:B--2---:R-:W-:-:S07]  /*0320*/  IMAD R19, R5, R0, UR8 ;  /* 0x0000000805137e24 */ /* 0x004fce000f8e0200 */
.L_x_728:
[----:B01----:R-:W-:-:S04]  /*0330*/  IMAD.WIDE R10, R17, 0x8, R14 ;  /* 0x00000008110a7825 */ /* 0x003fc800078e020e */
[----:B------:R-:W-:Y:S01]  /*0340*/  IMAD.WIDE R6, R19, 0x8, R14 ;  /* 0x0000000813067825 */ /* 0x000fe200078e020e */
[----:B------:R-:W2:Y:S04]  /*0350*/  LDG.E.64 R12, desc[UR6][R10.64] ;  /* 0x000000060a0c7981 */ /* 0x000ea8000c1e1b00 */
[----:B------:R-:W3:Y:S01]  /*0360*/  LDG.E.64 R8, desc[UR6][R6.64] ;  /* 0x0000000606087981 */ /* 0x000ee2000c1e1b00 */
[----:B------:R-:W-:Y:S01]  /*0370*/  IADD3 R4, PT, PT, R4, 0x1, RZ ;  /* 0x0000000104047810 */ /* 0x000fe20007ffe0ff */
[----:B------:R-:W-:Y:S02]  /*0380*/  VIADD R5, R5, UR4 ;  /* 0x0000000405057c36 */ /* 0x000fe40008000000 */
[----:B------:R-:W-:Y:S01]  /*0390*/  IMAD R17, R0, UR4, R17 ;  /* 0x0000000400117c24 */ /* 0x000fe2000f8e0211 */
[----:B------:R-:W-:Y:S01]  /*03a0*/  ISETP.NE.AND P0, PT, R4, RZ, PT ;  /* 0x000000ff0400720c */ /* 0x000fe20003f05270 */
[----:B------:R-:W-:Y:S01]  /*03b0*/  IMAD R19, R0, UR4, R19 ;  /* 0x0000000400137c24 */ /* 0x000fe2000f8e0213 */
[----:B--2---:R1:W-:Y:S04]  /*03c0*/  STG.E.64 desc[UR6][R6.64], R12 ;  /* 0x0000000c06007986 */ /* 0x0043e8000c101b06 */
[----:B---3--:R1:W-:Y:S07]  /*03d0*/  STG.E.64 desc[UR6][R10.64], R8 ;  /* 0x000000080a007986 */ /* 0x0083ee000c101b06 */
[----:B------:R-:W-:Y:S05]  /*03e0*/  @P0 BRA `(.L_x_728) ;  /* 0xfffffffc00d00947 */ /* 0x000fea000383ffff */
.L_x_727:
[----:B------:R-:W-:Y:S05]  /*03f0*/  BSYNC.RECONVERGENT B0 ;  /* 0x0000000000007941 */ /* 0x000fea0003800200 */
.L_x_726:
[----:B------:R-:W-:Y:S05]  /*0400*/  @!P1 EXIT ;  /* 0x000000000000994d */ /* 0x000fea0003800000 */
.L_x_729:
[CC--:B0-----:R-:W-:Y:S02]  /*0410*/  IMAD R17, R5.reuse, R0.reuse, UR10 ;  /* 0x0000000a05117e24 */ /* 0x0c1fe4000f8e0200 */
[----:B-1----:R-:W-:Y:S02]  /*0420*/  IMAD R13, R5, R0, UR9 ;  /* 0x00000009050d7e24 */ /* 0x002fe4000f8e0200 */
[----:B------:R-:W-:-:S04]  /*0430*/  IMAD.WIDE R16, R17, 0x8, R2 ;  /* 0x0000000811107825 */ /* 0x000fc800078e0202 */
[----:B------:R-:W-:Y:S01]  /*0440*/  IMAD.WIDE R12, R13, 0x8, R2 ;  /* 0x000000080d0c7825 */ /* 0x000fe200078e0202 */
[----:B------:R-:W2:Y:S04]  /*0450*/  LDG.E.64 R18, desc[UR6][R16.64] ;  /* 0x0000000610127981 */ /* 0x000ea8000c1e1b00 */
[----:B------:R-:W3:Y:S01]  /*0460*/  LDG.E.64 R14, desc[UR6][R12.64] ;  /* 0x000000060c0e7981 */ /* 0x000ee2000c1e1b00 */
[----:B------:R-:W-:-:S05]  /*0470*/  IADD3 R25, PT, PT, R5, UR4, RZ ;  /* 0x0000000405197c10 */ /* 0x000fca000fffe0ff */
[CC--:B------:R-:W-:Y:S02]  /*0480*/  IMAD R5, R25.reuse, R0.reuse, UR10 ;  /* 0x0000000a19057e24 */ /* 0x0c0fe4000f8e0200 */
[----:B------:R-:W-:Y:S02]  /*0490*/  IMAD R7, R25, R0, UR9 ;  /* 0x0000000919077e24 */ /* 0x000fe4000f8e0200 */
[----:B------:R-:W-:-:S04]  /*04a0*/  IMAD.WIDE R4, R5, 0x8, R2 ;  /* 0x0000000805047825 */ /* 0x000fc800078e0202 */
[----:B------:R-:W-:Y:S01]  /*04b0*/  IMAD.WIDE R6, R7, 0x8, R2 ;  /* 0x0000000807067825 */ /* 0x000fe200078e0202 */
[----:B--2---:R0:W-:Y:S04]  /*04c0*/  STG.E.64 desc[UR6][R12.64], R18 ;  /* 0x000000120c007986 */ /* 0x0041e8000c101b06 */
[----:B---3--:R1:W-:Y:S04]  /*04d0*/  STG.E.64 desc[UR6][R16.64], R14 ;  /* 0x0000000e10007986 */ /* 0x0083e8000c101b06 */
        /* <DEDUP_REMOVED lines=9> */
[----:B0-----:R-:W4:Y:S04]  /*0570*/  LDG.E.64 R18, desc[UR6][R8.64] ;  /* 0x0000000608127981 */ /* 0x001f28000c1e1b00 */
[----:B------:R-:W5:Y:S01]  /*0580*/  LDG.E.64 R12, desc[UR6][R10.64] ;  /* 0x000000060a0c7981 */ /* 0x000f62000c1e1b00 */
[----:B------:R-:W-:-:S05]  /*0590*/  IADD3 R25, PT, PT, R25, UR4, RZ ;  /* 0x0000000419197c10 */ /* 0x000fca000fffe0ff */
[CC--:B-1----:R-:W-:Y:S02]  /*05a0*/  IMAD R17, R25.reuse, R0.reuse, UR10 ;  /* 0x0000000a19117e24 */ /* 0x0c2fe4000f8e0200 */
[----:B------:R-:W-:Y:S02]  /*05b0*/  IMAD R15, R25, R0, UR9 ;  /* 0x00000009190f7e24 */ /* 0x000fe4000f8e0200 */
[----:B------:R-:W-:-:S04]  /*05c0*/  IMAD.WIDE R16, R17, 0x8, R2 ;  /* 0x0000000811107825 */ /* 0x000fc800078e0202 */
[----:B------:R-:W-:Y:S01]  /*05d0*/  IMAD.WIDE R14, R15, 0x8, R2 ;  /* 0x000000080f0e7825 */ /* 0x000fe200078e0202 */
[----:B----4-:R0:W-:Y:S04]  /*05e0*/  STG.E.64 desc[UR6][R10.64], R18 ;  /* 0x000000120a007986 */ /* 0x0101e8000c101b06 */
[----:B-----5:R0:W-:Y:S04]  /*05f0*/  STG.E.64 desc[UR6][R8.64], R12 ;  /* 0x0000000c08007986 */ /* 0x0201e8000c101b06 */
[----:B--2---:R-:W2:Y:S04]  /*0600*/  LDG.E.64 R22, desc[UR6][R16.64] ;  /* 0x0000000610167981 */ /* 0x004ea8000c1e1b00 */
[----:B------:R-:W4:Y:S01]  /*0610*/  LDG.E.64 R6, desc[UR6][R14.64] ;  /* 0x000000060e067981 */ /* 0x000f22000c1e1b00 */
[----:B---3--:R-:W-:-:S04]  /*0620*/  IADD3 R5, PT, PT, R25, UR4, RZ ;  /* 0x0000000419057c10 */ /* 0x008fc8000fffe0ff */
[----:B------:R-:W-:Y:S01]  /*0630*/  ISETP.GE.AND P0, PT, R5, R0, PT ;  /* 0x000000000500720c */ /* 0x000fe20003f06270 */
[----:B--2---:R0:W-:Y:S04]  /*0640*/  STG.E.64 desc[UR6][R14.64], R22 ;  /* 0x000000160e007986 */ /* 0x0041e8000c101b06 */
[----:B----4-:R0:W-:Y:S08]  /*0650*/  STG.E.64 desc[UR6][R16.64], R6 ;  /* 0x0000000610007986 */ /* 0x0101f0000c101b06 */
[----:B------:R-:W-:Y:S05]  /*0660*/  @!P0 BRA `(.L_x_729) ;  /* 0xfffffffc00688947 */ /* 0x000fea000383ffff */
[----:B------:R-:W-:Y:S05]  /*0670*/  EXIT ;  /* 0x000000000000794d */ /* 0x000fea0003800000 */
.L_x_730:
        /* <DEDUP_REMOVED lines=16> */
.L_x_743:


//--------------------- .nv.shared._ZN3cub18CUB_300001_SM_10006detail11EmptyKernelIvEEvv --------------------------
	.section	.nv.shared._ZN3cub18CUB_300001_SM_10006detail11EmptyKernelIvEEvv,"aw",@nobits
	.sectionflags	@""
	.align	16
	.zero		1024


//--------------------- .nv.shared.reserved.0     --------------------------
	.section	.nv.shared.reserved.0,"aw",@nobits
	.weak		__nv_reservedSMEM_offset_0_alias
	.size		__nv_reservedSMEM_offset_0_alias, 0, 64
	.other		__nv_reservedSMEM_offset_0_alias,@"STO_CUDA_RESERVED_SHARED STV_DEFAULT"
__nv_reservedSMEM_offset_0_alias:
	.zero		0
	.zero		64


//--------------------- .nv.global                --------------------------
	.section	.nv.global,"aw",@nobits
.nv.global:
	.type		_ZN34_INTERNAL_cd76c35a_4_k_cu_6a07592b6thrust24THRUST_300001_SM_1000_NS12placeholders2_8E,@object
	.size		_ZN34_INTERNAL_cd76c35a_4_k_cu_6a07592b6thrust24THRUST_300001_SM_1000_NS12placeholders2_8E,(_ZN34_INTERNAL_cd76c35a_4_k_cu_6a07592b4cuda3std3__436_GLOBAL__N__cd76c35a_4_k_cu_6a07592b6ignoreE - _ZN34_INTERNAL_cd76c35a_4_k_cu_6a07592b6thrust24THRUST_300001_SM_1000_NS12placeholders2_8E)
_ZN34_INTERNAL_cd76c35a_4_k_cu_6a07592b6thrust24THRUST_300001_SM_1000_NS12placeholders2_8E:
	.zero		1
	.type		_ZN34_INTERNAL_cd76c35a_4_k_cu_6a07592b4cuda3std3__436_GLOBAL__N__cd76c35a_4_k_cu_6a07592b6ignoreE,@object
	.size		_ZN34_INTERNAL_cd76c35a_4_k_cu_6a07592b4cuda3std3__436_GLOBAL__N__cd76c35a_4_k_cu_6a07592b6ignoreE,(_ZN34_INTERNAL_cd76c35a_4_k_cu_6a07592b4cuda3std6ranges3__45__cpo4dataE - _ZN34_INTERNAL_cd76c35a_4_k_cu_6a07592b4cuda3std3__436_GLOBAL__N__cd76c35a_4_k_cu_6a07592b6ignoreE)
_ZN34_INTERNAL_cd76c35a_4_k_cu_6a07592b4cuda3std3__436_GLOBAL__N__cd76c35a_4_k_cu_6a07592b6ignoreE:
	.zero		1
	.type		_ZN34_INTERNAL_cd76c35a_4_k_cu_6a07592b4cuda3std6ranges3__45__cpo4dataE,@object
	.size		_ZN34_INTERNAL_cd76c35a_4_k_cu_6a07592b4cuda3std6ranges3__45__cpo4dataE,(_ZN34_INTERNAL_cd76c35a_4_k_cu_6a07592b6thrust24THRUST_300001_SM_1000_NS6system3cpp3parE - _ZN34_INTERNAL_cd76c35a_4_k_cu_6a07592b4cuda3std6ranges3__45__cpo4dataE)
_ZN34_INTERNAL_cd76c35a_4_k_cu_6a07592b4cuda3std6ranges3__45__cpo4dataE:
	.zero		1
	.type		_ZN34_INTERNAL_cd76c35a_4_k_cu_6a07592b6thrust24THRUST_300001_SM_1000_NS6system3cpp3parE,@object
	.size		_ZN34_INTERNAL_cd76c35a_4_k_cu_6a07592b6thrust24THRUST_300001_SM_1000_NS6system3cpp3parE,(_ZN34_INTERNAL_cd76c35a_4_k_cu_6a07592b4cuda3std3__45__cpo5beginE - _ZN34_INTERNAL_cd76c35a_4_k_cu_6a07592b6thrust24THRUST_300001_SM_1000_NS6system3cpp3parE)
_ZN34_INTERNAL_cd76c35a_4_k_cu_6a07592b6thrust24THRUST_300001_SM_1000_NS6system3cpp3parE:
	.zero		1
	.type		_ZN34_INTERNAL_cd76c35a_4_k_cu_6a07592b4cuda3std3__45__cpo5beginE,@object
	.size		_ZN34_INTERNAL_cd76c35a_4_k_cu_6a07592b4cuda3std3__45__cpo5beginE,(_ZN34_INTERNAL_cd76c35a_4_k_cu_6a07592b4cuda3std6ranges3__45__cpo5beginE - _ZN34_INTERNAL_cd76c35a_4_k_cu_6a07592b4cuda3std3__45__cpo5beginE)
_ZN34_INTERNAL_cd76c35a_4_k_cu_6a07592b4cuda3std3__45__cpo5beginE:
	.zero		1
	.type		_ZN34_INTERNAL_cd76c35a_4_k_cu_6a07592b4cuda3std6ranges3__45__cpo5beginE,@object
	.size		_ZN34_INTERNAL_cd76c35a_4_k_cu_6a07592b4cuda3std6ranges3__45__cpo5beginE,(_ZN34_INTERNAL_cd76c35a_4_k_cu_6a07592b6thrust24THRUST_300001_SM_1000_NS6deviceE - _ZN34_INTERNAL_cd76c35a_4_k_cu_6a07592b4cuda3std6ranges3__45__cpo5beginE)
_ZN34_INTERNAL_cd76c35a_4_k_cu_6a07592b4cuda3std6ranges3__45__cpo5beginE:
	.zero		1
	.type		_ZN34_INTERNAL_cd76c35a_4_k_cu_6a07592b6thrust24THRUST_300001_SM_1000_NS6deviceE,@object
	.size		_ZN34_INTERNAL_cd76c35a_4_k_cu_6a07592b6thrust24THRUST_300001_SM_1000_NS6deviceE,(_ZN34_INTERNAL_cd76c35a_4_k_cu_6a07592b4cuda3std3__47nulloptE - _ZN34_INTERNAL_cd76c35a_4_k_cu_6a07592b6thrust24THRUST_300001_SM_1000_NS6deviceE)
_ZN34_INTERNAL_cd76c35a_4_k_cu_6a07592b6thrust24THRUST_300001_SM_1000_NS6deviceE:
	.zero		1
	.type		_ZN34_INTERNAL_cd76c35a_4_k_cu_6a07592b4cuda3std3__47nulloptE,@object
	.size		_ZN34_INTERNAL_cd76c35a_4_k_cu_6a07592b4cuda3std3__47nulloptE,(_ZN34_INTERNAL_cd76c35a_4_k_cu_6a07592b4cuda3std6ranges3__45__cpo8distanceE - _ZN34_INTERNAL_cd76c35a_4_k_cu_6a07592b4cuda3std3__47nulloptE)
_ZN34_INTERNAL_cd76c35a_4_k_cu_6a07592b4cuda3std3__47nulloptE:
	.zero		1
	.type		_ZN34_INTERNAL_cd76c35a_4_k_cu_6a07592b4cuda3std6ranges3__45__cpo8distanceE,@object
	.size		_ZN34_INTERNAL_cd76c35a_4_k_cu_6a07592b4cuda3std6ranges3__45__cpo8distanceE,(_ZN34_INTERNAL_cd76c35a_4_k_cu_6a07592b6thrust24THRUST_300001_SM_1000_NS12placeholders2_4E - _ZN34_INTERNAL_cd76c35a_4_k_cu_6a07592b4cuda3std6ranges3__45__cpo8distanceE)
_ZN34_INTERNAL_cd76c35a_4_k_cu_6a07592b4cuda3std6ranges3__45__cpo8distanceE:
	.zero		1
	.type		_ZN34_INTERNAL_cd76c35a_4_k_cu_6a07592b6thrust24THRUST_300001_SM_1000_NS12placeholders2_4E,@object
	.size		_ZN34_INTERNAL_cd76c35a_4_k_cu_6a07592b6thrust24THRUST_300001_SM_1000_NS12placeholders2_4E,(_ZN34_INTERNAL_cd76c35a_4_k_cu_6a07592b4cuda3std3__45__cpo6rbeginE - _ZN34_INTERNAL_cd76c35a_4_k_cu_6a07592b6thrust24THRUST_300001_SM_1000_NS12placeholders2_4E)
_ZN34_INTERNAL_cd76c35a_4_k_cu_6a07592b6thrust24THRUST_300001_SM_1000_NS12placeholders2_4E:
	.zero		1
	.type		_ZN34_INTERNAL_cd76c35a_4_k_cu_6a07592b4cuda3std3__45__cpo6rbeginE,@object
	.size		_ZN34_INTERNAL_cd76c35a_4_k_cu_6a07592b4cuda3std3__45__cpo6rbeginE,(_ZN34_INTERNAL_cd76c35a_4_k_cu_6a07592b4cuda3std6ranges3__45__cpo7advanceE - _ZN34_INTERNAL_cd76c35a_4_k_cu_6a07592b4cuda3std3__45__cpo6rbeginE)
_ZN34_INTERNAL_cd76c35a_4_k_cu_6a07592b4cuda3std3__45__cpo6rbeginE:
	.zero		1
	.type		_ZN34_INTERNAL_cd76c35a_4_k_cu_6a07592b4cuda3std6ranges3__45__cpo7advanceE,@object
	.size		_ZN34_INTERNAL_cd76c35a_4_k_cu_6a07592b4cuda3std6ranges3__45__cpo7advanceE,(_ZN34_INTERNAL_cd76c35a_4_k_cu_6a07592b6thrust24THRUST_300001_SM_1000_NS12placeholders3_10E - _ZN34_INTERNAL_cd76c35a_4_k_cu_6a07592b4cuda3std6ranges3__45__cpo7advanceE)
_ZN34_INTERNAL_cd76c35a_4_k_cu_6a07592b4cuda3std6ranges3__45__cpo7advanceE:
	.zero		1
	.type		_ZN34_INTERNAL_cd76c35a_4_k_cu_6a07592b6thrust24THRUST_300001_SM_1000_NS12placeholders3_10E,@object
	.size		_ZN34_INTERNAL_cd76c35a_4_k_cu_6a07592b6thrust24THRUST_300001_SM_1000_NS12placeholders3_10E,(_ZN34_INTERNAL_cd76c35a_4_k_cu_6a07592b4cuda3std3__48in_placeE - _ZN34_INTERNAL_cd76c35a_4_k_cu_6a07592b6thrust24THRUST_300001_SM_1000_NS12placeholders3_10E)
_ZN34_INTERNAL_cd76c35a_4_k_cu_6a07592b6thrust24THRUST_300001_SM_1000_NS12placeholders3_10E:
	.zero		1
	.type		_ZN34_INTERNAL_cd76c35a_4_k_cu_6a07592b4cuda3std3__48in_placeE,@object
	.size		_ZN34_INTERNAL_cd76c35a_4_k_cu_6a07592b4cuda3std3__48in_placeE,(_ZN34_INTERNAL_cd76c35a_4_k_cu_6a07592b4cuda3std6ranges3__45__cpo4sizeE - _ZN34_INTERNAL_cd76c35a_4_k_cu_6a07592b4cuda3std3__48in_placeE)
_ZN34_INTERNAL_cd76c35a_4_k_cu_6a07592b4cuda3std3__48in_placeE:
	.zero		1
	.type		_ZN34_INTERNAL_cd76c35a_4_k_cu_6a07592b4cuda3std6ranges3__45__cpo4sizeE,@object
	.size		_ZN34_INTERNAL_cd76c35a_4_k_cu_6a07592b4cuda3std6ranges3__45__cpo4sizeE,(_ZN34_INTERNAL_cd76c35a_4_k_cu_6a07592b6thrust24THRUST_300001_SM_1000_NS12placeholders2_2E - _ZN34_INTERNAL_cd76c35a_4_k_cu_6a07592b4cuda3std6ranges3__45__cpo4sizeE)
_ZN34_INTERNAL_cd76c35a_4_k_cu_6a07592b4cuda3std6ranges3__45__cpo4sizeE:
	.zero		1
	.type		_ZN34_INTERNAL_cd76c35a_4_k_cu_6a07592b6thrust24THRUST_300001_SM_1000_NS12placeholders2_2E,@object
	.size		_ZN34_INTERNAL_cd76c35a_4_k_cu_6a07592b6thrust24THRUST_300001_SM_1000_NS12placeholders2_2E,(_ZN34_INTERNAL_cd76c35a_4_k_cu_6a07592b4cuda3std3__45__cpo6cbeginE - _ZN34_INTERNAL_cd76c35a_4_k_cu_6a07592b6thrust24THRUST_300001_SM_1000_NS12placeholders2_2E)
_ZN34_INTERNAL_cd76c35a_4_k_cu_6a07592b6thrust24THRUST_300001_SM_1000_NS12placeholders2_2E:
	.zero		1
	.type		_ZN34_INTERNAL_cd76c35a_4_k_cu_6a07592b4cuda3std3__45__cpo6cbeginE,@object
	.size		_ZN34_INTERNAL_cd76c35a_4_k_cu_6a07592b4cuda3std3__45__cpo6cbeginE,(_ZN34_INTERNAL_cd76c35a_4_k_cu_6a07592b4cuda3std6ranges3__45__cpo6cbeginE - _ZN34_INTERNAL_cd76c35a_4_k_cu_6a07592b4cuda3std3__45__cpo6cbeginE)
_ZN34_INTERNAL_cd76c35a_4_k_cu_6a07592b4cuda3std3__45__cpo6cbeginE:
	.zero		1
	.type		_ZN34_INTERNAL_cd76c35a_4_k_cu_6a07592b4cuda3std6ranges3__45__cpo6cbeginE,@object
	.size		_ZN34_INTERNAL_cd76c35a_4_k_cu_6a07592b4cuda3std6ranges3__45__cpo6cbeginE,(_ZN34_INTERNAL_cd76c35a_4_k_cu_6a07592b6thrust24THRUST_300001_SM_1000_NS12placeholders2_6E - _ZN34_INTERNAL_cd76c35a_4_k_cu_6a07592b4cuda3std6ranges3__45__cpo6cbeginE)
_ZN34_INTERNAL_cd76c35a_4_k_cu_6a07592b4cuda3std6ranges3__45__cpo6cbeginE:
	.zero		1
	.type		_ZN34_INTERNAL_cd76c35a_4_k_cu_6a07592b6thrust24THRUST_300001_SM_1000_NS12placeholders2_6E,@object
	.size		_ZN34_INTERNAL_cd76c35a_4_k_cu_6a07592b6thrust24THRUST_300001_SM_1000_NS12placeholders2_6E,(_ZN34_INTERNAL_cd76c35a_4_k_cu_6a07592b4cuda3std3__45__cpo7crbeginE - _ZN34_INTERNAL_cd76c35a_4_k_cu_6a07592b6thrust24THRUST_300001_SM_1000_NS12placeholders2_6E)
_ZN34_INTERNAL_cd76c35a_4_k_cu_6a07592b6thrust24THRUST_300001_SM_1000_NS12placeholders2_6E:
	.zero		1
	.type		_ZN34_INTERNAL_cd76c35a_4_k_cu_6a07592b4cuda3std3__45__cpo7crbeginE,@object
	.size		_ZN34_INTERNAL_cd76c35a_4_k_cu_6a07592b4cuda3std3__45__cpo7crbeginE,(_ZN34_INTERNAL_cd76c35a_4_k_cu_6a07592b4cuda3std6ranges3__45__cpo4nextE - _ZN34_INTERNAL_cd76c35a_4_k_cu_6a07592b4cuda3std3__45__cpo7crbeginE)
_ZN34_INTERNAL_cd76c35a_4_k_cu_6a07592b4cuda3std3__45__cpo7crbeginE:
	.zero		1
	.type		_ZN34_INTERNAL_cd76c35a_4_k_cu_6a07592b4cuda3std6ranges3__45__cpo4nextE,@object
	.size		_ZN34_INTERNAL_cd76c35a_4_k_cu_6a07592b4cuda3std6ranges3__45__cpo4nextE,(_ZN34_INTERNAL_cd76c35a_4_k_cu_6a07592b4cuda3std6ranges3__45__cpo4swapE - _ZN34_INTERNAL_cd76c35a_4_k_cu_6a07592b4cuda3std6ranges3__45__cpo4nextE)
_ZN34_INTERNAL_cd76c35a_4_k_cu_6a07592b4cuda3std6ranges3__45__cpo4nextE:
	.zero		1
	.type		_ZN34_INTERNAL_cd76c35a_4_k_cu_6a07592b4cuda3std6ranges3__45__cpo4swapE,@object
	.size		_ZN34_INTERNAL_cd76c35a_4_k_cu_6a07592b4cuda3std6ranges3__45__cpo4swapE,(_ZN34_INTERNAL_cd76c35a_4_k_cu_6a07592b6thrust24THRUST_300001_SM_1000_NS8cuda_cub10par_nosyncE - _ZN34_INTERNAL_cd76c35a_4_k_cu_6a07592b4cuda3std6ranges3__45__cpo4swapE)
_ZN34_INTERNAL_cd76c35a_4_k_cu_6a07592b4cuda3std6ranges3__45__cpo4swapE:
	.zero		1
	.type		_ZN34_INTERNAL_cd76c35a_4_k_cu_6a07592b6thrust24THRUST_300001_SM_1000_NS8cuda_cub10par_nosyncE,@object
	.size		_ZN34_INTERNAL_cd76c35a_4_k_cu_6a07592b6thrust24THRUST_300001_SM_1000_NS8cuda_cub10par_nosyncE,(_ZN34_INTERNAL_cd76c35a_4_k_cu_6a07592b6thrust24THRUST_300001_SM_1000_NS3seqE - _ZN34_INTERNAL_cd76c35a_4_k_cu_6a07592b6thrust24THRUST_300001_SM_1000_NS8cuda_cub10par_nosyncE)
_ZN34_INTERNAL_cd76c35a_4_k_cu_6a07592b6thrust24THRUST_300001_SM_1000_NS8cuda_cub10par_nosyncE:
	.zero		1
	.type		_ZN34_INTERNAL_cd76c35a_4_k_cu_6a07592b6thrust24THRUST_300001_SM_1000_NS3seqE,@object
	.size		_ZN34_INTERNAL_cd76c35a_4_k_cu_6a07592b6thrust24THRUST_300001_SM_1000_NS3seqE,(_ZN34_INTERNAL_cd76c35a_4_k_cu_6a07592b4cuda3std3__420unreachable_sentinelE - _ZN34_INTERNAL_cd76c35a_4_k_cu_6a07592b6thrust24THRUST_300001_SM_1000_NS3seqE)
_ZN34_INTERNAL_cd76c35a_4_k_cu_6a07592b6thrust24THRUST_300001_SM_1000_NS3seqE:
	.zero		1
	.type		_ZN34_INTERNAL_cd76c35a_4_k_cu_6a07592b4cuda3std3__420unreachable_sentinelE,@object
	.size		_ZN34_INTERNAL_cd76c35a_4_k_cu_6a07592b4cuda3std3__420unreachable_sentinelE,(_ZN34_INTERNAL_cd76c35a_4_k_cu_6a07592b4cuda3std6ranges3__45__cpo5ssizeE - _ZN34_INTERNAL_cd76c35a_4_k_cu_6a07592b4cuda3std3__420unreachable_sentinelE)
_ZN34_INTERNAL_cd76c35a_4_k_cu_6a07592b4cuda3std3__420unreachable_sentinelE:
	.zero		1
	.type		_ZN34_INTERNAL_cd76c35a_4_k_cu_6a07592b4cuda3std6ranges3__45__cpo5ssizeE,@object
	.size		_ZN34_INTERNAL_cd76c35a_4_k_cu_6a07592b4cuda3std6ranges3__45__cpo5ssizeE,(_ZN34_INTERNAL_cd76c35a_4_k_cu_6a07592b6thrust24THRUST_300001_SM_1000_NS12placeholders2_3E - _ZN34_INTERNAL_cd76c35a_4_k_cu_6a07592b4cuda3std6ranges3__45__cpo5ssizeE)
_ZN34_INTERNAL_cd76c35a_4_k_cu_6a07592b4cuda3std6ranges3__45__cpo5ssizeE:
	.zero		1
	.type		_ZN34_INTERNAL_cd76c35a_4_k_cu_6a07592b6thrust24THRUST_300001_SM_1000_NS12placeholders2_3E,@object
	.size		_ZN34_INTERNAL_cd76c35a_4_k_cu_6a07592b6thrust24THRUST_300001_SM_1000_NS12placeholders2_3E,(_ZN34_INTERNAL_cd76c35a_4_k_cu_6a07592b4cuda3std3__45__cpo4cendE - _ZN34_INTERNAL_cd76c35a_4_k_cu_6a07592b6thrust24THRUST_300001_SM_1000_NS12placeholders2_3E)
_ZN34_INTERNAL_cd76c35a_4_k_cu_6a07592b6thrust24THRUST_300001_SM_1000_NS12placeholders2_3E:
	.zero		1
	.type		_ZN34_INTERNAL_cd76c35a_4_k_cu_6a07592b4cuda3std3__45__cpo4cendE,@object
	.size		_ZN34_INTERNAL_cd76c35a_4_k_cu_6a07592b4cuda3std3__45__cpo4cendE,(_ZN34_INTERNAL_cd76c35a_4_k_cu_6a07592b4cuda3std6ranges3__45__cpo4cendE - _ZN34_INTERNAL_cd76c35a_4_k_cu_6a07592b4cuda3std3__45__cpo4cendE)
_ZN34_INTERNAL_cd76c35a_4_k_cu_6a07592b4cuda3std3__45__cpo4cendE:
	.zero		1
	.type		_ZN34_INTERNAL_cd76c35a_4_k_cu_6a07592b4cuda3std6ranges3__45__cpo4cendE,@object
	.size		_ZN34_INTERNAL_cd76c35a_4_k_cu_6a07592b4cuda3std6ranges3__45__cpo4cendE,(_ZN34_INTERNAL_cd76c35a_4_k_cu_6a07592b6thrust24THRUST_300001_SM_1000_NS12placeholders2_7E - _ZN34_INTERNAL_cd76c35a_4_k_cu_6a07592b4cuda3std6ranges3__45__cpo4cendE)
_ZN34_INTERNAL_cd76c35a_4_k_cu_6a07592b4cuda3std6ranges3__45__cpo4cendE:
	.zero		1
	.type		_ZN34_INTERNAL_cd76c35a_4_k_cu_6a07592b6thrust24THRUST_300001_SM_1000_NS12placeholders2_7E,@object
	.size		_ZN34_INTERNAL_cd76c35a_4_k_cu_6a07592b6thrust24THRUST_300001_SM_1000_NS12placeholders2_7E,(_ZN34_INTERNAL_cd76c35a_4_k_cu_6a07592b4cuda3std3__45__cpo5crendE - _ZN34_INTERNAL_cd76c35a_4_k_cu_6a07592b6thrust24THRUST_300001_SM_1000_NS12placeholders2_7E)
_ZN34_INTERNAL_cd76c35a_4_k_cu_6a07592b6thrust24THRUST_300001_SM_1000_NS12placeholders2_7E:
	.zero		1
	.type		_ZN34_INTERNAL_cd76c35a_4_k_cu_6a07592b4cuda3std3__45__cpo5crendE,@object
	.size		_ZN34_INTERNAL_cd76c35a_4_k_cu_6a07592b4cuda3std3__45__cpo5crendE,(_ZN34_INTERNAL_cd76c35a_4_k_cu_6a07592b4cuda3std6ranges3__45__cpo4prevE - _ZN34_INTERNAL_cd76c35a_4_k_cu_6a07592b4cuda3std3__45__cpo5crendE)
_ZN34_INTERNAL_cd76c35a_4_k_cu_6a07592b4cuda3std3__45__cpo5crendE:
	.zero		1
	.type		_ZN34_INTERNAL_cd76c35a_4_k_cu_6a07592b4cuda3std6ranges3__45__cpo4prevE,@object
	.size		_ZN34_INTERNAL_cd76c35a_4_k_cu_6a07592b4cuda3std6ranges3__45__cpo4prevE,(_ZN34_INTERNAL_cd76c35a_4_k_cu_6a07592b4cuda3std6ranges3__45__cpo9iter_moveE - _ZN34_INTERNAL_cd76c35a_4_k_cu_6a07592b4cuda3std6ranges3__45__cpo4prevE)
_ZN34_INTERNAL_cd76c35a_4_k_cu_6a07592b4cuda3std6ranges3__45__cpo4prevE:
	.zero		1
	.type		_ZN34_INTERNAL_cd76c35a_4_k_cu_6a07592b4cuda3std6ranges3__45__cpo9iter_moveE,@object
	.size		_ZN34_INTERNAL_cd76c35a_4_k_cu_6a07592b4cuda3std6ranges3__45__cpo9iter_moveE,(_ZN34_INTERNAL_cd76c35a_4_k_cu_6a07592b6thrust24THRUST_300001_SM_1000_NS6system6detail10sequential3seqE - _ZN34_INTERNAL_cd76c35a_4_k_cu_6a07592b4cuda3std6ranges3__45__cpo9iter_moveE)
_ZN34_INTERNAL_cd76c35a_4_k_cu_6a07592b4cuda3std6ranges3__45__cpo9iter_moveE:
	.zero		1
	.type		_ZN34_INTERNAL_cd76c35a_4_k_cu_6a07592b6thrust24THRUST_300001_SM_1000_NS6system6detail10sequential3seqE,@object
	.size		_ZN34_INTERNAL_cd76c35a_4_k_cu_6a07592b6thrust24THRUST_300001_SM_1000_NS6system6detail10sequential3seqE,(_ZN34_INTERNAL_cd76c35a_4_k_cu_6a07592b6thrust24THRUST_300001_SM_1000_NS12placeholders2_9E - _ZN34_INTERNAL_cd76c35a_4_k_cu_6a07592b6thrust24THRUST_300001_SM_1000_NS6system6detail10sequential3seqE)
_ZN34_INTERNAL_cd76c35a_4_k_cu_6a07592b6thrust24THRUST_300001_SM_1000_NS6system6detail10sequential3seqE:
	.zero		1
	.type		_ZN34_INTERNAL_cd76c35a_4_k_cu_6a07592b6thrust24THRUST_300001_SM_1000_NS12placeholders2_9E,@object
	.size		_ZN34_INTERNAL_cd76c35a_4_k_cu_6a07592b6thrust24THRUST_300001_SM_1000_NS12placeholders2_9E,(_ZN34_INTERNAL_cd76c35a_4_k_cu_6a07592b4cuda3std3__419piecewise_constructE - _ZN34_INTERNAL_cd76c35a_4_k_cu_6a07592b6thrust24THRUST_300001_SM_1000_NS12placeholders2_9E)
_ZN34_INTERNAL_cd76c35a_4_k_cu_6a07592b6thrust24THRUST_300001_SM_1000_NS12placeholders2_9E:
	.zero		1
	.type		_ZN34_INTERNAL_cd76c35a_4_k_cu_6a07592b4cuda3std3__419piecewise_constructE,@object
	.size		_ZN34_INTERNAL_cd76c35a_4_k_cu_6a07592b4cuda3std3__419piecewise_constructE,(_ZN34_INTERNAL_cd76c35a_4_k_cu_6a07592b4cuda3std6ranges3__45__cpo5cdataE - _ZN34_INTERNAL_cd76c35a_4_k_cu_6a07592b4cuda3std3__419piecewise_constructE)
_ZN34_INTERNAL_cd76c35a_4_k_cu_6a07592b4cuda3std3__419piecewise_constructE:
	.zero		1
	.type		_ZN34_INTERNAL_cd76c35a_4_k_cu_6a07592b4cuda3std6ranges3__45__cpo5cdataE,@object
	.size		_ZN34_INTERNAL_cd76c35a_4_k_cu_6a07592b4cuda3std6ranges3__45__cpo5cdataE,(_ZN34_INTERNAL_cd76c35a_4_k_cu_6a07592b6thrust24THRUST_300001_SM_1000_NS12placeholders2_1E - _ZN34_INTERNAL_cd76c35a_4_k_cu_6a07592b4cuda3std6ranges3__45__cpo5cdataE)
_ZN34_INTERNAL_cd76c35a_4_k_cu_6a07592b4cuda3std6ranges3__45__cpo5cdataE:
	.zero		1
	.type		_ZN34_INTERNAL_cd76c35a_4_k_cu_6a07592b6thrust24THRUST_300001_SM_1000_NS12placeholders2_1E,@object
	.size		_ZN34_INTERNAL_cd76c35a_4_k_cu_6a07592b6thrust24THRUST_300001_SM_1000_NS12placeholders2_1E,(_ZN34_INTERNAL_cd76c35a_4_k_cu_6a07592b4cuda3std3__45__cpo3endE - _ZN34_INTERNAL_cd76c35a_4_k_cu_6a07592b6thrust24THRUST_300001_SM_1000_NS12placeholders2_1E)
_ZN34_INTERNAL_cd76c35a_4_k_cu_6a07592b6thrust24THRUST_300001_SM_1000_NS12placeholders2_1E:
	.zero		1
	.type		_ZN34_INTERNAL_cd76c35a_4_k_cu_6a07592b4cuda3std3__45__cpo3endE,@object
	.size		_ZN34_INTERNAL_cd76c35a_4_k_cu_6a07592b4cuda3std3__45__cpo3endE,(_ZN34_INTERNAL_cd76c35a_4_k_cu_6a07592b4cuda3std6ranges3__45__cpo3endE - _ZN34_INTERNAL_cd76c35a_4_k_cu_6a07592b4cuda3std3__45__cpo3endE)
_ZN34_INTERNAL_cd76c35a_4_k_cu_6a07592b4cuda3std3__45__cpo3endE:
	.zero		1
	.type		_ZN34_INTERNAL_cd76c35a_4_k_cu_6a07592b4cuda3std6ranges3__45__cpo3endE,@object
	.size		_ZN34_INTERNAL_cd76c35a_4_k_cu_6a07592b4cuda3std6ranges3__45__cpo3endE,(_ZN34_INTERNAL_cd76c35a_4_k_cu_6a07592b6thrust24THRUST_300001_SM_1000_NS12placeholders2_5E - _ZN34_INTERNAL_cd76c35a_4_k_cu_6a07592b4cuda3std6ranges3__45__cpo3endE)
_ZN34_INTERNAL_cd76c35a_4_k_cu_6a07592b4cuda3std6ranges3__45__cpo3endE:
	.zero		1
	.type		_ZN34_INTERNAL_cd76c35a_4_k_cu_6a07592b6thrust24THRUST_300001_SM_1000_NS12placeholders2_5E,@object
	.size		_ZN34_INTERNAL_cd76c35a_4_k_cu_6a07592b6thrust24THRUST_300001_SM_1000_NS12placeholders2_5E,(_ZN34_INTERNAL_cd76c35a_4_k_cu_6a07592b4cuda3std3__45__cpo4rendE - _ZN34_INTERNAL_cd76c35a_4_k_cu_6a07592b6thrust24THRUST_300001_SM_1000_NS12placeholders2_5E)
_ZN34_INTERNAL_cd76c35a_4_k_cu_6a07592b6thrust24THRUST_300001_SM_1000_NS12placeholders2_5E:
	.zero		1
	.type		_ZN34_INTERNAL_cd76c35a_4_k_cu_6a07592b4cuda3std3__45__cpo4rendE,@object
	.size		_ZN34_INTERNAL_cd76c35a_4_k_cu_6a07592b4cuda3std3__45__cpo4rendE,(_ZN34_INTERNAL_cd76c35a_4_k_cu_6a07592b4cuda3std6ranges3__45__cpo9iter_swapE - _ZN34_INTERNAL_cd76c35a_4_k_cu_6a07592b4cuda3std3__45__cpo4rendE)
_ZN34_INTERNAL_cd76c35a_4_k_cu_6a07592b4cuda3std3__45__cpo4rendE:
	.zero		1
	.type		_ZN34_INTERNAL_cd76c35a_4_k_cu_6a07592b4cuda3std6ranges3__45__cpo9iter_swapE,@object
	.size		_ZN34_INTERNAL_cd76c35a_4_k_cu_6a07592b4cuda3std6ranges3__45__cpo9iter_swapE,(_ZN34_INTERNAL_cd76c35a_4_k_cu_6a07592b4cuda3std3__48unexpectE - _ZN34_INTERNAL_cd76c35a_4_k_cu_6a07592b4cuda3std6ranges3__45__cpo9iter_swapE)
_ZN34_INTERNAL_cd76c35a_4_k_cu_6a07592b4cuda3std6ranges3__45__cpo9iter_swapE:
	.zero		1
	.type		_ZN34_INTERNAL_cd76c35a_4_k_cu_6a07592b4cuda3std3__48unexpectE,@object
	.size		_ZN34_INTERNAL_cd76c35a_4_k_cu_6a07592b4cuda3std3__48unexpectE,(_ZN34_INTERNAL_cd76c35a_4_k_cu_6a07592b6thrust24THRUST_300001_SM_1000_NS8cuda_cub3parE - _ZN34_INTERNAL_cd76c35a_4_k_cu_6a07592b4cuda3std3__48unexpectE)
_ZN34_INTERNAL_cd76c35a_4_k_cu_6a07592b4cuda3std3__48unexpectE:
	.zero		1
	.type		_ZN34_INTERNAL_cd76c35a_4_k_cu_6a07592b6thrust24THRUST_300001_SM_1000_NS8cuda_cub3parE,@object
	.size		_ZN34_INTERNAL_cd76c35a_4_k_cu_6a07592b6thrust24THRUST_300001_SM_1000_NS8cuda_cub3parE,(.L_29 - _ZN34_INTERNAL_cd76c35a_4_k_cu_6a07592b6thrust24THRUST_300001_SM_1000_NS8cuda_cub3parE)
_ZN34_INTERNAL_cd76c35a_4_k_cu_6a07592b6thrust24THRUST_300001_SM_1000_NS8cuda_cub3parE:
	.zero		1
.L_29:


//--------------------- .nv.shared._ZN6thrust24THRUST_300001_SM_1000_NS8cuda_cub4core6detail13_kernel_agentINS1_8__reduce11ReduceAgentIPN4cuda3std3__45tupleIJdlEEESC_SB_lNS1_9__extrema9arg_max_fIdl10comparatorEEEEJSC_SC_iSG_EEEvDpT0_ --------------------------
	.section	.nv.shared._ZN6thrust24THRUST_300001_SM_1000_NS8cuda_cub4core6detail13_kernel_agentINS1_8__reduce11ReduceAgentIPN4cuda3std3__45tupleIJdlEEESC_SB_lNS1_9__extrema9arg_max_fIdl10comparatorEEEEJSC_SC_iSG_EEEvDpT0_,"aw",@nobits
	.sectionflags	@""
	.align	16
	.zero		1024


//--------------------- .nv.shared._ZN6thrust24THRUST_300001_SM_1000_NS8cuda_cub4core6detail13_kernel_agentINS1_8__reduce10DrainAgentIlEEJN3cub18CUB_300001_SM_10009GridQueueIyEElEEEvDpT0_ --------------------------
	.section	.nv.shared._ZN6thrust24THRUST_300001_SM_1000_NS8cuda_cub4core6detail13_kernel_agentINS1_8__reduce10DrainAgentIlEEJN3cub18CUB_300001_SM_10009GridQueueIyEElEEEvDpT0_,"aw",@nobits
	.sectionflags	@""
	.align	16
	.zero		1024


//--------------------- .nv.shared._ZN6thrust24THRUST_300001_SM_1000_NS8cuda_cub4core6detail13_kernel_agentINS1_8__reduce11ReduceAgentINS0_12zip_iteratorIN4cuda3std3__45tupleIJNS0_10device_ptrIdEENS0_17counting_iteratorIlNS0_11use_defaultESF_SF_EEEEEEEPNSB_IJdlEEESJ_lNS1_9__extrema9arg_max_fIdl10comparatorEEEEJSI_SK_lN3cub18CUB_300001_SM_100013GridEvenShareIlEENSR_9GridQueueIyEESO_EEEvDpT0_ --------------------------
	.section	.nv.shared._ZN6thrust24THRUST_300001_SM_1000_NS8cuda_cub4core6detail13_kernel_agentINS1_8__reduce11ReduceAgentINS0_12zip_iteratorIN4cuda3std3__45tupleIJNS0_10device_ptrIdEENS0_17counting_iteratorIlNS0_11use_defaultESF_SF_EEEEEEEPNSB_IJdlEEESJ_lNS1_9__extrema9arg_max_fIdl10comparatorEEEEJSI_SK_lN3cub18CUB_300001_SM_100013GridEvenShareIlEENSR_9GridQueueIyEESO_EEEvDpT0_,"aw",@nobits
	.sectionflags	@""
	.align	16
	.zero		1024


//--------------------- .nv.shared._ZN6thrust24THRUST_300001_SM_1000_NS8cuda_cub4core6detail13_kernel_agentINS1_8__reduce11ReduceAgentINS0_12zip_iteratorIN4cuda3std3__45tupleIJNS0_10device_ptrIdEENS0_17counting_iteratorIlNS0_11use_defaultESF_SF_EEEEEEEPNSB_IJdlEEESJ_lNS1_9__extrema9arg_max_fIdl10comparatorEEEEJSI_SK_lSO_EEEvDpT0_ --------------------------
	.section	.nv.shared._ZN6thrust24THRUST_300001_SM_1000_NS8cuda_cub4core6detail13_kernel_agentINS1_8__reduce11ReduceAgentINS0_12zip_iteratorIN4cuda3std3__45tupleIJNS0_10device_ptrIdEENS0_17counting_iteratorIlNS0_11use_defaultESF_SF_EEEEEEEPNSB_IJdlEEESJ_lNS1_9__extrema9arg_max_fIdl10comparatorEEEEJSI_SK_lSO_EEEvDpT0_,"aw",@nobits
	.sectionflags	@""
	.align	16
	.zero		1024


//--------------------- .nv.shared._ZN6thrust24THRUST_300001_SM_1000_NS8cuda_cub4core6detail13_kernel_agentINS1_8__reduce11ReduceAgentIPN4cuda3std3__45tupleIJdlEEESC_SB_iNS1_9__extrema9arg_max_fIdl10comparatorEEEEJSC_SC_iSG_EEEvDpT0_ --------------------------
	.section	.nv.shared._ZN6thrust24THRUST_300001_SM_1000_NS8cuda_cub4core6detail13_kernel_agentINS1_8__reduce11ReduceAgentIPN4cuda3std3__45tupleIJdlEEESC_SB_iNS1_9__extrema9arg_max_fIdl10comparatorEEEEJSC_SC_iSG_EEEvDpT0_,"aw",@nobits
	.sectionflags	@""
	.align	16
	.zero		1024


//--------------------- .nv.shared._ZN6thrust24THRUST_300001_SM_1000_NS8cuda_cub4core6detail13_kernel_agentINS1_8__reduce10DrainAgentIiEEJN3cub18CUB_300001_SM_10009GridQueueIjEEiEEEvDpT0_ --------------------------
	.section	.nv.shared._ZN6thrust24THRUST_300001_SM_1000_NS8cuda_cub4core6detail13_kernel_agentINS1_8__reduce10DrainAgentIiEEJN3cub18CUB_300001_SM_10009GridQueueIjEEiEEEvDpT0_,"aw",@nobits
	.sectionflags	@""
	.align	16
	.zero		1024


//--------------------- .nv.shared._ZN6thrust24THRUST_300001_SM_1000_NS8cuda_cub4core6detail13_kernel_agentINS1_8__reduce11ReduceAgentINS0_12zip_iteratorIN4cuda3std3__45tupleIJNS0_10device_ptrIdEENS0_17counting_iteratorIlNS0_11use_defaultESF_SF_EEEEEEEPNSB_IJdlEEESJ_iNS1_9__extrema9arg_max_fIdl10comparatorEEEEJSI_SK_iN3cub18CUB_300001_SM_100013GridEvenShareIiEENSR_9GridQueueIjEESO_EEEvDpT0_ --------------------------
	.section	.nv.shared._ZN6thrust24THRUST_300001_SM_1000_NS8cuda_cub4core6detail13_kernel_agentINS1_8__reduce11ReduceAgentINS0_12zip_iteratorIN4cuda3std3__45tupleIJNS0_10device_ptrIdEENS0_17counting_iteratorIlNS0_11use_defaultESF_SF_EEEEEEEPNSB_IJdlEEESJ_iNS1_9__extrema9arg_max_fIdl10comparatorEEEEJSI_SK_iN3cub18CUB_300001_SM_100013GridEvenShareIiEENSR_9GridQueueIjEESO_EEEvDpT0_,"aw",@nobits
	.sectionflags	@""
	.align	16
	.zero		1024


//--------------------- .nv.shared._ZN6thrust24THRUST_300001_SM_1000_NS8cuda_cub4core6detail13_kernel_agentINS1_8__reduce11ReduceAgentINS0_12zip_iteratorIN4cuda3std3__45tupleIJNS0_10device_ptrIdEENS0_17counting_iteratorIlNS0_11use_defaultESF_SF_EEEEEEEPNSB_IJdlEEESJ_iNS1_9__extrema9arg_max_fIdl10comparatorEEEEJSI_SK_iSO_EEEvDpT0_ --------------------------
	.section	.nv.shared._ZN6thrust24THRUST_300001_SM_1000_NS8cuda_cub4core6detail13_kernel_agentINS1_8__reduce11ReduceAgentINS0_12zip_iteratorIN4cuda3std3__45tupleIJNS0_10device_ptrIdEENS0_17counting_iteratorIlNS0_11use_defaultESF_SF_EEEEEEEPNSB_IJdlEEESJ_iNS1_9__extrema9arg_max_fIdl10comparatorEEEEJSI_SK_iSO_EEEvDpT0_,"aw",@nobits
	.sectionflags	@""
	.align	16
	.zero		1024


//--------------------- .nv.shared._Z3LUPPdii     --------------------------
	.section	.nv.shared._Z3LUPPdii,"aw",@nobits
	.sectionflags	@""
	.align	16
	.zero		1024


//--------------------- .nv.shared._Z5LUP_NPdii   --------------------------
	.section	.nv.shared._Z5LUP_NPdii,"aw",@nobits
	.sectionflags	@""
	.align	16
	.zero		1024


//--------------------- .nv.shared._Z8LUP_swapPdiii --------------------------
	.section	.nv.shared._Z8LUP_swapPdiii,"aw",@nobits
	.sectionflags	@""
	.align	16
	.zero		1024


//--------------------- .nv.constant0._ZN3cub18CUB_300001_SM_10006detail11EmptyKernelIvEEvv --------------------------
	.section	.nv.constant0._ZN3cub18CUB_300001_SM_10006detail11EmptyKernelIvEEvv,"a",@progbits
	.sectionflags	@""
	.align	4
.nv.constant0._ZN3cub18CUB_300001_SM_10006detail11EmptyKernelIvEEvv:
	.zero		896


//--------------------- .nv.constant0._ZN6thrust24THRUST_300001_SM_1000_NS8cuda_cub4core6detail13_kernel_agentINS1_8__reduce11ReduceAgentIPN4cuda3std3__45tupleIJdlEEESC_SB_lNS1_9__extrema9arg_max_fIdl10comparatorEEEEJSC_SC_iSG_EEEvDpT0_ --------------------------
	.section	.nv.constant0._ZN6thrust24THRUST_300001_SM_1000_NS8cuda_cub4core6detail13_kernel_agentINS1_8__reduce11ReduceAgentIPN4cuda3std3__45tupleIJdlEEESC_SB_lNS1_9__extrema9arg_max_fIdl10comparatorEEEEJSC_SC_iSG_EEEvDpT0_,"a",@progbits
	.sectionflags	@""
	.align	4
.nv.constant0._ZN6thrust24THRUST_300001_SM_1000_NS8cuda_cub4core6detail13_kernel_agentINS1_8__reduce11ReduceAgentIPN4cuda3std3__45tupleIJdlEEESC_SB_lNS1_9__extrema9arg_max_fIdl10comparatorEEEEJSC_SC_iSG_EEEvDpT0_:
	.zero		917


//--------------------- .nv.constant0._ZN6thrust24THRUST_300001_SM_1000_NS8cuda_cub4core6detail13_kernel_agentINS1_8__reduce10DrainAgentIlEEJN3cub18CUB_300001_SM_10009GridQueueIyEElEEEvDpT0_ --------------------------
	.section	.nv.constant0._ZN6thrust24THRUST_300001_SM_1000_NS8cuda_cub4core6detail13_kernel_agentINS1_8__reduce10DrainAgentIlEEJN3cub18CUB_300001_SM_10009GridQueueIyEElEEEvDpT0_,"a",@progbits
	.sectionflags	@""
	.align	4
.nv.constant0._ZN6thrust24THRUST_300001_SM_1000_NS8cuda_cub4core6detail13_kernel_agentINS1_8__reduce10DrainAgentIlEEJN3cub18CUB_300001_SM_10009GridQueueIyEElEEEvDpT0_:
	.zero		912


//--------------------- .nv.constant0._ZN6thrust24THRUST_300001_SM_1000_NS8cuda_cub4core6detail13_kernel_agentINS1_8__reduce11ReduceAgentINS0_12zip_iteratorIN4cuda3std3__45tupleIJNS0_10device_ptrIdEENS0_17counting_iteratorIlNS0_11use_defaultESF_SF_EEEEEEEPNSB_IJdlEEESJ_lNS1_9__extrema9arg_max_fIdl10comparatorEEEEJSI_SK_lN3cub18CUB_300001_SM_100013GridEvenShareIlEENSR_9GridQueueIyEESO_EEEvDpT0_ --------------------------
	.section	.nv.constant0._ZN6thrust24THRUST_300001_SM_1000_NS8cuda_cub4core6detail13_kernel_agentINS1_8__reduce11ReduceAgentINS0_12zip_iteratorIN4cuda3std3__45tupleIJNS0_10device_ptrIdEENS0_17counting_iteratorIlNS0_11use_defaultESF_SF_EEEEEEEPNSB_IJdlEEESJ_lNS1_9__extrema9arg_max_fIdl10comparatorEEEEJSI_SK_lN3cub18CUB_300001_SM_100013GridEvenShareIlEENSR_9GridQueueIyEESO_EEEvDpT0_,"a",@progbits
	.sectionflags	@""
	.align	4
.nv.constant0._ZN6thrust24THRUST_300001_SM_1000_NS8cuda_cub4core6detail13_kernel_agentINS1_8__reduce11ReduceAgentINS0_12zip_iteratorIN4cuda3std3__45tupleIJNS0_10device_ptrIdEENS0_17counting_iteratorIlNS0_11use_defaultESF_SF_EEEEEEEPNSB_IJdlEEESJ_lNS1_9__extrema9arg_max_fIdl10comparatorEEEEJSI_SK_lN3cub18CUB_300001_SM_100013GridEvenShareIlEENSR_9GridQueueIyEESO_EEEvDpT0_:
	.zero		1009


//--------------------- .nv.constant0._ZN6thrust24THRUST_300001_SM_1000_NS8cuda_cub4core6detail13_kernel_agentINS1_8__reduce11ReduceAgentINS0_12zip_iteratorIN4cuda3std3__45tupleIJNS0_10device_ptrIdEENS0_17counting_iteratorIlNS0_11use_defaultESF_SF_EEEEEEEPNSB_IJdlEEESJ_lNS1_9__extrema9arg_max_fIdl10comparatorEEEEJSI_SK_lSO_EEEvDpT0_ --------------------------
	.section	.nv.constant0._ZN6thrust24THRUST_300001_SM_1000_NS8cuda_cub4core6detail13_kernel_agentINS1_8__reduce11ReduceAgentINS0_12zip_iteratorIN4cuda3std3__45tupleIJNS0_10device_ptrIdEENS0_17counting_iteratorIlNS0_11use_defaultESF_SF_EEEEEEEPNSB_IJdlEEESJ_lNS1_9__extrema9arg_max_fIdl10comparatorEEEEJSI_SK_lSO_EEEvDpT0_,"a",@progbits
	.sectionflags	@""
	.align	4
.nv.constant0._ZN6thrust24THRUST_300001_SM_1000_NS8cuda_cub4core6detail13_kernel_agentINS1_8__reduce11ReduceAgentINS0_12zip_iteratorIN4cuda3std3__45tupleIJNS0_10device_ptrIdEENS0_17counting_iteratorIlNS0_11use_defaultESF_SF_EEEEEEEPNSB_IJdlEEESJ_lNS1_9__extrema9arg_max_fIdl10comparatorEEEEJSI_SK_lSO_EEEvDpT0_:
	.zero		929


//--------------------- .nv.constant0._ZN6thrust24THRUST_300001_SM_1000_NS8cuda_cub4core6detail13_kernel_agentINS1_8__reduce11ReduceAgentIPN4cuda3std3__45tupleIJdlEEESC_SB_iNS1_9__extrema9arg_max_fIdl10comparatorEEEEJSC_SC_iSG_EEEvDpT0_ --------------------------
	.section	.nv.constant0._ZN6thrust24THRUST_300001_SM_1000_NS8cuda_cub4core6detail13_kernel_agentINS1_8__reduce11ReduceAgentIPN4cuda3std3__45tupleIJdlEEESC_SB_iNS1_9__extrema9arg_max_fIdl10comparatorEEEEJSC_SC_iSG_EEEvDpT0_,"a",@progbits
	.sectionflags	@""
	.align	4
.nv.constant0._ZN6thrust24THRUST_300001_SM_1000_NS8cuda_cub4core6detail13_kernel_agentINS1_8__reduce11ReduceAgentIPN4cuda3std3__45tupleIJdlEEESC_SB_iNS1_9__extrema9arg_max_fIdl10comparatorEEEEJSC_SC_iSG_EEEvDpT0_:
	.zero		917


//--------------------- .nv.constant0._ZN6thrust24THRUST_300001_SM_1000_NS8cuda_cub4core6detail13_kernel_agentINS1_8__reduce10DrainAgentIiEEJN3cub18CUB_300001_SM_10009GridQueueIjEEiEEEvDpT0_ --------------------------
	.section	.nv.constant0._ZN6thrust24THRUST_300001_SM_1000_NS8cuda_cub4core6detail13_kernel_agentINS1_8__reduce10DrainAgentIiEEJN3cub18CUB_300001_SM_10009GridQueueIjEEiEEEvDpT0_,"a",@progbits
	.sectionflags	@""
	.align	4
.nv.constant0._ZN6thrust24THRUST_300001_SM_1000_NS8cuda_cub4core6detail13_kernel_agentINS1_8__reduce10DrainAgentIiEEJN3cub18CUB_300001_SM_10009GridQueueIjEEiEEEvDpT0_:
	.zero		908


//--------------------- .nv.constant0._ZN6thrust24THRUST_300001_SM_1000_NS8cuda_cub4core6detail13_kernel_agentINS1_8__reduce11ReduceAgentINS0_12zip_iteratorIN4cuda3std3__45tupleIJNS0_10device_ptrIdEENS0_17counting_iteratorIlNS0_11use_defaultESF_SF_EEEEEEEPNSB_IJdlEEESJ_iNS1_9__extrema9arg_max_fIdl10comparatorEEEEJSI_SK_iN3cub18CUB_300001_SM_100013GridEvenShareIiEENSR_9GridQueueIjEESO_EEEvDpT0_ --------------------------
	.section	.nv.constant0._ZN6thrust24THRUST_300001_SM_1000_NS8cuda_cub4core6detail13_kernel_agentINS1_8__reduce11ReduceAgentINS0_12zip_iteratorIN4cuda3std3__45tupleIJNS0_10device_ptrIdEENS0_17counting_iteratorIlNS0_11use_defaultESF_SF_EEEEEEEPNSB_IJdlEEESJ_iNS1_9__extrema9arg_max_fIdl10comparatorEEEEJSI_SK_iN3cub18CUB_300001_SM_100013GridEvenShareIiEENSR_9GridQueueIjEESO_EEEvDpT0_,"a",@progbits
	.sectionflags	@""
	.align	4
.nv.constant0._ZN6thrust24THRUST_300001_SM_1000_NS8cuda_cub4core6detail13_kernel_agentINS1_8__reduce11ReduceAgentINS0_12zip_iteratorIN4cuda3std3__45tupleIJNS0_10device_ptrIdEENS0_17counting_iteratorIlNS0_11use_defaultESF_SF_EEEEEEEPNSB_IJdlEEESJ_iNS1_9__extrema9arg_max_fIdl10comparatorEEEEJSI_SK_iN3cub18CUB_300001_SM_100013GridEvenShareIiEENSR_9GridQueueIjEESO_EEEvDpT0_:
	.zero		977


//--------------------- .nv.constant0._ZN6thrust24THRUST_300001_SM_1000_NS8cuda_cub4core6detail13_kernel_agentINS1_8__reduce11ReduceAgentINS0_12zip_iteratorIN4cuda3std3__45tupleIJNS0_10device_ptrIdEENS0_17counting_iteratorIlNS0_11use_defaultESF_SF_EEEEEEEPNSB_IJdlEEESJ_iNS1_9__extrema9arg_max_fIdl10comparatorEEEEJSI_SK_iSO_EEEvDpT0_ --------------------------
	.section	.nv.constant0._ZN6thrust24THRUST_300001_SM_1000_NS8cuda_cub4core6detail13_kernel_agentINS1_8__reduce11ReduceAgentINS0_12zip_iteratorIN4cuda3std3__45tupleIJNS0_10device_ptrIdEENS0_17counting_iteratorIlNS0_11use_defaultESF_SF_EEEEEEEPNSB_IJdlEEESJ_iNS1_9__extrema9arg_max_fIdl10comparatorEEEEJSI_SK_iSO_EEEvDpT0_,"a",@progbits
	.sectionflags	@""
	.align	4
.nv.constant0._ZN6thrust24THRUST_300001_SM_1000_NS8cuda_cub4core6detail13_kernel_agentINS1_8__reduce11ReduceAgentINS0_12zip_iteratorIN4cuda3std3__45tupleIJNS0_10device_ptrIdEENS0_17counting_iteratorIlNS0_11use_defaultESF_SF_EEEEEEEPNSB_IJdlEEESJ_iNS1_9__extrema9arg_max_fIdl10comparatorEEEEJSI_SK_iSO_EEEvDpT0_:
	.zero		925


//--------------------- .nv.constant0._Z3LUPPdii  --------------------------
	.section	.nv.constant0._Z3LUPPdii,"a",@progbits
	.sectionflags	@""
	.align	4
.nv.constant0._Z3LUPPdii:
	.zero		912


//--------------------- .nv.constant0._Z5LUP_NPdii --------------------------
	.section	.nv.constant0._Z5LUP_NPdii,"a",@progbits
	.sectionflags	@""
	.align	4
.nv.constant0._Z5LUP_NPdii:
	.zero		912


//--------------------- .nv.constant0._Z8LUP_swapPdiii --------------------------
	.section	.nv.constant0._Z8LUP_swapPdiii,"a",@progbits
	.sectionflags	@""
	.align	4
.nv.constant0._Z8LUP_swapPdiii:
	.zero		916


//--------------------- SYMBOLS --------------------------

	.type		.nv.reservedSmem.offset0,@object
	.size		.nv.reservedSmem.offset0,0x4
	.type		.nv.reservedSmem.cap,@object
	.size		.nv.reservedSmem.cap,0x4
